def matmul_kernel(
    a_ptr,
    b_ptr,
    c_ptr,
    M,
    N,
    K,
    stride_am,
    stride_ak,
    stride_bk,
    stride_bn,
    stride_cm,
    stride_cn,
    BLOCK_M: tl.constexpr,
    BLOCK_N: tl.constexpr,
    BLOCK_K: tl.constexpr,
    GROUP_M: tl.constexpr,
):
    pid = tl.program_id(axis=0)
    num_pid_m = tl.cdiv(M, BLOCK_M)
    num_pid_n = tl.cdiv(N, BLOCK_N)
    num_pid_in_group = GROUP_M * num_pid_n
    group_id = pid // num_pid_in_group
    first_pid_m = group_id * GROUP_M
    group_size_m = min(num_pid_m - first_pid_m, GROUP_M)
    pid_m = first_pid_m + ((pid % num_pid_in_group) % group_size_m)
    pid_n = (pid % num_pid_in_group) // group_size_m

    offs_am = (pid_m * BLOCK_M + tl.arange(0, BLOCK_M)) % M
    offs_bn = (pid_n * BLOCK_N + tl.arange(0, BLOCK_N)) % N
    offs_k = tl.arange(0, BLOCK_K)
    a_ptrs = a_ptr + offs_am[:, None] * stride_am + offs_k[None, :] * stride_ak
    b_ptrs = b_ptr + offs_k[:, None] * stride_bk + offs_bn[None, :] * stride_bn

    acc = tl.zeros((BLOCK_M, BLOCK_N), dtype=tl.float32)
    for kk in range(0, tl.cdiv(K, BLOCK_K)):
        a = tl.load(a_ptrs, mask=offs_k[None, :] < K - kk * BLOCK_K, other=0.0)
        b = tl.load(b_ptrs, mask=offs_k[:, None] < K - kk * BLOCK_K, other=0.0)
        acc = tl.dot(a, b, acc)
        a_ptrs += BLOCK_K * stride_ak
        b_ptrs += BLOCK_K * stride_bk

    c = acc.to(c_ptr.dtype.element_ty)
    offs_cm = pid_m * BLOCK_M + tl.arange(0, BLOCK_M)
    offs_cn = pid_n * BLOCK_N + tl.arange(0, BLOCK_N)
    c_ptrs = c_ptr + offs_cm[:, None] * stride_cm + offs_cn[None, :] * stride_cn
    mask = (offs_cm[:, None] < M) & (offs_cn[None, :] < N)
    tl.store(c_ptrs, c, mask=mask)

# config = {"BLOCK_K": 32, "BLOCK_M": 256, "BLOCK_N": 128, "GROUP_M": 8, "arch": "sm_80", "dtype": "bf16", "num_ctas": 1, "num_stages": 2, "num_warps": 4}
# arch = sm_80


// ===== COMPILED SASS (sm_80) =====

	.target	sm_80

	.elftype	@"ET_EXEC"


//--------------------- .note.nv.tkinfo           --------------------------
	.section	.note.nv.tkinfo,"",@"SHT_NOTE"
	.sectionflags	@"SHF_NOTE_NV_TKINFO"
	.tkinfo
        /*0018*/ 	.word	0x00000002
        /*0030*/ 	.string	""
        /*0030*/ 	.string	"ptxas"
        /*0030*/ 	.string	"Cuda compilation tools, release 13.0, V13.0.88"
        /*0030*/ 	.string	"Build cuda_13.0.r13.0/compiler.36424714_0"
        /*0030*/ 	.string	"-v  -suppress-debug-info  -lineinfo  -arch sm_80 "



//--------------------- .note.nv.cuinfo           --------------------------
	.section	.note.nv.cuinfo,"",@"SHT_NOTE"
	.sectionflags	@"SHF_NOTE_NV_CUINFO"
        /*0018*/ 	.short	0x0002
        /*001a*/ 	.short	0x0050
        /*001c*/ 	.short	0x0082
	.zero		2


//--------------------- .nv.info                  --------------------------
	.section	.nv.info,"",@"SHT_CUDA_INFO"
	.align	4


	//----- nvinfo : EIATTR_REGCOUNT
	.align		4
        /*0000*/ 	.byte	0x04, 0x2f
        /*0002*/ 	.short	(.L_1 - .L_0)
	.align		4
.L_0:
        /*0004*/ 	.word	index@(matmul_kernel)
        /*0008*/ 	.word	0x00000020


	//----- nvinfo : EIATTR_FRAME_SIZE
	.align		4
.L_1:
        /*000c*/ 	.byte	0x04, 0x11
        /*000e*/ 	.short	(.L_3 - .L_2)
	.align		4
.L_2:
        /*0010*/ 	.word	index@(matmul_kernel)
        /*0014*/ 	.word	0x00001228


	//----- nvinfo : EIATTR_MIN_STACK_SIZE
	.align		4
.L_3:
        /*0018*/ 	.byte	0x04, 0x12
        /*001a*/ 	.short	(.L_5 - .L_4)
	.align		4
.L_4:
        /*001c*/ 	.word	index@(matmul_kernel)
        /*0020*/ 	.word	0x00001228
.L_5:


//--------------------- .nv.info.matmul_kernel    --------------------------
	.section	.nv.info.matmul_kernel,"",@"SHT_CUDA_INFO"
	.sectionflags	@""
	.align	4


	//----- nvinfo : EIATTR_CUDA_API_VERSION
	.align		4
        /*0000*/ 	.byte	0x04, 0x37
        /*0002*/ 	.short	(.L_7 - .L_6)
.L_6:
        /*0004*/ 	.word	0x00000082


	//----- nvinfo : EIATTR_SW2861232_WAR
	.align		4
.L_7:
        /*0008*/ 	.byte	0x01, 0x35
	.zero		2


	//----- nvinfo : EIATTR_PARAM_CBANK
	.align		4
        /*000c*/ 	.byte	0x04, 0x0a
        /*000e*/ 	.short	(.L_9 - .L_8)
	.align		4
.L_8:
        /*0010*/ 	.word	index@(.nv.constant0.matmul_kernel)
        /*0014*/ 	.short	0x0160
        /*0016*/ 	.short	0x0050


	//----- nvinfo : EIATTR_CBANK_PARAM_SIZE
	.align		4
.L_9:
        /*0018*/ 	.byte	0x03, 0x19
        /*001a*/ 	.short	0x0050


	//----- nvinfo : EIATTR_KPARAM_INFO
	.align		4
        /*001c*/ 	.byte	0x04, 0x17
        /*001e*/ 	.short	(.L_11 - .L_10)
.L_10:
        /*0020*/ 	.word	0x00000000
        /*0024*/ 	.short	0x000d
        /*0026*/ 	.short	0x0048
        /*0028*/ 	.byte	0x00, 0xf4, 0x21, 0x00


	//----- nvinfo : EIATTR_KPARAM_INFO
	.align		4
.L_11:
        /*002c*/ 	.byte	0x04, 0x17
        /*002e*/ 	.short	(.L_13 - .L_12)
.L_12:
        /*0030*/ 	.word	0x00000000
        /*0034*/ 	.short	0x000c
        /*0036*/ 	.short	0x0040
        /*0038*/ 	.byte	0x00, 0xf4, 0x21, 0x00


	//----- nvinfo : EIATTR_KPARAM_INFO
	.align		4
.L_13:
        /*003c*/ 	.byte	0x04, 0x17
        /*003e*/ 	.short	(.L_15 - .L_14)
.L_14:
        /*0040*/ 	.word	0x00000000
        /*0044*/ 	.short	0x000b
        /*0046*/ 	.short	0x0038
        /*0048*/ 	.byte	0x00, 0xf0, 0x11, 0x00


	//----- nvinfo : EIATTR_KPARAM_INFO
	.align		4
.L_15:
        /*004c*/ 	.byte	0x04, 0x17
        /*004e*/ 	.short	(.L_17 - .L_16)
.L_16:
        /*0050*/ 	.word	0x00000000
        /*0054*/ 	.short	0x000a
        /*0056*/ 	.short	0x0034
        /*0058*/ 	.byte	0x00, 0xf0, 0x11, 0x00


	//----- nvinfo : EIATTR_KPARAM_INFO
	.align		4
.L_17:
        /*005c*/ 	.byte	0x04, 0x17
        /*005e*/ 	.short	(.L_19 - .L_18)
.L_18:
        /*0060*/ 	.word	0x00000000
        /*0064*/ 	.short	0x0009
        /*0066*/ 	.short	0x0030
        /*0068*/ 	.byte	0x00, 0xf0, 0x11, 0x00


	//----- nvinfo : EIATTR_KPARAM_INFO
	.align		4
.L_19:
        /*006c*/ 	.byte	0x04, 0x17
        /*006e*/ 	.short	(.L_21 - .L_20)
.L_20:
        /*0070*/ 	.word	0x00000000
        /*0074*/ 	.short	0x0008
        /*0076*/ 	.short	0x002c
        /*0078*/ 	.byte	0x00, 0xf0, 0x11, 0x00


	//----- nvinfo : EIATTR_KPARAM_INFO
	.align		4
.L_21:
        /*007c*/ 	.byte	0x04, 0x17
        /*007e*/ 	.short	(.L_23 - .L_22)
.L_22:
        /*0080*/ 	.word	0x00000000
        /*0084*/ 	.short	0x0007
        /*0086*/ 	.short	0x0028
        /*0088*/ 	.byte	0x00, 0xf0, 0x11, 0x00


	//----- nvinfo : EIATTR_KPARAM_INFO
	.align		4
.L_23:
        /*008c*/ 	.byte	0x04, 0x17
        /*008e*/ 	.short	(.L_25 - .L_24)
.L_24:
        /*0090*/ 	.word	0x00000000
        /*0094*/ 	.short	0x0006
        /*0096*/ 	.short	0x0024
        /*0098*/ 	.byte	0x00, 0xf0, 0x11, 0x00


	//----- nvinfo : EIATTR_KPARAM_INFO
	.align		4
.L_25:
        /*009c*/ 	.byte	0x04, 0x17
        /*009e*/ 	.short	(.L_27 - .L_26)
.L_26:
        /*00a0*/ 	.word	0x00000000
        /*00a4*/ 	.short	0x0005
        /*00a6*/ 	.short	0x0020
        /*00a8*/ 	.byte	0x00, 0xf0, 0x11, 0x00


	//----- nvinfo : EIATTR_KPARAM_INFO
	.align		4
.L_27:
        /*00ac*/ 	.byte	0x04, 0x17
        /*00ae*/ 	.short	(.L_29 - .L_28)
.L_28:
        /*00b0*/ 	.word	0x00000000
        /*00b4*/ 	.short	0x0004
        /*00b6*/ 	.short	0x001c
        /*00b8*/ 	.byte	0x00, 0xf0, 0x11, 0x00


	//----- nvinfo : EIATTR_KPARAM_INFO
	.align		4
.L_29:
        /*00bc*/ 	.byte	0x04, 0x17
        /*00be*/ 	.short	(.L_31 - .L_30)
.L_30:
        /*00c0*/ 	.word	0x00000000
        /*00c4*/ 	.short	0x0003
        /*00c6*/ 	.short	0x0018
        /*00c8*/ 	.byte	0x00, 0xf0, 0x11, 0x00


	//----- nvinfo : EIATTR_KPARAM_INFO
	.align		4
.L_31:
        /*00cc*/ 	.byte	0x04, 0x17
        /*00ce*/ 	.short	(.L_33 - .L_32)
.L_32:
        /*00d0*/ 	.word	0x00000000
        /*00d4*/ 	.short	0x0002
        /*00d6*/ 	.short	0x0010
        /*00d8*/ 	.byte	0x00, 0xf4, 0x21, 0x00


	//----- nvinfo : EIATTR_KPARAM_INFO
	.align		4
.L_33:
        /*00dc*/ 	.byte	0x04, 0x17
        /*00de*/ 	.short	(.L_35 - .L_34)
.L_34:
        /*00e0*/ 	.word	0x00000000
        /*00e4*/ 	.short	0x0001
        /*00e6*/ 	.short	0x0008
        /*00e8*/ 	.byte	0x00, 0xf4, 0x21, 0x00


	//----- nvinfo : EIATTR_KPARAM_INFO
	.align		4
.L_35:
        /*00ec*/ 	.byte	0x04, 0x17
        /*00ee*/ 	.short	(.L_37 - .L_36)
.L_36:
        /*00f0*/ 	.word	0x00000000
        /*00f4*/ 	.short	0x0000
        /*00f6*/ 	.short	0x0000
        /*00f8*/ 	.byte	0x00, 0xf4, 0x21, 0x00


	//----- nvinfo : EIATTR_MAXREG_COUNT
	.align		4
.L_37:
        /*00fc*/ 	.byte	0x03, 0x1b
        /*00fe*/ 	.short	0x00ff


	//----- nvinfo : EIATTR_NUM_BARRIERS
	.align		4
        /*0100*/ 	.byte	0x02, 0x4c
        /*0102*/ 	.byte	0x01
	.zero		1


	//----- nvinfo : EIATTR_ANNOTATIONS
	.align		4
        /*0104*/ 	.byte	0x04, 0x55
        /*0106*/ 	.short	(.L_39 - .L_38)


	//   ....[0]....
.L_38:
        /*0108*/ 	.word	0x00000001
        /*010c*/ 	.byte	0x70, 0x00, 0x00, 0x00, 0x01, 0x00, 0x00, 0x00, 0xb0, 0x00, 0x00, 0x00, 0x01, 0x00, 0x00, 0x00
        /* <DEDUP_REMOVED lines=1642> */
        /*67bc*/ 	.byte	0x30, 0xa2, 0x01, 0x00


	//----- nvinfo : EIATTR_MERCURY_ISA_VERSION
	.align		4
.L_39:
        /*67c0*/ 	.byte	0x03, 0x5f
        /*67c2*/ 	.short	0x0000


	//----- nvinfo : EIATTR_EXIT_INSTR_OFFSETS
	.align		4
        /*67c4*/ 	.byte	0x04, 0x1c
        /*67c6*/ 	.short	(.L_41 - .L_40)


	//   ....[0]....
.L_40:
        /*67c8*/ 	.word	0x0001a370


	//   ....[1]....
        /*67cc*/ 	.word	0x0001a3a0


	//----- nvinfo : EIATTR_REQNTID
	.align		4
.L_41:
        /*67d0*/ 	.byte	0x04, 0x10
        /*67d2*/ 	.short	(.L_43 - .L_42)
.L_42:
        /*67d4*/ 	.word	0x00000080
        /*67d8*/ 	.word	0x00000001
        /*67dc*/ 	.word	0x00000001
.L_43:


//--------------------- .nv.callgraph             --------------------------
	.section	.nv.callgraph,"",@"SHT_CUDA_CALLGRAPH"
	.align	4
	.sectionentsize	8
	.align		4
        /*0000*/ 	.word	0x00000000
	.align		4
        /*0004*/ 	.word	0xffffffff
	.align		4
        /*0008*/ 	.word	0x00000000
	.align		4
        /*000c*/ 	.word	0xfffffffe
	.align		4
        /*0010*/ 	.word	0x00000000
	.align		4
        /*0014*/ 	.word	0xfffffffd
	.align		4
        /*0018*/ 	.word	0x00000000
	.align		4
        /*001c*/ 	.word	0xfffffffc


//--------------------- .nv.rel.action            --------------------------
	.section	.nv.rel.action,"",@"SHT_CUDA_RELOCINFO"
	.align	8
	.sectionentsize	8
        /*0000*/ 	.byte	0x73, 0x00, 0x00, 0x00, 0x00, 0x00, 0x00, 0x00, 0x00, 0x00, 0x00, 0x11, 0x25, 0x00, 0x05, 0x36


//--------------------- .nv.constant0.matmul_kernel --------------------------
	.section	.nv.constant0.matmul_kernel,"a",@progbits
	.sectionflags	@""
	.align	4
.nv.constant0.matmul_kernel:
	.zero		432


//--------------------- .text.matmul_kernel       --------------------------
	.section	.text.matmul_kernel,"ax",@progbits
	.sectioninfo	@"SHI_REGISTERS=32"
	.align	128
        .global         matmul_kernel
        .type           matmul_kernel,@function
        .size           matmul_kernel,(.L_x_4 - matmul_kernel)
        .other          matmul_kernel,@"STO_CUDA_ENTRY STV_DEFAULT"
matmul_kernel:
.text.matmul_kernel:
[----:B------:R-:W-:-:S04]  /*0000*/  IMAD.MOV.U32 R1, RZ, RZ, c[0x0][0x28] ;  /* 0x00000a00ff017624 */ /* 0x000fc800078e00ff */
[----:B------:R-:W-:Y:S01]  /*0010*/  IMAD.MOV.U32 R0, RZ, RZ, c[0x0][0x17c] ;  /* 0x00005f00ff007624 */ /* 0x000fe200078e00ff */
[----:B------:R-:W-:Y:S01]  /*0020*/  IADD3 R1, R1, -0x1228, RZ ;  /* 0xffffedd801017810 */ /* 0x000fe20007ffe0ff */
[----:B------:R-:W0:Y:S01]  /*0030*/  S2R R28, SR_TID.X ;  /* 0x00000000001c7919 */ /* 0x000e220000002100 */
[----:B------:R-:W-:Y:S01]  /*0040*/  ULDC.64 UR4, c[0x0][0x118] ;  /* 0x0000460000047ab9 */ /* 0x000fe20000000a00 */
[----:B------:R-:W-:Y:S01]  /*0050*/  CS2R R12, SRZ ;  /* 0x00000000000c7805 */ /* 0x000fe2000001ff00 */
[----:B------:R-:W-:Y:S01]  /*0060*/  IADD3 R0, R0, 0x7f, RZ ;  /* 0x0000007f00007810 */ /* 0x000fe20007ffe0ff */
[----:B------:R1:W-:Y:S01]  /*0070*/  STL [R1+0x20], RZ ;  /* 0x000020ff01007387 */ /* 0x0003e20000100800 */
[----:B------:R-:W-:Y:S01]  /*0080*/  CS2R R14, SRZ ;  /* 0x00000000000e7805 */ /* 0x000fe2000001ff00 */
[----:B------:R-:W-:Y:S01]  /*0090*/  CS2R R16, SRZ ;  /* 0x0000000000107805 */ /* 0x000fe2000001ff00 */
[----:B------:R-:W-:Y:S01]  /*00a0*/  SHF.R.S32.HI R3, RZ, 0x1f, R0 ;  /* 0x0000001fff037819 */ /* 0x000fe20000011400 */
[----:B------:R1:W-:Y:S01]  /*00b0*/  STL [R1+0x24], RZ ;  /* 0x000024ff01007387 */ /* 0x0003e20000100800 */
[----:B------:R-:W-:Y:S01]  /*00c0*/  CS2R R18, SRZ ;  /* 0x0000000000127805 */ /* 0x000fe2000001ff00 */
[----:B------:R-:W-:Y:S01]  /*00d0*/  CS2R R20, SRZ ;  /* 0x0000000000147805 */ /* 0x000fe2000001ff00 */
[----:B------:R-:W-:Y:S01]  /*00e0*/  LEA.HI R3, R3, R0, RZ, 0x7 ;  /* 0x0000000003037211 */ /* 0x000fe200078f38ff */
[----:B------:R1:W-:Y:S01]  /*00f0*/  STL [R1+0x28], RZ ;  /* 0x000028ff01007387 */ /* 0x0003e20000100800 */
[----:B------:R-:W-:Y:S01]  /*0100*/  CS2R R22, SRZ ;  /* 0x0000000000167805 */ /* 0x000fe2000001ff00 */
[----:B------:R-:W-:Y:S01]  /*0110*/  CS2R R24, SRZ ;  /* 0x0000000000187805 */ /* 0x000fe2000001ff00 */
[----:B------:R-:W-:Y:S01]  /*0120*/  SHF.R.S32.HI R0, RZ, 0x7, R3 ;  /* 0x00000007ff007819 */ /* 0x000fe20000011403 */
[----:B------:R1:W-:Y:S01]  /*0130*/  STL [R1+0x2c], RZ ;  /* 0x00002cff01007387 */ /* 0x0003e20000100800 */
[----:B------:R-:W-:-:S03]  /*0140*/  CS2R R26, SRZ ;  /* 0x00000000001a7805 */ /* 0x000fc6000001ff00 */
[----:B------:R-:W-:Y:S01]  /*0150*/  IMAD.SHL.U32 R0, R0, 0x8, RZ ;  /* 0x0000000800007824 */ /* 0x000fe200078e00ff */
[----:B------:R-:W2:Y:S01]  /*0160*/  S2R R3, SR_CTAID.X ;  /* 0x0000000000037919 */ /* 0x000ea20000002500 */
[----:B0-----:R-:W-:-:S03]  /*0170*/  LOP3.LUT R29, R28, 0x7f, RZ, 0xc0, !PT ;  /* 0x0000007f1c1d7812 */ /* 0x001fc600078ec0ff */
[----:B------:R1:W-:Y:S01]  /*0180*/  STL [R1+0x10], RZ ;  /* 0x000010ff01007387 */ /* 0x0003e20000100800 */
[-C--:B------:R-:W-:Y:S02]  /*0190*/  IABS R7, R0.reuse ;  /* 0x0000000000077213 */ /* 0x080fe40000000000 */
[----:B------:R-:W-:Y:S01]  /*01a0*/  IABS R10, R0 ;  /* 0x00000000000a7213 */ /* 0x000fe20000000000 */
[----:B------:R1:W-:Y:S01]  /*01b0*/  STL [R1+0x14], RZ ;  /* 0x000014ff01007387 */ /* 0x0003e20000100800 */
[----:B------:R-:W0:Y:S03]  /*01c0*/  I2F.RP R2, R7 ;  /* 0x0000000700027306 */ /* 0x000e260000209400 */
[----:B------:R1:W-:Y:S04]  /*01d0*/  STL [R1+0x18], RZ ;  /* 0x000018ff01007387 */ /* 0x0003e80000100800 */
[----:B------:R1:W-:Y:S04]  /*01e0*/  STL [R1+0x1c], RZ ;  /* 0x00001cff01007387 */ /* 0x0003e80000100800 */
[----:B------:R1:W-:Y:S01]  /*01f0*/  STL [R1], RZ ;  /* 0x000000ff01007387 */ /* 0x0003e20000100800 */
[----:B--2---:R-:W-:Y:S01]  /*0200*/  IABS R8, R3 ;  /* 0x0000000300087213 */ /* 0x004fe20000000000 */
[----:B0-----:R-:W0:Y:S02]  /*0210*/  MUFU.RCP R2, R2 ;  /* 0x0000000200027308 */ /* 0x001e240000001000 */
[----:B------:R1:W-:Y:S04]  /*0220*/  STL [R1+0x4], RZ ;  /* 0x000004ff01007387 */ /* 0x0003e80000100800 */
[----:B------:R1:W-:Y:S04]  /*0230*/  STL [R1+0x8], RZ ;  /* 0x000008ff01007387 */ /* 0x0003e80000100800 */
[----:B------:R1:W-:Y:S04]  /*0240*/  STL [R1+0xc], RZ ;  /* 0x00000cff01007387 */ /* 0x0003e80000100800 */
[----:B------:R1:W-:Y:S01]  /*0250*/  STL [R1+0x30], RZ ;  /* 0x000030ff01007387 */ /* 0x0003e20000100800 */
[----:B0-----:R-:W-:Y:S01]  /*0260*/  IADD3 R4, R2, 0xffffffe, RZ ;  /* 0x0ffffffe02047810 */ /* 0x001fe20007ffe0ff */
[----:B------:R-:W-:-:S02]  /*0270*/  IMAD.MOV R2, RZ, RZ, -R10 ;  /* 0x000000ffff027224 */ /* 0x000fc400078e0a0a */
[----:B------:R1:W-:Y:S01]  /*0280*/  STL [R1+0x34], RZ ;  /* 0x000034ff01007387 */ /* 0x0003e20000100800 */
[----:B------:R0:W2:Y:S03]  /*0290*/  F2I.FTZ.U32.TRUNC.NTZ R5, R4 ;  /* 0x0000000400057305 */ /* 0x0000a6000021f000 */
[----:B------:R1:W-:Y:S04]  /*02a0*/  STL [R1+0x38], RZ ;  /* 0x000038ff01007387 */ /* 0x0003e80000100800 */
[----:B------:R1:W-:Y:S01]  /*02b0*/  STL [R1+0x3c], RZ ;  /* 0x00003cff01007387 */ /* 0x0003e20000100800 */
[----:B0-----:R-:W-:-:S03]  /*02c0*/  IMAD.MOV.U32 R4, RZ, RZ, RZ ;  /* 0x000000ffff047224 */ /* 0x001fc600078e00ff */
[----:B------:R1:W-:Y:S04]  /*02d0*/  STL [R1+0x40], RZ ;  /* 0x000040ff01007387 */ /* 0x0003e80000100800 */
[----:B------:R1:W-:Y:S01]  /*02e0*/  STL [R1+0x44], RZ ;  /* 0x000044ff01007387 */ /* 0x0003e20000100800 */
[----:B--2---:R-:W-:-:S03]  /*02f0*/  IMAD.MOV R6, RZ, RZ, -R5 ;  /* 0x000000ffff067224 */ /* 0x004fc600078e0a05 */
[----:B------:R1:W-:Y:S01]  /*0300*/  STL [R1+0x48], RZ ;  /* 0x000048ff01007387 */ /* 0x0003e20000100800 */
[----:B------:R-:W-:Y:S02]  /*0310*/  IMAD R9, R6, R7, RZ ;  /* 0x0000000706097224 */ /* 0x000fe400078e02ff */
[----:B------:R-:W-:Y:S01]  /*0320*/  IMAD.MOV.U32 R6, RZ, RZ, R8 ;  /* 0x000000ffff067224 */ /* 0x000fe200078e0008 */
[----:B------:R1:W-:Y:S01]  /*0330*/  STL [R1+0x4c], RZ ;  /* 0x00004cff01007387 */ /* 0x0003e20000100800 */
[----:B------:R-:W-:-:S03]  /*0340*/  IMAD.HI.U32 R5, R5, R9, R4 ;  /* 0x0000000905057227 */ /* 0x000fc600078e0004 */
[----:B------:R1:W-:Y:S03]  /*0350*/  STL [R1+0x50], RZ ;  /* 0x000050ff01007387 */ /* 0x0003e60000100800 */
[----:B------:R-:W-:Y:S01]  /*0360*/  IMAD.HI.U32 R5, R5, R6, RZ ;  /* 0x0000000605057227 */ /* 0x000fe200078e00ff */
[----:B------:R1:W-:Y:S03]  /*0370*/  STL [R1+0x54], RZ ;  /* 0x000054ff01007387 */ /* 0x0003e60000100800 */
[----:B------:R-:W-:Y:S01]  /*0380*/  IMAD R2, R5, R2, R6 ;  /* 0x0000000205027224 */ /* 0x000fe200078e0206 */
[----:B------:R1:W-:Y:S04]  /*0390*/  STL [R1+0x58], RZ ;  /* 0x000058ff01007387 */ /* 0x0003e80000100800 */
[----:B------:R-:W-:Y:S01]  /*03a0*/  ISETP.GT.U32.AND P1, PT, R7, R2, PT ;  /* 0x000000020700720c */ /* 0x000fe20003f24070 */
[----:B------:R1:W-:Y:S04]  /*03b0*/  STL [R1+0x5c], RZ ;  /* 0x00005cff01007387 */ /* 0x0003e80000100800 */
[----:B------:R1:W-:Y:S04]  /*03c0*/  STL [R1+0x60], RZ ;  /* 0x000060ff01007387 */ /* 0x0003e80000100800 */
[----:B------:R1:W-:Y:S04]  /*03d0*/  STL [R1+0x64], RZ ;  /* 0x000064ff01007387 */ /* 0x0003e80000100800 */
[----:B------:R-:W-:Y:S01]  /*03e0*/  @!P1 IMAD.IADD R2, R2, 0x1, -R7 ;  /* 0x0000000102029824 */ /* 0x000fe200078e0a07 */
[----:B------:R-:W-:Y:S01]  /*03f0*/  @!P1 IADD3 R5, R5, 0x1, RZ ;  /* 0x0000000105059810 */ /* 0x000fe20007ffe0ff */
[----:B------:R1:W-:Y:S01]  /*0400*/  STL [R1+0x68], RZ ;  /* 0x000068ff01007387 */ /* 0x0003e20000100800 */
[----:B------:R-:W-:-:S02]  /*0410*/  ISETP.NE.AND P1, PT, R0, RZ, PT ;  /* 0x000000ff0000720c */ /* 0x000fc40003f25270 */
[----:B------:R-:W-:Y:S01]  /*0420*/  ISETP.GE.U32.AND P0, PT, R2, R7, PT ;  /* 0x000000070200720c */ /* 0x000fe20003f06070 */
[----:B------:R1:W-:Y:S01]  /*0430*/  STL [R1+0x6c], RZ ;  /* 0x00006cff01007387 */ /* 0x0003e20000100800 */
[----:B------:R-:W-:-:S03]  /*0440*/  LOP3.LUT R2, R3, R0, RZ, 0x3c, !PT ;  /* 0x0000000003027212 */ /* 0x000fc600078e3cff */
[----:B------:R1:W-:Y:S01]  /*0450*/  STL [R1+0x70], RZ ;  /* 0x000070ff01007387 */ /* 0x0003e20000100800 */
[----:B------:R-:W-:Y:S01]  /*0460*/  ISETP.GE.AND P2, PT, R2, RZ, PT ;  /* 0x000000ff0200720c */ /* 0x000fe20003f46270 */
[----:B------:R-:W-:Y:S02]  /*0470*/  IMAD.MOV.U32 R2, RZ, RZ, c[0x0][0x178] ;  /* 0x00005e00ff027624 */ /* 0x000fe400078e00ff */
[----:B------:R1:W-:Y:S03]  /*0480*/  STL [R1+0x74], RZ ;  /* 0x000074ff01007387 */ /* 0x0003e60000100800 */
[----:B------:R-:W-:Y:S01]  /*0490*/  IADD3 R2, R2, 0xff, RZ ;  /* 0x000000ff02027810 */ /* 0x000fe20007ffe0ff */
[----:B------:R1:W-:Y:S01]  /*04a0*/  STL [R1+0x78], RZ ;  /* 0x000078ff01007387 */ /* 0x0003e20000100800 */
[----:B------:R-:W-:-:S03]  /*04b0*/  @P0 IADD3 R5, R5, 0x1, RZ ;  /* 0x0000000105050810 */ /* 0x000fc60007ffe0ff */
[----:B------:R1:W-:Y:S02]  /*04c0*/  STL [R1+0x7c], RZ ;  /* 0x00007cff01007387 */ /* 0x0003e40000100800 */
[----:B------:R-:W-:Y:S01]  /*04d0*/  IMAD.MOV.U32 R4, RZ, RZ, R5 ;  /* 0x000000ffff047224 */ /* 0x000fe200078e0005 */
[----:B------:R-:W-:Y:S01]  /*04e0*/  SHF.R.S32.HI R5, RZ, 0x1f, R2 ;  /* 0x0000001fff057819 */ /* 0x000fe20000011402 */
[----:B------:R1:W-:Y:S02]  /*04f0*/  STL [R1+0x80], RZ ;  /* 0x000080ff01007387 */ /* 0x0003e40000100800 */
[----:B------:R-:W-:Y:S01]  /*0500*/  @!P2 IMAD.MOV R4, RZ, RZ, -R4 ;  /* 0x000000ffff04a224 */ /* 0x000fe200078e0a04 */
[----:B------:R-:W-:Y:S01]  /*0510*/  @!P1 LOP3.LUT R4, RZ, R0, RZ, 0x33, !PT ;  /* 0x00000000ff049212 */ /* 0x000fe200078e33ff */
[----:B------:R1:W-:Y:S01]  /*0520*/  STL [R1+0x84], RZ ;  /* 0x000084ff01007387 */ /* 0x0003e20000100800 */
[----:B------:R-:W-:-:S03]  /*0530*/  LEA.HI R5, R5, R2, RZ, 0x8 ;  /* 0x0000000205057211 */ /* 0x000fc600078f40ff */
[----:B------:R-:W-:Y:S01]  /*0540*/  IMAD.SHL.U32 R2, R4, 0x8, RZ ;  /* 0x0000000804027824 */ /* 0x000fe200078e00ff */
[----:B------:R1:W-:Y:S01]  /*0550*/  STL [R1+0x88], RZ ;  /* 0x000088ff01007387 */ /* 0x0003e20000100800 */
[----:B------:R-:W-:-:S03]  /*0560*/  IMAD.MOV R4, RZ, RZ, -R4 ;  /* 0x000000ffff047224 */ /* 0x000fc600078e0a04 */
[----:B------:R-:W-:Y:S01]  /*0570*/  LEA.HI.SX32 R5, R5, -R2, 0x18 ;  /* 0x8000000205057211 */ /* 0x000fe200078fc2ff */
[----:B------:R-:W-:Y:S01]  /*0580*/  IMAD R9, R0, R4, R3 ;  /* 0x0000000400097224 */ /* 0x000fe200078e0203 */
[----:B------:R1:W-:Y:S01]  /*0590*/  STL [R1+0x8c], RZ ;  /* 0x00008cff01007387 */ /* 0x0003e20000100800 */
[----:B------:R-:W-:Y:S01]  /*05a0*/  IMAD.MOV.U32 R4, RZ, RZ, RZ ;  /* 0x000000ffff047224 */ /* 0x000fe200078e00ff */
[----:B------:R-:W-:Y:S02]  /*05b0*/  IMNMX R10, R5, 0x8, PT ;  /* 0x00000008050a7817 */ /* 0x000fe40003800200 */
[----:B------:R1:W-:Y:S02]  /*05c0*/  STL [R1+0xb0], RZ ;  /* 0x0000b0ff01007387 */ /* 0x0003e40000100800 */
[-C--:B------:R-:W-:Y:S02]  /*05d0*/  IABS R8, R10.reuse ;  /* 0x0000000a00087213 */ /* 0x080fe40000000000 */
[----:B------:R-:W-:Y:S01]  /*05e0*/  IABS R0, R10 ;  /* 0x0000000a00007213 */ /* 0x000fe20000000000 */
[----:B------:R1:W-:Y:S01]  /*05f0*/  STL [R1+0xb4], RZ ;  /* 0x0000b4ff01007387 */ /* 0x0003e20000100800 */
[----:B------:R-:W0:Y:S03]  /*0600*/  I2F.RP R6, R8 ;  /* 0x0000000800067306 */ /* 0x000e260000209400 */
[----:B------:R1:W-:Y:S04]  /*0610*/  STL [R1+0xb8], RZ ;  /* 0x0000b8ff01007387 */ /* 0x0003e80000100800 */
[----:B------:R1:W-:Y:S04]  /*0620*/  STL [R1+0xbc], RZ ;  /* 0x0000bcff01007387 */ /* 0x0003e80000100800 */
[----:B------:R1:W-:Y:S04]  /*0630*/  STL [R1+0xe0], RZ ;  /* 0x0000e0ff01007387 */ /* 0x0003e80000100800 */
[----:B------:R1:W-:Y:S01]  /*0640*/  STL [R1+0xe4], RZ ;  /* 0x0000e4ff01007387 */ /* 0x0003e20000100800 */
[----:B0-----:R-:W0:Y:S03]  /*0650*/  MUFU.RCP R6, R6 ;  /* 0x0000000600067308 */ /* 0x001e260000001000 */
[----:B------:R1:W-:Y:S04]  /*0660*/  STL [R1+0xe8], RZ ;  /* 0x0000e8ff01007387 */ /* 0x0003e80000100800 */
[----:B------:R1:W-:Y:S04]  /*0670*/  STL [R1+0xec], RZ ;  /* 0x0000ecff01007387 */ /* 0x0003e80000100800 */
[----:B------:R1:W-:Y:S04]  /*0680*/  STL [R1+0xf0], RZ ;  /* 0x0000f0ff01007387 */ /* 0x0003e80000100800 */
[----:B------:R1:W-:Y:S01]  /*0690*/  STL [R1+0xf4], RZ ;  /* 0x0000f4ff01007387 */ /* 0x0003e20000100800 */
[----:B0-----:R-:W-:-:S03]  /*06a0*/  IADD3 R5, R6, 0xffffffe, RZ ;  /* 0x0ffffffe06057810 */ /* 0x001fc60007ffe0ff */
[----:B------:R1:W-:Y:S03]  /*06b0*/  STL [R1+0xf8], RZ ;  /* 0x0000f8ff01007387 */ /* 0x0003e60000100800 */
[----:B------:R-:W0:Y:S01]  /*06c0*/  F2I.FTZ.U32.TRUNC.NTZ R5, R5 ;  /* 0x0000000500057305 */ /* 0x000e22000021f000 */
[----:B------:R1:W-:Y:S04]  /*06d0*/  STL [R1+0xfc], RZ ;  /* 0x0000fcff01007387 */ /* 0x0003e80000100800 */
[----:B------:R1:W-:Y:S04]  /*06e0*/  STL [R1+0x180], RZ ;  /* 0x000180ff01007387 */ /* 0x0003e80000100800 */
[----:B------:R1:W-:Y:S04]  /*06f0*/  STL [R1+0x184], RZ ;  /* 0x000184ff01007387 */ /* 0x0003e80000100800 */
[----:B------:R1:W-:Y:S01]  /*0700*/  STL [R1+0x188], RZ ;  /* 0x000188ff01007387 */ /* 0x0003e20000100800 */
[----:B0-----:R-:W-:-:S03]  /*0710*/  IMAD.MOV R7, RZ, RZ, -R5 ;  /* 0x000000ffff077224 */ /* 0x001fc600078e0a05 */
[----:B------:R1:W-:Y:S01]  /*0720*/  STL [R1+0x18c], RZ ;  /* 0x00018cff01007387 */ /* 0x0003e20000100800 */
[----:B------:R-:W-:Y:S01]  /*0730*/  IMAD.MOV.U32 R3, RZ, RZ, R7 ;  /* 0x000000ffff037224 */ /* 0x000fe200078e0007 */
[----:B------:R-:W-:Y:S02]  /*0740*/  IABS R7, R9 ;  /* 0x0000000900077213 */ /* 0x000fe40000000000 */
[----:B------:R1:W-:Y:S01]  /*0750*/  STL [R1+0x1e0], RZ ;  /* 0x0001e0ff01007387 */ /* 0x0003e20000100800 */
[----:B------:R-:W-:-:S03]  /*0760*/  IMAD R3, R3, R8, RZ ;  /* 0x0000000803037224 */ /* 0x000fc600078e02ff */
[----:B------:R1:W-:Y:S01]  /*0770*/  STL [R1+0x1e4], RZ ;  /* 0x0001e4ff01007387 */ /* 0x0003e20000100800 */
[----:B------:R-:W-:-:S03]  /*0780*/  IMAD.HI.U32 R4, R5, R3, R4 ;  /* 0x0000000305047227 */ /* 0x000fc600078e0004 */
[----:B------:R1:W-:Y:S01]  /*0790*/  STL [R1+0x1e8], RZ ;  /* 0x0001e8ff01007387 */ /* 0x0003e20000100800 */
[----:B------:R-:W-:Y:S02]  /*07a0*/  IMAD.MOV R3, RZ, RZ, -R0 ;  /* 0x000000ffff037224 */ /* 0x000fe400078e0a00 */
[----:B------:R-:W-:Y:S01]  /*07b0*/  IMAD.HI.U32 R0, R4, R7, RZ ;  /* 0x0000000704007227 */ /* 0x000fe200078e00ff */
[----:B------:R1:W-:Y:S03]  /*07c0*/  STL [R1+0x1ec], RZ ;  /* 0x0001ecff01007387 */ /* 0x0003e60000100800 */
[----:B------:R-:W-:Y:S01]  /*07d0*/  IMAD R3, R0, R3, R7 ;  /* 0x0000000300037224 */ /* 0x000fe200078e0207 */
[----:B------:R1:W-:Y:S01]  /*07e0*/  STL [R1+0x1f0], RZ ;  /* 0x0001f0ff01007387 */ /* 0x0003e20000100800 */
[----:B------:R-:W-:-:S03]  /*07f0*/  CS2R R6, SRZ ;  /* 0x0000000000067805 */ /* 0x000fc6000001ff00 */
[----:B------:R-:W-:Y:S01]  /*0800*/  ISETP.GT.U32.AND P1, PT, R8, R3, PT ;  /* 0x000000030800720c */ /* 0x000fe20003f24070 */
[----:B------:R1:W-:Y:S04]  /*0810*/  STL [R1+0x1f4], RZ ;  /* 0x0001f4ff01007387 */ /* 0x0003e80000100800 */
[----:B------:R1:W-:Y:S04]  /*0820*/  STL [R1+0x1f8], RZ ;  /* 0x0001f8ff01007387 */ /* 0x0003e80000100800 */
[----:B------:R1:W-:Y:S04]  /*0830*/  STL [R1+0x1fc], RZ ;  /* 0x0001fcff01007387 */ /* 0x0003e80000100800 */
[----:B------:R-:W-:Y:S01]  /*0840*/  @!P1 IMAD.IADD R3, R3, 0x1, -R8 ;  /* 0x0000000103039824 */ /* 0x000fe200078e0a08 */
[----:B------:R1:W-:Y:S01]  /*0850*/  STL [R1+0x200], RZ ;  /* 0x000200ff01007387 */ /* 0x0003e20000100800 */
[----:B------:R-:W-:-:S02]  /*0860*/  @!P1 IADD3 R0, R0, 0x1, RZ ;  /* 0x0000000100009810 */ /* 0x000fc40007ffe0ff */
[----:B------:R-:W-:Y:S01]  /*0870*/  ISETP.NE.AND P1, PT, R10, RZ, PT ;  /* 0x000000ff0a00720c */ /* 0x000fe20003f25270 */
[----:B------:R1:W-:Y:S01]  /*0880*/  STL [R1+0x204], RZ ;  /* 0x000204ff01007387 */ /* 0x0003e20000100800 */
[----:B------:R-:W-:Y:S02]  /*0890*/  ISETP.GE.U32.AND P0, PT, R3, R8, PT ;  /* 0x000000080300720c */ /* 0x000fe40003f06070 */
[----:B------:R-:W-:Y:S01]  /*08a0*/  LOP3.LUT R3, R9, R10, RZ, 0x3c, !PT ;  /* 0x0000000a09037212 */ /* 0x000fe200078e3cff */
[----:B------:R1:W-:Y:S03]  /*08b0*/  STL [R1+0x208], RZ ;  /* 0x000208ff01007387 */ /* 0x0003e60000100800 */
[----:B------:R-:W-:Y:S01]  /*08c0*/  ISETP.GE.AND P2, PT, R3, RZ, PT ;  /* 0x000000ff0300720c */ /* 0x000fe20003f46270 */
[----:B------:R1:W-:Y:S01]  /*08d0*/  STL [R1+0x20c], RZ ;  /* 0x00020cff01007387 */ /* 0x0003e20000100800 */
[----:B------:R-:W-:-:S03]  /*08e0*/  IMAD.MOV.U32 R3, RZ, RZ, c[0x0][0x180] ;  /* 0x00006000ff037624 */ /* 0x000fc600078e00ff */
[----:B------:R1:W-:Y:S02]  /*08f0*/  STL [R1+0x2c0], RZ ;  /* 0x0002c0ff01007387 */ /* 0x0003e40000100800 */
[----:B------:R-:W-:Y:S02]  /*0900*/  @P0 IADD3 R0, R0, 0x1, RZ ;  /* 0x0000000100000810 */ /* 0x000fe40007ffe0ff */
[----:B------:R1:W-:Y:S01]  /*0910*/  STL [R1+0x2c4], RZ ;  /* 0x0002c4ff01007387 */ /* 0x0003e20000100800 */
[----:B------:R-:W-:-:S03]  /*0920*/  IADD3 R3, R3, 0x1f, RZ ;  /* 0x0000001f03037810 */ /* 0x000fc60007ffe0ff */
[----:B------:R1:W-:Y:S01]  /*0930*/  STL [R1+0x2c8], RZ ;  /* 0x0002c8ff01007387 */ /* 0x0003e20000100800 */
[----:B------:R-:W-:Y:S01]  /*0940*/  @!P2 IMAD.MOV R0, RZ, RZ, -R0 ;  /* 0x000000ffff00a224 */ /* 0x000fe200078e0a00 */
[----:B------:R-:W-:Y:S02]  /*0950*/  @!P1 LOP3.LUT R0, RZ, R10, RZ, 0x33, !PT ;  /* 0x0000000aff009212 */ /* 0x000fe400078e33ff */
[----:B------:R1:W-:Y:S01]  /*0960*/  STL [R1+0x2cc], RZ ;  /* 0x0002ccff01007387 */ /* 0x0003e20000100800 */
[----:B------:R-:W-:Y:S02]  /*0970*/  ISETP.GE.AND P0, PT, R3, 0x20, PT ;  /* 0x000000200300780c */ /* 0x000fe40003f06270 */
[----:B------:R-:W-:Y:S01]  /*0980*/  IMAD.MOV R5, RZ, RZ, -R0 ;  /* 0x000000ffff057224 */ /* 0x000fe200078e0a00 */
[----:B------:R1:W-:Y:S01]  /*0990*/  STL [R1+0x2d0], RZ ;  /* 0x0002d0ff01007387 */ /* 0x0003e20000100800 */
[----:B------:R-:W-:Y:S02]  /*09a0*/  IMAD.SHL.U32 R0, R0, 0x80, RZ ;  /* 0x0000008000007824 */ /* 0x000fe400078e00ff */
[----:B------:R-:W-:Y:S01]  /*09b0*/  IMAD R5, R10, R5, R9 ;  /* 0x000000050a057224 */ /* 0x000fe200078e0209 */
[----:B------:R1:W-:Y:S01]  /*09c0*/  STL [R1+0x2d4], RZ ;  /* 0x0002d4ff01007387 */ /* 0x0003e20000100800 */
[----:B------:R-:W-:Y:S01]  /*09d0*/  CS2R R8, SRZ ;  /* 0x0000000000087805 */ /* 0x000fe2000001ff00 */
[----:B------:R-:W-:Y:S01]  /*09e0*/  CS2R R10, SRZ ;  /* 0x00000000000a7805 */ /* 0x000fe2000001ff00 */
[----:B------:R-:W-:Y:S01]  /*09f0*/  IMAD.IADD R2, R2, 0x1, R5 ;  /* 0x0000000102027824 */ /* 0x000fe200078e0205 */
[----:B------:R1:W-:Y:S01]  /*0a00*/  STL [R1+0x2d8], RZ ;  /* 0x0002d8ff01007387 */ /* 0x0003e20000100800 */
[----:B------:R-:W-:-:S02]  /*0a10*/  CS2R R4, SRZ ;  /* 0x0000000000047805 */ /* 0x000fc4000001ff00 */
[----:B------:R-:W-:Y:S01]  /*0a20*/  IMAD R29, R2, 0x100, R29 ;  /* 0x00000100021d7824 */ /* 0x000fe200078e021d */
[----:B------:R1:W-:Y:S04]  /*0a30*/  STL [R1+0x2dc], RZ ;  /* 0x0002dcff01007387 */ /* 0x0003e80000100800 */
[----:B------:R1:W-:Y:S01]  /*0a40*/  STL [R1+0x2e0], RZ ;  /* 0x0002e0ff01007387 */ /* 0x0003e20000100800 */
[----:B------:R-:W-:-:S03]  /*0a50*/  IADD3 R2, R29, 0x80, RZ ;  /* 0x000000801d027810 */ /* 0x000fc60007ffe0ff */
[----:B------:R1:W-:Y:S04]  /*0a60*/  STL [R1+0x2e4], RZ ;  /* 0x0002e4ff01007387 */ /* 0x0003e80000100800 */
        /* <DEDUP_REMOVED lines=30> */
[----:B------:R1:W-:Y:S04]  /*0c50*/  STL [R1+0x47c], R29 ;  /* 0x00047c1d01007387 */ /* 0x0003e80000100800 */
[----:B------:R1:W-:Y:S04]  /*0c60*/  STL [R1+0x478], R0 ;  /* 0x0004780001007387 */ /* 0x0003e80000100800 */
[----:B------:R1:W-:Y:S01]  /*0c70*/  STL [R1+0x588], R2 ;  /* 0x0005880201007387 */ /* 0x0003e20000100800 */
[----:B------:R-:W-:Y:S05]  /*0c80*/  @!P0 BRA `(.L_x_0) ;  /* 0x000129a000008947 */ /* 0x000fea0003800000 */
[----:B------:R-:W-:Y:S01]  /*0c90*/  IMAD.MOV.U32 R26, RZ, RZ, R0 ;  /* 0x000000ffff1a7224 */ /* 0x000fe200078e0000 */
[----:B-1----:R-:W-:Y:S01]  /*0ca0*/  IABS R0, c[0x0][0x178] ;  /* 0x00005e0000007a13 */ /* 0x002fe20000000000 */
[----:B------:R-:W-:Y:S01]  /*0cb0*/  IMAD.MOV.U32 R27, RZ, RZ, R2 ;  /* 0x000000ffff1b7224 */ /* 0x000fe200078e0002 */
[----:B------:R-:W-:-:S02]  /*0cc0*/  IABS R7, c[0x0][0x17c] ;  /* 0x00005f0000077a13 */ /* 0x000fc40000000000 */
[----:B------:R-:W0:Y:S01]  /*0cd0*/  I2F.RP R5, R0 ;  /* 0x0000000000057306 */ /* 0x000e220000209400 */
[C---:B------:R-:W-:Y:S02]  /*0ce0*/  LEA.HI R4, R28.reuse, R26, RZ, 0x1b ;  /* 0x0000001a1c047211 */ /* 0x040fe400078fd8ff */
[----:B------:R-:W-:-:S05]  /*0cf0*/  LOP3.LUT R18, R28, 0x40, RZ, 0xc0, !PT ;  /* 0x000000401c127812 */ /* 0x000fca00078ec0ff */
[----:B------:R-:W1:Y:S08]  /*0d00*/  I2F.RP R2, R7 ;  /* 0x0000000700027306 */ /* 0x000e700000209400 */
[----:B0-----:R-:W0:Y:S08]  /*0d10*/  MUFU.RCP R5, R5 ;  /* 0x0000000500057308 */ /* 0x001e300000001000 */
[----:B-1----:R-:W1:Y:S01]  /*0d20*/  MUFU.RCP R2, R2 ;  /* 0x0000000200027308 */ /* 0x002e620000001000 */
[----:B0-----:R-:W-:-:S02]  /*0d30*/  IADD3 R8, R5, 0xffffffe, RZ ;  /* 0x0ffffffe05087810 */ /* 0x001fc40007ffe0ff */
[----:B------:R-:W-:-:S05]  /*0d40*/  IADD3 R5, R4, 0x7c, RZ ;  /* 0x0000007c04057810 */ /* 0x000fca0007ffe0ff */
[----:B------:R0:W2:Y:S01]  /*0d50*/  F2I.FTZ.U32.TRUNC.NTZ R9, R8 ;  /* 0x0000000800097305 */ /* 0x0000a2000021f000 */
[----:B------:R-:W-:Y:S02]  /*0d60*/  IABS R20, R5 ;  /* 0x0000000500147213 */ /* 0x000fe40000000000 */
[----:B-1----:R-:W-:Y:S02]  /*0d70*/  IADD3 R10, R2, 0xffffffe, RZ ;  /* 0x0ffffffe020a7810 */ /* 0x002fe40007ffe0ff */
[----:B------:R-:W-:-:S03]  /*0d80*/  ISETP.GE.AND P4, PT, R5, RZ, PT ;  /* 0x000000ff0500720c */ /* 0x000fc60003f86270 */
[----:B------:R1:W3:Y:S01]  /*0d90*/  F2I.FTZ.U32.TRUNC.NTZ R11, R10 ;  /* 0x0000000a000b7305 */ /* 0x0002e2000021f000 */
[----:B0-----:R-:W-:Y:S02]  /*0da0*/  IMAD.MOV.U32 R8, RZ, RZ, RZ ;  /* 0x000000ffff087224 */ /* 0x001fe400078e00ff */
[----:B--2---:R-:W-:Y:S02]  /*0db0*/  IMAD.MOV R15, RZ, RZ, -R9 ;  /* 0x000000ffff0f7224 */ /* 0x004fe400078e0a09 */
[----:B-1----:R-:W-:Y:S02]  /*0dc0*/  IMAD.MOV.U32 R10, RZ, RZ, RZ ;  /* 0x000000ffff0a7224 */ /* 0x002fe400078e00ff */
[----:B------:R-:W-:Y:S02]  /*0dd0*/  IMAD R15, R15, R0, RZ ;  /* 0x000000000f0f7224 */ /* 0x000fe400078e02ff */
[----:B---3--:R-:W-:Y:S02]  /*0de0*/  IMAD.MOV R6, RZ, RZ, -R11 ;  /* 0x000000ffff067224 */ /* 0x008fe400078e0a0b */
[----:B------:R-:W-:-:S04]  /*0df0*/  IMAD.HI.U32 R8, R9, R15, R8 ;  /* 0x0000000f09087227 */ /* 0x000fc800078e0008 */
[----:B------:R-:W-:Y:S01]  /*0e00*/  IMAD R13, R6, R7, RZ ;  /* 0x00000007060d7224 */ /* 0x000fe200078e02ff */
[----:B------:R-:W-:Y:S01]  /*0e10*/  SHF.R.S32.HI R6, RZ, 0x1f, R3 ;  /* 0x0000001fff067819 */ /* 0x000fe20000011403 */
[----:B------:R-:W-:Y:S02]  /*0e20*/  IMAD.SHL.U32 R9, R28, 0x2, RZ ;  /* 0x000000021c097824 */ /* 0x000fe400078e00ff */
[----:B------:R-:W-:Y:S01]  /*0e30*/  IMAD.HI.U32 R2, R11, R13, R10 ;  /* 0x0000000d0b027227 */ /* 0x000fe200078e000a */
[----:B------:R-:W-:Y:S02]  /*0e40*/  IABS R11, R27 ;  /* 0x0000001b000b7213 */ /* 0x000fe40000000000 */
[----:B------:R-:W-:Y:S02]  /*0e50*/  LEA.HI R3, R6, R3, RZ, 0x5 ;  /* 0x0000000306037211 */ /* 0x000fe400078f28ff */
[----:B------:R-:W-:Y:S01]  /*0e60*/  IABS R13, R29 ;  /* 0x0000001d000d7213 */ /* 0x000fe20000000000 */
[----:B------:R-:W-:Y:S01]  /*0e70*/  IMAD.HI.U32 R6, R8, R11, RZ ;  /* 0x0000000b08067227 */ /* 0x000fe200078e00ff */
[----:B------:R-:W-:Y:S01]  /*0e80*/  LOP3.LUT R9, R9, 0x10, RZ, 0xc0, !PT ;  /* 0x0000001009097812 */ /* 0x000fe200078ec0ff */
[----:B------:R0:W-:Y:S02]  /*0e90*/  STL [R1+0x4c], R3 ;  /* 0x00004c0301007387 */ /* 0x0001e40000100800 */
[----:B------:R-:W-:Y:S01]  /*0ea0*/  IMAD.MOV R6, RZ, RZ, -R6 ;  /* 0x000000ffff067224 */ /* 0x000fe200078e0a06 */
[----:B------:R-:W-:Y:S01]  /*0eb0*/  LEA.HI R18, R18, R9, RZ, 0x1f ;  /* 0x0000000912127211 */ /* 0x000fe200078ff8ff */
[----:B------:R-:W-:-:S04]  /*0ec0*/  IMAD.HI.U32 R8, R8, R13, RZ ;  /* 0x0000000d08087227 */ /* 0x000fc800078e00ff */
[----:B------:R-:W-:Y:S01]  /*0ed0*/  IMAD R11, R0, R6, R11 ;  /* 0x00000006000b7224 */ /* 0x000fe200078e020b */
[----:B------:R-:W-:Y:S01]  /*0ee0*/  IADD3 R6, R4, 0x5c, RZ ;  /* 0x0000005c04067810 */ /* 0x000fe20007ffe0ff */
[----:B------:R-:W-:Y:S02]  /*0ef0*/  IMAD.MOV R8, RZ, RZ, -R8 ;  /* 0x000000ffff087224 */ /* 0x000fe400078e0a08 */
[----:B0-----:R-:W-:Y:S01]  /*0f00*/  IMAD.HI.U32 R3, R2, R20, RZ ;  /* 0x0000001402037227 */ /* 0x001fe200078e00ff */
[----:B------:R-:W-:Y:S02]  /*0f10*/  ISETP.GT.U32.AND P2, PT, R0, R11, PT ;  /* 0x0000000b0000720c */ /* 0x000fe40003f44070 */
[----:B------:R-:W-:Y:S01]  /*0f20*/  ISETP.GE.AND P5, PT, R6, RZ, PT ;  /* 0x000000ff0600720c */ /* 0x000fe20003fa6270 */
[----:B------:R-:W-:Y:S01]  /*0f30*/  IMAD R5, R0, R8, R13 ;  /* 0x0000000800057224 */ /* 0x000fe200078e020d */
[----:B------:R-:W-:Y:S01]  /*0f40*/  IADD3 R8, R4, 0x3c, RZ ;  /* 0x0000003c04087810 */ /* 0x000fe20007ffe0ff */
[----:B------:R-:W-:Y:S01]  /*0f50*/  IMAD.MOV R3, RZ, RZ, -R3 ;  /* 0x000000ffff037224 */ /* 0x000fe200078e0a03 */
[----:B------:R-:W-:-:S02]  /*0f60*/  IABS R6, R6 ;  /* 0x0000000600067213 */ /* 0x000fc40000000000 */
[----:B------:R-:W-:Y:S01]  /*0f70*/  ISETP.GT.U32.AND P3, PT, R0, R5, PT ;  /* 0x000000050000720c */ /* 0x000fe20003f64070 */
[----:B------:R-:W-:Y:S01]  /*0f80*/  IMAD R20, R7, R3, R20 ;  /* 0x0000000307147224 */ /* 0x000fe200078e0214 */
[----:B------:R-:W-:Y:S02]  /*0f90*/  SHF.R.U32.HI R3, RZ, 0x5, R28 ;  /* 0x00000005ff037819 */ /* 0x000fe4000001161c */
[----:B------:R-:W-:Y:S01]  /*0fa0*/  IADD3 R4, R4, 0x1c, RZ ;  /* 0x0000001c04047810 */ /* 0x000fe20007ffe0ff */
[----:B------:R-:W-:Y:S01]  /*0fb0*/  @!P2 IMAD.IADD R11, R11, 0x1, -R0 ;  /* 0x000000010b0ba824 */ /* 0x000fe200078e0a00 */
[----:B------:R-:W-:Y:S02]  /*0fc0*/  ISETP.GE.AND P1, PT, R8, RZ, PT ;  /* 0x000000ff0800720c */ /* 0x000fe40003f26270 */
[----:B------:R-:W-:Y:S01]  /*0fd0*/  IABS R9, R8 ;  /* 0x0000000800097213 */ /* 0x000fe20000000000 */
[----:B------:R-:W-:Y:S01]  /*0fe0*/  IMAD.MOV.U32 R8, RZ, RZ, R6 ;  /* 0x000000ffff087224 */ /* 0x000fe200078e0006 */
[----:B------:R-:W-:-:S02]  /*0ff0*/  ISETP.GT.U32.AND P2, PT, R0, R11, PT ;  /* 0x0000000b0000720c */ /* 0x000fc40003f44070 */
[----:B------:R-:W-:Y:S01]  /*1000*/  SGXT.U32 R3, R3, 0x2 ;  /* 0x000000020303781a */ /* 0x000fe20000000000 */
[--C-:B------:R-:W-:Y:S01]  /*1010*/  @!P3 IMAD.IADD R5, R5, 0x1, -R0.reuse ;  /* 0x000000010505b824 */ /* 0x100fe200078e0a00 */
[----:B------:R-:W-:Y:S01]  /*1020*/  ISETP.GE.AND P0, PT, R4, RZ, PT ;  /* 0x000000ff0400720c */ /* 0x000fe20003f06270 */
[----:B------:R-:W-:Y:S01]  /*1030*/  IMAD.HI.U32 R6, R2, R9, RZ ;  /* 0x0000000902067227 */ /* 0x000fe200078e00ff */
[----:B------:R-:W-:Y:S02]  /*1040*/  IABS R10, R4 ;  /* 0x00000004000a7213 */ /* 0x000fe40000000000 */
[----:B------:R-:W-:Y:S01]  /*1050*/  ISETP.GT.U32.AND P6, PT, R0, R5, PT ;  /* 0x000000050000720c */ /* 0x000fe20003fc4070 */
[----:B------:R-:W-:Y:S01]  /*1060*/  IMAD.HI.U32 R4, R2, R8, RZ ;  /* 0x0000000802047227 */ /* 0x000fe200078e00ff */
[----:B------:R-:W-:Y:S02]  /*1070*/  ISETP.GE.AND P3, PT, R27, RZ, PT ;  /* 0x000000ff1b00720c */ /* 0x000fe40003f66270 */
[----:B------:R-:W-:Y:S01]  /*1080*/  LOP3.LUT R3, R26, R3, RZ, 0xfc, !PT ;  /* 0x000000031a037212 */ /* 0x000fe200078efcff */
[----:B------:R-:W-:Y:S01]  /*1090*/  @!P2 IMAD.IADD R11, R11, 0x1, -R0 ;  /* 0x000000010b0ba824 */ /* 0x000fe200078e0a00 */
[----:B------:R-:W-:Y:S01]  /*10a0*/  ISETP.GT.U32.AND P2, PT, R7, R20, PT ;  /* 0x000000140700720c */ /* 0x000fe20003f44070 */
[----:B------:R-:W-:Y:S01]  /*10b0*/  IMAD.MOV R13, RZ, RZ, -R4 ;  /* 0x000000ffff0d7224 */ /* 0x000fe200078e0a04 */
[----:B------:R-:W-:Y:S01]  /*10c0*/  LOP3.LUT R16, R3, 0x78, RZ, 0xfc, !PT ;  /* 0x0000007803107812 */ /* 0x000fe200078efcff */
[----:B------:R-:W-:Y:S01]  /*10d0*/  IMAD.MOV.U32 R22, RZ, RZ, R11 ;  /* 0x000000ffff167224 */ /* 0x000fe200078e000b */
[----:B------:R-:W-:Y:S01]  /*10e0*/  LOP3.LUT R11, RZ, c[0x0][0x178], RZ, 0x33, !PT ;  /* 0x00005e00ff0b7a12 */ /* 0x000fe200078e33ff */
[----:B------:R-:W-:Y:S01]  /*10f0*/  IMAD R8, R7, R13, R8 ;  /* 0x0000000d07087224 */ /* 0x000fe200078e0208 */
[----:B------:R-:W-:Y:S01]  /*1100*/  IABS R14, R16 ;  /* 0x00000010000e7213 */ /* 0x000fe20000000000 */
[----:B------:R-:W-:Y:S01]  /*1110*/  @!P6 IMAD.IADD R5, R5, 0x1, -R0 ;  /* 0x000000010505e824 */ /* 0x000fe200078e0a00 */
[----:B------:R-:W-:Y:S01]  /*1120*/  ISETP.GE.AND P6, PT, R29, RZ, PT ;  /* 0x000000ff1d00720c */ /* 0x000fe20003fc6270 */
[----:B------:R-:W-:Y:S01]  /*1130*/  IMAD.HI.U32 R12, R2, R10, RZ ;  /* 0x0000000a020c7227 */ /* 0x000fe200078e00ff */
[----:B------:R-:W-:-:S02]  /*1140*/  LOP3.LUT R17, R3, 0x74, RZ, 0xfc, !PT ;  /* 0x0000007403117812 */ /* 0x000fc400078efcff */
[C---:B------:R-:W-:Y:S01]  /*1150*/  LOP3.LUT R13, R3.reuse, 0x70, RZ, 0xfc, !PT ;  /* 0x00000070030d7812 */ /* 0x040fe200078efcff */
[----:B------:R-:W-:Y:S01]  /*1160*/  @!P2 IMAD.IADD R20, R20, 0x1, -R7 ;  /* 0x000000011414a824 */ /* 0x000fe200078e0a07 */
[----:B------:R-:W-:Y:S01]  /*1170*/  LOP3.LUT R25, R3, 0x30, RZ, 0xfc, !PT ;  /* 0x0000003003197812 */ /* 0x000fe200078efcff */
[----:B------:R-:W-:Y:S01]  /*1180*/  IMAD.MOV.U32 R24, RZ, RZ, R5 ;  /* 0x000000ffff187224 */ /* 0x000fe200078e0005 */
[----:B------:R-:W-:Y:S01]  /*1190*/  IABS R0, R13 ;  /* 0x0000000d00007213 */ /* 0x000fe20000000000 */
[----:B------:R-:W-:Y:S01]  /*11a0*/  IMAD.MOV R6, RZ, RZ, -R6 ;  /* 0x000000ffff067224 */ /* 0x000fe200078e0a06 */
[C---:B------:R-:W-:Y:S01]  /*11b0*/  ISETP.GT.U32.AND P2, PT, R7.reuse, R20, PT ;  /* 0x000000140700720c */ /* 0x040fe20003f44070 */
[----:B------:R-:W-:Y:S01]  /*11c0*/  @!P3 IMAD.MOV R22, RZ, RZ, -R22 ;  /* 0x000000ffff16b224 */ /* 0x000fe200078e0a16 */
[----:B------:R-:W-:Y:S01]  /*11d0*/  ISETP.NE.AND P3, PT, RZ, c[0x0][0x178], PT ;  /* 0x00005e00ff007a0c */ /* 0x000fe20003f65270 */
[----:B------:R-:W-:Y:S01]  /*11e0*/  @!P6 IMAD.MOV R24, RZ, RZ, -R24 ;  /* 0x000000ffff18e224 */ /* 0x000fe200078e0a18 */
[----:B------:R-:W-:Y:S01]  /*11f0*/  ISETP.GT.U32.AND P6, PT, R7, R8, PT ;  /* 0x000000080700720c */ /* 0x000fe20003fc4070 */
[----:B------:R-:W-:Y:S01]  /*1200*/  IMAD.HI.U32 R4, R2, R14, RZ ;  /* 0x0000000e02047227 */ /* 0x000fe200078e00ff */
[----:B------:R-:W-:-:S02]  /*1210*/  SEL R15, R11, R22, !P3 ;  /* 0x000000160b0f7207 */ /* 0x000fc40005800000 */
[----:B------:R-:W-:Y:S01]  /*1220*/  SEL R19, R11, R24, !P3 ;  /* 0x000000180b137207 */ /* 0x000fe20005800000 */
[----:B------:R-:W-:Y:S01]  /*1230*/  IMAD.MOV R12, RZ, RZ, -R12 ;  /* 0x000000ffff0c7224 */ /* 0x000fe200078e0a0c */
[----:B------:R-:W-:Y:S01]  /*1240*/  LOP3.LUT R24, R3, 0x38, RZ, 0xfc, !PT ;  /* 0x0000003803187812 */ /* 0x000fe200078efcff */
[----:B------:R-:W-:Y:S01]  /*1250*/  IMAD R9, R7, R6, R9 ;  /* 0x0000000607097224 */ /* 0x000fe200078e0209 */
[----:B------:R0:W-:Y:S01]  /*1260*/  STL [R1+0x54], R15 ;  /* 0x0000540f01007387 */ /* 0x0001e20000100800 */
[----:B------:R-:W-:Y:S01]  /*1270*/  IMAD.MOV R4, RZ, RZ, -R4 ;  /* 0x000000ffff047224 */ /* 0x000fe200078e0a04 */
[----:B------:R-:W-:Y:S01]  /*1280*/  LOP3.LUT R29, R3, 0x28, RZ, 0xfc, !PT ;  /* 0x00000028031d7812 */ /* 0x000fe200078efcff */
[C---:B------:R-:W-:Y:S01]  /*1290*/  IMAD R10, R7.reuse, R12, R10 ;  /* 0x0000000c070a7224 */ /* 0x040fe200078e020a */
[C---:B------:R-:W-:Y:S01]  /*12a0*/  ISETP.GT.U32.AND P3, PT, R7.reuse, R9, PT ;  /* 0x000000090700720c */ /* 0x040fe20003f64070 */
[C---:B------:R-:W-:Y:S01]  /*12b0*/  IMAD R14, R7.reuse, R4, R14 ;  /* 0x00000004070e7224 */ /* 0x040fe200078e020e */
[----:B------:R-:W-:Y:S01]  /*12c0*/  IABS R4, R17 ;  /* 0x0000001100047213 */ /* 0x000fe20000000000 */
[--C-:B------:R-:W-:Y:S01]  /*12d0*/  @!P2 IMAD.IADD R20, R20, 0x1, -R7.reuse ;  /* 0x000000011414a824 */ /* 0x100fe200078e0a07 */
[C---:B------:R-:W-:Y:S01]  /*12e0*/  ISETP.GT.U32.AND P2, PT, R7.reuse, R10, PT ;  /* 0x0000000a0700720c */ /* 0x040fe20003f44070 */
[----:B------:R-:W-:Y:S01]  /*12f0*/  @!P6 IMAD.IADD R8, R8, 0x1, -R7 ;  /* 0x000000010808e824 */ /* 0x000fe200078e0a07 */
[----:B------:R-:W-:Y:S01]  /*1300*/  ISETP.GT.U32.AND P6, PT, R7, R14, PT ;  /* 0x0000000e0700720c */ /* 0x000fe20003fc4070 */
[C---:B------:R-:W-:Y:S01]  /*1310*/  IMAD.HI.U32 R5, R2.reuse, R4, RZ ;  /* 0x0000000402057227 */ /* 0x040fe200078e00ff */
[----:B------:R-:W-:Y:S01]  /*1320*/  LOP3.LUT R12, R3, 0x6c, RZ, 0xfc, !PT ;  /* 0x0000006c030c7812 */ /* 0x000fe200078efcff */
[----:B------:R1:W-:Y:S02]  /*1330*/  STL [R1+0x50], R19 ;  /* 0x0000501301007387 */ /* 0x0003e40000100800 */
[----:B------:R-:W-:Y:S01]  /*1340*/  IMAD.HI.U32 R11, R2, R0, RZ ;  /* 0x00000000020b7227 */ /* 0x000fe200078e00ff */
[----:B------:R-:W-:-:S03]  /*1350*/  IABS R6, R12 ;  /* 0x0000000c00067213 */ /* 0x000fc60000000000 */
[--C-:B------:R-:W-:Y:S01]  /*1360*/  @!P3 IMAD.IADD R9, R9, 0x1, -R7.reuse ;  /* 0x000000010909b824 */ /* 0x100fe200078e0a07 */
[C---:B------:R-:W-:Y:S01]  /*1370*/  ISETP.GT.U32.AND P3, PT, R7.reuse, R8, PT ;  /* 0x000000080700720c */ /* 0x040fe20003f64070 */
[----:B------:R-:W-:Y:S02]  /*1380*/  @!P2 IMAD.IADD R10, R10, 0x1, -R7 ;  /* 0x000000010a0aa824 */ /* 0x000fe400078e0a07 */
[----:B0-----:R-:W-:Y:S01]  /*1390*/  IMAD.MOV R15, RZ, RZ, -R5 ;  /* 0x000000ffff0f7224 */ /* 0x001fe200078e0a05 */
[----:B------:R-:W-:Y:S01]  /*13a0*/  ISETP.GT.U32.AND P2, PT, R7, R9, PT ;  /* 0x000000090700720c */ /* 0x000fe20003f44070 */
[----:B------:R-:W-:Y:S01]  /*13b0*/  IMAD.HI.U32 R5, R2, R6, RZ ;  /* 0x0000000602057227 */ /* 0x000fe200078e00ff */
[----:B-1----:R-:W-:-:S03]  /*13c0*/  LOP3.LUT R19, R28, 0x7, RZ, 0xc0, !PT ;  /* 0x000000071c137812 */ /* 0x002fc600078ec0ff */
[----:B------:R-:W-:Y:S01]  /*13d0*/  @!P6 IMAD.IADD R14, R14, 0x1, -R7 ;  /* 0x000000010e0ee824 */ /* 0x000fe200078e0a07 */
[C---:B------:R-:W-:Y:S01]  /*13e0*/  ISETP.GT.U32.AND P6, PT, R7.reuse, R10, PT ;  /* 0x0000000a0700720c */ /* 0x040fe20003fc4070 */
[----:B------:R-:W-:Y:S02]  /*13f0*/  IMAD.MOV R11, RZ, RZ, -R11 ;  /* 0x000000ffff0b7224 */ /* 0x000fe400078e0a0b */
[----:B------:R-:W-:Y:S02]  /*1400*/  IMAD R4, R7, R15, R4 ;  /* 0x0000000f07047224 */ /* 0x000fe400078e0204 */
[----:B------:R-:W-:Y:S02]  /*1410*/  IMAD.MOV R15, RZ, RZ, -R5 ;  /* 0x000000ffff0f7224 */ /* 0x000fe400078e0a05 */
[----:B------:R-:W-:Y:S01]  /*1420*/  IMAD.SHL.U32 R5, R28, 0x8, RZ ;  /* 0x000000081c057824 */ /* 0x000fe200078e00ff */
[----:B------:R-:W-:Y:S01]  /*1430*/  LOP3.LUT R28, R3, 0x2c, RZ, 0xfc, !PT ;  /* 0x0000002c031c7812 */ /* 0x000fe200078efcff */
[----:B------:R-:W-:-:S02]  /*1440*/  IMAD R0, R7, R11, R0 ;  /* 0x0000000b07007224 */ /* 0x000fc400078e0200 */
[----:B------:R-:W-:Y:S01]  /*1450*/  IMAD.MOV.U32 R11, RZ, RZ, R20 ;  /* 0x000000ffff0b7224 */ /* 0x000fe200078e0014 */
[----:B------:R-:W-:Y:S01]  /*1460*/  LOP3.LUT R22, R5, 0x30, RZ, 0xc0, !PT ;  /* 0x0000003005167812 */ /* 0x000fe200078ec0ff */
[----:B------:R-:W-:Y:S01]  /*1470*/  IMAD R6, R7, R15, R6 ;  /* 0x0000000f07067224 */ /* 0x000fe200078e0206 */
[----:B------:R-:W-:Y:S01]  /*1480*/  LOP3.LUT R5, R3, 0x68, RZ, 0xfc, !PT ;  /* 0x0000006803057812 */ /* 0x000fe200078efcff */
[----:B------:R-:W-:Y:S01]  /*1490*/  @!P2 IMAD.IADD R9, R9, 0x1, -R7 ;  /* 0x000000010909a824 */ /* 0x000fe200078e0a07 */
[C---:B------:R-:W-:Y:S01]  /*14a0*/  ISETP.GT.U32.AND P2, PT, R7.reuse, R0, PT ;  /* 0x000000000700720c */ /* 0x040fe20003f44070 */
[----:B------:R-:W-:Y:S01]  /*14b0*/  @!P4 IMAD.MOV R11, RZ, RZ, -R11 ;  /* 0x000000ffff0bc224 */ /* 0x000fe200078e0a0b */
[C---:B------:R-:W-:Y:S01]  /*14c0*/  ISETP.GT.U32.AND P4, PT, R7.reuse, R14, PT ;  /* 0x0000000e0700720c */ /* 0x040fe20003f84070 */
[--C-:B------:R-:W-:Y:S01]  /*14d0*/  @!P3 IMAD.IADD R8, R8, 0x1, -R7.reuse ;  /* 0x000000010808b824 */ /* 0x100fe200078e0a07 */
[----:B------:R-:W-:Y:S01]  /*14e0*/  ISETP.GT.U32.AND P3, PT, R7, R4, PT ;  /* 0x000000040700720c */ /* 0x000fe20003f64070 */
[----:B------:R-:W-:Y:S01]  /*14f0*/  IMAD R15, R19, 0x40, R22 ;  /* 0x00000040130f7824 */ /* 0x000fe200078e0216 */
[----:B------:R-:W-:Y:S01]  /*1500*/  IABS R21, R28 ;  /* 0x0000001c00157213 */ /* 0x000fe20000000000 */
[--C-:B------:R-:W-:Y:S01]  /*1510*/  @!P6 IMAD.IADD R10, R10, 0x1, -R7.reuse ;  /* 0x000000010a0ae824 */ /* 0x100fe200078e0a07 */
[----:B------:R-:W-:Y:S01]  /*1520*/  ISETP.GT.U32.AND P6, PT, R7, R6, PT ;  /* 0x000000060700720c */ /* 0x000fe20003fc4070 */
[----:B------:R-:W-:Y:S01]  /*1530*/  IMAD R19, R19, 0x210, RZ ;  /* 0x0000021013137824 */ /* 0x000fe200078e02ff */
[----:B------:R0:W-:Y:S01]  /*1540*/  STL [R1+0x44], R15 ;  /* 0x0000440f01007387 */ /* 0x0001e20000100800 */
[----:B------:R-:W-:Y:S01]  /*1550*/  @!P5 IMAD.MOV R8, RZ, RZ, -R8 ;  /* 0x000000ffff08d224 */ /* 0x000fe200078e0a08 */
[----:B------:R-:W-:Y:S01]  /*1560*/  IABS R22, R29 ;  /* 0x0000001d00167213 */ /* 0x000fe20000000000 */
[--C-:B------:R-:W-:Y:S01]  /*1570*/  @!P2 IMAD.IADD R0, R0, 0x1, -R7.reuse ;  /* 0x000000010000a824 */ /* 0x100fe200078e0a07 */
[----:B------:R1:W-:Y:S01]  /*1580*/  STL [R1+0x24], R11 ;  /* 0x0000240b01007387 */ /* 0x0003e20000100800 */
[--C-:B------:R-:W-:Y:S01]  /*1590*/  @!P4 IMAD.IADD R14, R14, 0x1, -R7.reuse ;  /* 0x000000010e0ec824 */ /* 0x100fe200078e0a07 */
[----:B------:R-:W-:Y:S01]  /*15a0*/  LOP3.LUT R19, R19, R18, RZ, 0x3c, !PT ;  /* 0x0000001213137212 */ /* 0x000fe200078e3cff */
[--C-:B------:R-:W-:Y:S01]  /*15b0*/  @!P3 IMAD.IADD R4, R4, 0x1, -R7.reuse ;  /* 0x000000010404b824 */ /* 0x100fe200078e0a07 */
[----:B------:R-:W-:Y:S01]  /*15c0*/  ISETP.GE.AND P4, PT, R16, RZ, PT ;  /* 0x000000ff1000720c */ /* 0x000fe20003f86270 */
[----:B------:R-:W-:Y:S01]  /*15d0*/  IMAD.MOV.U32 R20, RZ, RZ, R14 ;  /* 0x000000ffff147224 */ /* 0x000fe200078e000e */
[----:B0-----:R-:W-:Y:S01]  /*15e0*/  IABS R15, R5 ;  /* 0x00000005000f7213 */ /* 0x001fe20000000000 */
[----:B------:R-:W-:Y:S01]  /*15f0*/  @!P6 IMAD.IADD R6, R6, 0x1, -R7 ;  /* 0x000000010606e824 */ /* 0x000fe200078e0a07 */
[----:B------:R-:W-:Y:S01]  /*1600*/  ISETP.GT.U32.AND P6, PT, R7, R0, PT ;  /* 0x000000000700720c */ /* 0x000fe20003fc4070 */
[----:B------:R-:W-:Y:S01]  /*1610*/  @!P1 IMAD.MOV R9, RZ, RZ, -R9 ;  /* 0x000000ffff099224 */ /* 0x000fe200078e0a09 */
[----:B-1----:R-:W-:Y:S01]  /*1620*/  LOP3.LUT R11, R3, 0x64, RZ, 0xfc, !PT ;  /* 0x00000064030b7812 */ /* 0x002fe200078efcff */
[C---:B------:R-:W-:Y:S01]  /*1630*/  IMAD.HI.U32 R18, R2.reuse, R15, RZ ;  /* 0x0000000f02127227 */ /* 0x040fe200078e00ff */
[----:B------:R-:W-:Y:S01]  /*1640*/  ISETP.GT.U32.AND P5, PT, R7, R4, PT ;  /* 0x000000040700720c */ /* 0x000fe20003fa4070 */
[----:B------:R-:W-:Y:S01]  /*1650*/  STL [R1+0x48], R19 ;  /* 0x0000481301007387 */ /* 0x000fe20000100800 */
[----:B------:R-:W-:Y:S01]  /*1660*/  IABS R27, R11 ;  /* 0x0000000b001b7213 */ /* 0x000fe20000000000 */
[----:B------:R-:W-:Y:S01]  /*1670*/  IMAD.MOV R18, RZ, RZ, -R18 ;  /* 0x000000ffff127224 */ /* 0x000fe200078e0a12 */
[----:B------:R-:W-:Y:S01]  /*1680*/  ISETP.GE.AND P2, PT, R13, RZ, PT ;  /* 0x000000ff0d00720c */ /* 0x000fe20003f46270 */
[----:B------:R-:W-:Y:S01]  /*1690*/  @!P4 IMAD.MOV R20, RZ, RZ, -R20 ;  /* 0x000000ffff14c224 */ /* 0x000fe200078e0a14 */
[----:B------:R-:W-:Y:S01]  /*16a0*/  ISETP.GE.AND P3, PT, R17, RZ, PT ;  /* 0x000000ff1100720c */ /* 0x000fe20003f66270 */
[----:B------:R-:W-:Y:S01]  /*16b0*/  IMAD.HI.U32 R16, R2, R27, RZ ;  /* 0x0000001b02107227 */ /* 0x000fe200078e00ff */
[----:B------:R-:W-:Y:S01]  /*16c0*/  ISETP.GT.U32.AND P1, PT, R7, R6, PT ;  /* 0x000000060700720c */ /* 0x000fe20003f24070 */
[----:B------:R0:W-:Y:S02]  /*16d0*/  STL [R1+0x8e0], R8 ;  /* 0x0008e00801007387 */ /* 0x0001e40000100800 */
[----:B------:R-:W-:-:S02]  /*16e0*/  IMAD.MOV R13, RZ, RZ, -R16 ;  /* 0x000000ffff0d7224 */ /* 0x000fc400078e0a10 */
[C---:B------:R-:W-:Y:S01]  /*16f0*/  IMAD R15, R7.reuse, R18, R15 ;  /* 0x00000012070f7224 */ /* 0x040fe200078e020f */
[----:B------:R-:W-:Y:S01]  /*1700*/  STL [R1+0x8e4], R9 ;  /* 0x0008e40901007387 */ /* 0x000fe20000100800 */
[C---:B------:R-:W-:Y:S01]  /*1710*/  IMAD R27, R7.reuse, R13, R27 ;  /* 0x0000000d071b7224 */ /* 0x040fe200078e021b */
[----:B------:R-:W-:Y:S01]  /*1720*/  IABS R18, R24 ;  /* 0x0000001800127213 */ /* 0x000fe20000000000 */
[--C-:B------:R-:W-:Y:S01]  /*1730*/  @!P6 IMAD.IADD R0, R0, 0x1, -R7.reuse ;  /* 0x000000010000e824 */ /* 0x100fe200078e0a07 */
[C---:B------:R-:W-:Y:S01]  /*1740*/  ISETP.GT.U32.AND P4, PT, R7.reuse, R15, PT ;  /* 0x0000000f0700720c */ /* 0x040fe20003f84070 */
[--C-:B------:R-:W-:Y:S01]  /*1750*/  @!P5 IMAD.IADD R4, R4, 0x1, -R7.reuse ;  /* 0x000000010404d824 */ /* 0x100fe200078e0a07 */
[----:B------:R-:W-:Y:S01]  /*1760*/  ISETP.GT.U32.AND P6, PT, R7, R27, PT ;  /* 0x0000001b0700720c */ /* 0x000fe20003fc4070 */
[----:B------:R-:W-:Y:S01]  /*1770*/  @!P0 IMAD.MOV R10, RZ, RZ, -R10 ;  /* 0x000000ffff0a8224 */ /* 0x000fe200078e0a0a */
[----:B------:R-:W-:Y:S01]  /*1780*/  ISETP.GE.AND P5, PT, R5, RZ, PT ;  /* 0x000000ff0500720c */ /* 0x000fe20003fa6270 */
[----:B0-----:R-:W-:Y:S01]  /*1790*/  IMAD.MOV.U32 R8, RZ, RZ, R4 ;  /* 0x000000ffff087224 */ /* 0x001fe200078e0004 */
[----:B------:R-:W-:Y:S01]  /*17a0*/  LOP3.LUT R5, R3, 0x58, RZ, 0xfc, !PT ;  /* 0x0000005803057812 */ /* 0x000fe200078efcff */
[----:B------:R-:W-:Y:S01]  /*17b0*/  @!P2 IMAD.MOV R0, RZ, RZ, -R0 ;  /* 0x000000ffff00a224 */ /* 0x000fe200078e0a00 */
[----:B------:R-:W-:Y:S01]  /*17c0*/  STL [R1+0x8e8], R10 ;  /* 0x0008e80a01007387 */ /* 0x000fe20000100800 */
[----:B------:R-:W-:Y:S01]  /*17d0*/  @!P3 IMAD.MOV R8, RZ, RZ, -R8 ;  /* 0x000000ffff08b224 */ /* 0x000fe200078e0a08 */
[----:B------:R-:W-:Y:S01]  /*17e0*/  ISETP.GE.AND P0, PT, R12, RZ, PT ;  /* 0x000000ff0c00720c */ /* 0x000fe20003f06270 */
[--C-:B------:R-:W-:Y:S01]  /*17f0*/  @!P1 IMAD.IADD R6, R6, 0x1, -R7.reuse ;  /* 0x0000000106069824 */ /* 0x100fe200078e0a07 */
[----:B------:R-:W-:Y:S01]  /*1800*/  STL [R1+0x20], R20 ;  /* 0x0000201401007387 */ /* 0x000fe20000100800 */
[--C-:B------:R-:W-:Y:S01]  /*1810*/  @!P4 IMAD.IADD R15, R15, 0x1, -R7.reuse ;  /* 0x000000010f0fc824 */ /* 0x100fe200078e0a07 */
[----:B------:R-:W-:Y:S01]  /*1820*/  ISETP.GE.AND P1, PT, R11, RZ, PT ;  /* 0x000000ff0b00720c */ /* 0x000fe20003f26270 */
[----:B------:R-:W-:Y:S01]  /*1830*/  @!P6 IMAD.IADD R27, R27, 0x1, -R7 ;  /* 0x000000011b1be824 */ /* 0x000fe200078e0a07 */
[----:B------:R0:W-:Y:S01]  /*1840*/  STL [R1+0x1c], R8 ;  /* 0x00001c0801007387 */ /* 0x0001e20000100800 */
[----:B------:R-:W-:-:S02]  /*1850*/  LOP3.LUT R12, R3, 0x60, RZ, 0xfc, !PT ;  /* 0x00000060030c7812 */ /* 0x000fc400078efcff */
[----:B------:R-:W-:Y:S01]  /*1860*/  IABS R11, R5 ;  /* 0x00000005000b7213 */ /* 0x000fe20000000000 */
[----:B------:R1:W-:Y:S01]  /*1870*/  STL [R1+0x14], R0 ;  /* 0x0000140001007387 */ /* 0x0003e20000100800 */
[C---:B------:R-:W-:Y:S02]  /*1880*/  ISETP.GT.U32.AND P4, PT, R7.reuse, R15, PT ;  /* 0x0000000f0700720c */ /* 0x040fe40003f84070 */
[----:B------:R-:W-:Y:S01]  /*1890*/  IABS R26, R12 ;  /* 0x0000000c001a7213 */ /* 0x000fe20000000000 */
[----:B------:R-:W-:Y:S01]  /*18a0*/  IMAD.HI.U32 R14, R2, R11, RZ ;  /* 0x0000000b020e7227 */ /* 0x000fe200078e00ff */
[----:B------:R-:W-:Y:S02]  /*18b0*/  ISETP.GE.AND P3, PT, R12, RZ, PT ;  /* 0x000000ff0c00720c */ /* 0x000fe40003f66270 */
[----:B------:R-:W-:Y:S01]  /*18c0*/  ISETP.GT.U32.AND P2, PT, R7, R27, PT ;  /* 0x0000001b0700720c */ /* 0x000fe20003f44070 */
[----:B0-----:R-:W-:Y:S01]  /*18d0*/  IMAD.MOV.U32 R8, RZ, RZ, R6 ;  /* 0x000000ffff087224 */ /* 0x001fe200078e0006 */
[----:B------:R-:W-:Y:S01]  /*18e0*/  ISETP.GE.AND P6, PT, R5, RZ, PT ;  /* 0x000000ff0500720c */ /* 0x000fe20003fc6270 */
[----:B------:R-:W-:Y:S01]  /*18f0*/  IMAD.HI.U32 R4, R2, R26, RZ ;  /* 0x0000001a02047227 */ /* 0x000fe200078e00ff */
[----:B-1----:R-:W-:-:S02]  /*1900*/  LOP3.LUT R0, R3, 0x54, RZ, 0xfc, !PT ;  /* 0x0000005403007812 */ /* 0x002fc400078efcff */
[C---:B------:R-:W-:Y:S01]  /*1910*/  LOP3.LUT R5, R3.reuse, 0x4c, RZ, 0xfc, !PT ;  /* 0x0000004c03057812 */ /* 0x040fe200078efcff */
[----:B------:R-:W-:Y:S01]  /*1920*/  IMAD.MOV R14, RZ, RZ, -R14 ;  /* 0x000000ffff0e7224 */ /* 0x000fe200078e0a0e */
[----:B------:R-:W-:Y:S01]  /*1930*/  IABS R12, R0 ;  /* 0x00000000000c7213 */ /* 0x000fe20000000000 */
[----:B------:R-:W-:Y:S01]  /*1940*/  @!P0 IMAD.MOV R8, RZ, RZ, -R8 ;  /* 0x000000ffff088224 */ /* 0x000fe200078e0a08 */
[C---:B------:R-:W-:Y:S01]  /*1950*/  LOP3.LUT R9, R3.reuse, 0x24, RZ, 0xfc, !PT ;  /* 0x0000002403097812 */ /* 0x040fe200078efcff */
[----:B------:R-:W-:Y:S01]  /*1960*/  IMAD.MOV R4, RZ, RZ, -R4 ;  /* 0x000000ffff047224 */ /* 0x000fe200078e0a04 */
[----:B------:R-:W-:Y:S01]  /*1970*/  LOP3.LUT R10, R3, 0x18, RZ, 0xfc, !PT ;  /* 0x00000018030a7812 */ /* 0x000fe200078efcff */
[----:B------:R-:W-:Y:S01]  /*1980*/  IMAD.HI.U32 R16, R2, R12, RZ ;  /* 0x0000000c02107227 */ /* 0x000fe200078e00ff */
[----:B------:R0:W-:Y:S01]  /*1990*/  STL [R1+0x4], R8 ;  /* 0x0000040801007387 */ /* 0x0001e20000100800 */
[----:B------:R-:W-:Y:S02]  /*19a0*/  IABS R23, R9 ;  /* 0x0000000900177213 */ /* 0x000fe40000000000 */
[----:B------:R-:W-:Y:S01]  /*19b0*/  IMAD R11, R7, R14, R11 ;  /* 0x0000000e070b7224 */ /* 0x000fe200078e020b */
[----:B------:R-:W-:Y:S01]  /*19c0*/  IABS R14, R5 ;  /* 0x00000005000e7213 */ /* 0x000fe20000000000 */
[----:B------:R-:W-:-:S02]  /*19d0*/  @!P4 IMAD.IADD R15, R15, 0x1, -R7 ;  /* 0x000000010f0fc824 */ /* 0x000fc400078e0a07 */
[----:B------:R-:W-:Y:S02]  /*19e0*/  IMAD.MOV R16, RZ, RZ, -R16 ;  /* 0x000000ffff107224 */ /* 0x000fe400078e0a10 */
[----:B------:R-:W-:Y:S01]  /*19f0*/  IMAD R26, R7, R4, R26 ;  /* 0x00000004071a7224 */ /* 0x000fe200078e021a */
[----:B------:R-:W-:Y:S01]  /*1a00*/  LOP3.LUT R4, R3, 0x50, RZ, 0xfc, !PT ;  /* 0x0000005003047812 */ /* 0x000fe200078efcff */
[----:B------:R-:W-:Y:S01]  /*1a10*/  @!P2 IMAD.IADD R27, R27, 0x1, -R7 ;  /* 0x000000011b1ba824 */ /* 0x000fe200078e0a07 */
[C---:B------:R-:W-:Y:S01]  /*1a20*/  ISETP.GT.U32.AND P2, PT, R7.reuse, R11, PT ;  /* 0x0000000b0700720c */ /* 0x040fe20003f44070 */
[C---:B------:R-:W-:Y:S01]  /*1a30*/  IMAD R12, R7.reuse, R16, R12 ;  /* 0x00000010070c7224 */ /* 0x040fe200078e020c */
[C---:B------:R-:W-:Y:S01]  /*1a40*/  ISETP.GT.U32.AND P4, PT, R7.reuse, R26, PT ;  /* 0x0000001a0700720c */ /* 0x040fe20003f84070 */
[----:B0-----:R-:W-:Y:S01]  /*1a50*/  IMAD.MOV.U32 R8, RZ, RZ, R15 ;  /* 0x000000ffff087224 */ /* 0x001fe200078e000f */
[----:B------:R-:W-:Y:S01]  /*1a60*/  IABS R13, R4 ;  /* 0x00000004000d7213 */ /* 0x000fe20000000000 */
[----:B------:R-:W-:Y:S01]  /*1a70*/  @!P1 IMAD.MOV R27, RZ, RZ, -R27 ;  /* 0x000000ffff1b9224 */ /* 0x000fe200078e0a1b */
[----:B------:R-:W-:Y:S01]  /*1a80*/  ISETP.GE.AND P1, PT, R4, RZ, PT ;  /* 0x000000ff0400720c */ /* 0x000fe20003f26270 */
[----:B------:R-:W-:Y:S01]  /*1a90*/  @!P5 IMAD.MOV R8, RZ, RZ, -R8 ;  /* 0x000000ffff08d224 */ /* 0x000fe200078e0a08 */
[----:B------:R-:W-:Y:S01]  /*1aa0*/  ISETP.GT.U32.AND P5, PT, R7, R12, PT ;  /* 0x0000000c0700720c */ /* 0x000fe20003fa4070 */
[----:B------:R-:W-:Y:S01]  /*1ab0*/  IMAD.HI.U32 R6, R2, R13, RZ ;  /* 0x0000000d02067227 */ /* 0x000fe200078e00ff */
[C---:B------:R-:W-:Y:S01]  /*1ac0*/  LOP3.LUT R4, R3.reuse, 0x40, RZ, 0xfc, !PT ;  /* 0x0000004003047812 */ /* 0x040fe200078efcff */
[----:B------:R0:W-:Y:S01]  /*1ad0*/  STL [R1+0x8dc], R27 ;  /* 0x0008dc1b01007387 */ /* 0x0001e20000100800 */
[----:B------:R-:W-:Y:S01]  /*1ae0*/  LOP3.LUT R16, R3, 0x44, RZ, 0xfc, !PT ;  /* 0x0000004403107812 */ /* 0x000fe200078efcff */
[--C-:B------:R-:W-:Y:S01]  /*1af0*/  @!P2 IMAD.IADD R11, R11, 0x1, -R7.reuse ;  /* 0x000000010b0ba824 */ /* 0x100fe200078e0a07 */
[----:B------:R-:W-:Y:S01]  /*1b00*/  IABS R17, R4 ;  /* 0x0000000400117213 */ /* 0x000fe20000000000 */
[--C-:B------:R-:W-:Y:S01]  /*1b10*/  @!P4 IMAD.IADD R26, R26, 0x1, -R7.reuse ;  /* 0x000000011a1ac824 */ /* 0x100fe200078e0a07 */
[----:B------:R-:W-:Y:S01]  /*1b20*/  ISETP.GE.AND P4, PT, R0, RZ, PT ;  /* 0x000000ff0000720c */ /* 0x000fe20003f86270 */
[----:B------:R-:W-:Y:S01]  /*1b30*/  IMAD.HI.U32 R0, R2, R14, RZ ;  /* 0x0000000e02007227 */ /* 0x000fe200078e00ff */
[C---:B------:R-:W-:Y:S01]  /*1b40*/  ISETP.GT.U32.AND P2, PT, R7.reuse, R11, PT ;  /* 0x0000000b0700720c */ /* 0x040fe20003f44070 */
[----:B------:R1:W-:Y:S01]  /*1b50*/  STL [R1], R8 ;  /* 0x0000000801007387 */ /* 0x0003e20000100800 */
[----:B------:R-:W-:Y:S01]  /*1b60*/  ISETP.GT.U32.AND P0, PT, R7, R26, PT ;  /* 0x0000001a0700720c */ /* 0x000fe20003f04070 */
[----:B------:R-:W-:Y:S01]  /*1b70*/  @!P5 IMAD.IADD R12, R12, 0x1, -R7 ;  /* 0x000000010c0cd824 */ /* 0x000fe200078e0a07 */
[----:B0-----:R-:W-:Y:S01]  /*1b80*/  LOP3.LUT R27, R3, 0x34, RZ, 0xfc, !PT ;  /* 0x00000034031b7812 */ /* 0x001fe200078efcff */
[----:B------:R-:W-:-:S02]  /*1b90*/  IMAD.MOV R0, RZ, RZ, -R0 ;  /* 0x000000ffff007224 */ /* 0x000fc400078e0a00 */
[----:B------:R-:W-:Y:S01]  /*1ba0*/  IMAD.MOV R6, RZ, RZ, -R6 ;  /* 0x000000ffff067224 */ /* 0x000fe200078e0a06 */
[C---:B------:R-:W-:Y:S01]  /*1bb0*/  ISETP.GT.U32.AND P5, PT, R7.reuse, R12, PT ;  /* 0x0000000c0700720c */ /* 0x040fe20003fa4070 */
[----:B------:R-:W-:Y:S01]  /*1bc0*/  IMAD R14, R7, R0, R14 ;  /* 0x00000000070e7224 */ /* 0x000fe200078e020e */
[----:B------:R-:W-:Y:S01]  /*1bd0*/  LOP3.LUT R0, R3, 0x48, RZ, 0xfc, !PT ;  /* 0x0000004803007812 */ /* 0x000fe200078efcff */
[----:B------:R-:W-:Y:S01]  /*1be0*/  IMAD R13, R7, R6, R13 ;  /* 0x00000006070d7224 */ /* 0x000fe200078e020d */
[----:B------:R-:W-:Y:S01]  /*1bf0*/  IABS R19, R27 ;  /* 0x0000001b00137213 */ /* 0x000fe20000000000 */
[--C-:B------:R-:W-:Y:S01]  /*1c00*/  @!P2 IMAD.IADD R11, R11, 0x1, -R7.reuse ;  /* 0x000000010b0ba824 */ /* 0x100fe200078e0a07 */
[----:B------:R-:W-:Y:S01]  /*1c10*/  IABS R15, R0 ;  /* 0x00000000000f7213 */ /* 0x000fe20000000000 */
[----:B------:R-:W-:Y:S01]  /*1c20*/  @!P0 IMAD.IADD R26, R26, 0x1, -R7 ;  /* 0x000000011a1a8824 */ /* 0x000fe200078e0a07 */
[----:B------:R-:W-:Y:S01]  /*1c30*/  ISETP.GE.AND P2, PT, R0, RZ, PT ;  /* 0x000000ff0000720c */ /* 0x000fe20003f46270 */
[----:B------:R-:W-:Y:S01]  /*1c40*/  @!P6 IMAD.MOV R11, RZ, RZ, -R11 ;  /* 0x000000ffff0be224 */ /* 0x000fe200078e0a0b */
[----:B------:R-:W-:Y:S01]  /*1c50*/  ISETP.GT.U32.AND P6, PT, R7, R13, PT ;  /* 0x0000000d0700720c */ /* 0x000fe20003fc4070 */
[----:B------:R-:W-:Y:S01]  /*1c60*/  IMAD.HI.U32 R0, R2, R15, RZ ;  /* 0x0000000f02007227 */ /* 0x000fe200078e00ff */
[----:B------:R-:W-:-:S02]  /*1c70*/  ISETP.GE.AND P0, PT, R5, RZ, PT ;  /* 0x000000ff0500720c */ /* 0x000fc40003f06270 */
[----:B-1----:R-:W-:Y:S01]  /*1c80*/  LOP3.LUT R8, R3, 0x20, RZ, 0xfc, !PT ;  /* 0x0000002003087812 */ /* 0x002fe200078efcff */
[----:B------:R-:W-:Y:S01]  /*1c90*/  @!P5 IMAD.IADD R12, R12, 0x1, -R7 ;  /* 0x000000010c0cd824 */ /* 0x000fe200078e0a07 */
[C---:B------:R-:W-:Y:S01]  /*1ca0*/  ISETP.GT.U32.AND P5, PT, R7.reuse, R14, PT ;  /* 0x0000000e0700720c */ /* 0x040fe20003fa4070 */
[----:B------:R-:W-:Y:S02]  /*1cb0*/  IMAD.MOV R0, RZ, RZ, -R0 ;  /* 0x000000ffff007224 */ /* 0x000fe400078e0a00 */
[----:B------:R-:W-:Y:S01]  /*1cc0*/  @!P3 IMAD.MOV R26, RZ, RZ, -R26 ;  /* 0x000000ffff1ab224 */ /* 0x000fe200078e0a1a */
[----:B------:R-:W-:Y:S01]  /*1cd0*/  ISETP.GE.AND P3, PT, R16, RZ, PT ;  /* 0x000000ff1000720c */ /* 0x000fe20003f66270 */
[----:B------:R-:W-:Y:S01]  /*1ce0*/  IMAD R15, R7, R0, R15 ;  /* 0x00000000070f7224 */ /* 0x000fe200078e020f */
[----:B------:R-:W-:Y:S01]  /*1cf0*/  IABS R16, R16 ;  /* 0x0000001000107213 */ /* 0x000fe20000000000 */
[----:B------:R-:W-:Y:S01]  /*1d00*/  @!P6 IMAD.IADD R13, R13, 0x1, -R7 ;  /* 0x000000010d0de824 */ /* 0x000fe200078e0a07 */
[----:B------:R-:W-:Y:S01]  /*1d10*/  STL [R1+0x8ec], R26 ;  /* 0x0008ec1a01007387 */ /* 0x000fe20000100800 */
[----:B------:R-:W-:Y:S01]  /*1d20*/  IMAD.HI.U32 R6, R2, R17, RZ ;  /* 0x0000001102067227 */ /* 0x000fe200078e00ff */
[----:B------:R-:W-:-:S02]  /*1d30*/  ISETP.GT.U32.AND P6, PT, R7, R15, PT ;  /* 0x0000000f0700720c */ /* 0x000fc40003fc4070 */
[----:B------:R0:W-:Y:S01]  /*1d40*/  STL [R1+0x8f0], R11 ;  /* 0x0008f00b01007387 */ /* 0x0001e20000100800 */
[--C-:B------:R-:W-:Y:S02]  /*1d50*/  @!P5 IMAD.IADD R14, R14, 0x1, -R7.reuse ;  /* 0x000000010e0ed824 */ /* 0x100fe400078e0a07 */
[----:B------:R-:W-:Y:S01]  /*1d60*/  @!P4 IMAD.MOV R12, RZ, RZ, -R12 ;  /* 0x000000ffff0cc224 */ /* 0x000fe200078e0a0c */
[C---:B------:R-:W-:Y:S01]  /*1d70*/  ISETP.GT.U32.AND P4, PT, R7.reuse, R13, PT ;  /* 0x0000000d0700720c */ /* 0x040fe20003f84070 */
[----:B------:R-:W-:Y:S01]  /*1d80*/  IMAD.HI.U32 R20, R2, R16, RZ ;  /* 0x0000001002147227 */ /* 0x000fe200078e00ff */
[----:B------:R-:W-:Y:S02]  /*1d90*/  ISETP.GT.U32.AND P5, PT, R7, R14, PT ;  /* 0x0000000e0700720c */ /* 0x000fe40003fa4070 */
[----:B------:R-:W-:Y:S01]  /*1da0*/  STL [R1+0x8f4], R12 ;  /* 0x0008f40c01007387 */ /* 0x000fe20000100800 */
[----:B------:R-:W-:Y:S01]  /*1db0*/  IMAD.MOV R6, RZ, RZ, -R6 ;  /* 0x000000ffff067224 */ /* 0x000fe200078e0a06 */
[C---:B0-----:R-:W-:Y:S01]  /*1dc0*/  LOP3.LUT R11, R3.reuse, 0x10, RZ, 0xfc, !PT ;  /* 0x00000010030b7812 */ /* 0x041fe200078efcff */
[----:B------:R-:W-:Y:S01]  /*1dd0*/  IMAD.MOV R20, RZ, RZ, -R20 ;  /* 0x000000ffff147224 */ /* 0x000fe200078e0a14 */
[----:B------:R-:W-:Y:S01]  /*1de0*/  LOP3.LUT R26, R3, 0x4, RZ, 0xfc, !PT ;  /* 0x00000004031a7812 */ /* 0x000fe200078efcff */
[----:B------:R-:W-:-:S02]  /*1df0*/  @!P6 IMAD.IADD R15, R15, 0x1, -R7 ;  /* 0x000000010f0fe824 */ /* 0x000fc400078e0a07 */
[C---:B------:R-:W-:Y:S02]  /*1e00*/  IMAD R17, R7.reuse, R6, R17 ;  /* 0x0000000607117224 */ /* 0x040fe400078e0211 */
[C---:B------:R-:W-:Y:S01]  /*1e10*/  IMAD R16, R7.reuse, R20, R16 ;  /* 0x0000001407107224 */ /* 0x040fe200078e0210 */
[C---:B------:R-:W-:Y:S01]  /*1e20*/  ISETP.GT.U32.AND P6, PT, R7.reuse, R15, PT ;  /* 0x0000000f0700720c */ /* 0x040fe20003fc4070 */
[----:B------:R-:W-:Y:S01]  /*1e30*/  @!P5 IMAD.IADD R14, R14, 0x1, -R7 ;  /* 0x000000010e0ed824 */ /* 0x000fe200078e0a07 */
[----:B------:R-:W-:Y:S01]  /*1e40*/  ISETP.GT.U32.AND P5, PT, R7, R17, PT ;  /* 0x000000110700720c */ /* 0x000fe20003fa4070 */
[----:B------:R-:W-:Y:S01]  /*1e50*/  IMAD.HI.U32 R5, R2, R18, RZ ;  /* 0x0000001202057227 */ /* 0x000fe200078e00ff */
[----:B------:R-:W-:-:S03]  /*1e60*/  IABS R20, R25 ;  /* 0x0000001900147213 */ /* 0x000fc60000000000 */
[----:B------:R-:W-:Y:S01]  /*1e70*/  @!P4 IMAD.IADD R13, R13, 0x1, -R7 ;  /* 0x000000010d0dc824 */ /* 0x000fe200078e0a07 */
[----:B------:R-:W-:Y:S01]  /*1e80*/  ISETP.GT.U32.AND P4, PT, R7, R16, PT ;  /* 0x000000100700720c */ /* 0x000fe20003f84070 */
[----:B------:R-:W-:-:S04]  /*1e90*/  IMAD.HI.U32 R0, R2, R19, RZ ;  /* 0x0000001302007227 */ /* 0x000fc800078e00ff */
[----:B------:R-:W-:Y:S02]  /*1ea0*/  IMAD.MOV R5, RZ, RZ, -R5 ;  /* 0x000000ffff057224 */ /* 0x000fe400078e0a05 */
[----:B------:R-:W-:Y:S02]  /*1eb0*/  IMAD.MOV R0, RZ, RZ, -R0 ;  /* 0x000000ffff007224 */ /* 0x000fe400078e0a00 */
[C---:B------:R-:W-:Y:S02]  /*1ec0*/  IMAD R18, R7.reuse, R5, R18 ;  /* 0x0000000507127224 */ /* 0x040fe400078e0212 */
[----:B------:R-:W-:Y:S02]  /*1ed0*/  IMAD R19, R7, R0, R19 ;  /* 0x0000000007137224 */ /* 0x000fe400078e0213 */
[--C-:B------:R-:W-:Y:S01]  /*1ee0*/  @!P6 IMAD.IADD R15, R15, 0x1, -R7.reuse ;  /* 0x000000010f0fe824 */ /* 0x100fe200078e0a07 */
[----:B------:R-:W-:Y:S01]  /*1ef0*/  ISETP.GT.U32.AND P6, PT, R7, R18, PT ;  /* 0x000000120700720c */ /* 0x000fe20003fc4070 */
[--C-:B------:R-:W-:Y:S01]  /*1f00*/  @!P5 IMAD.IADD R17, R17, 0x1, -R7.reuse ;  /* 0x000000011111d824 */ /* 0x100fe200078e0a07 */
[----:B------:R-:W-:Y:S01]  /*1f10*/  ISETP.GE.AND P5, PT, R4, RZ, PT ;  /* 0x000000ff0400720c */ /* 0x000fe20003fa6270 */
[----:B------:R-:W-:Y:S01]  /*1f20*/  @!P4 IMAD.IADD R16, R16, 0x1, -R7 ;  /* 0x000000011010c824 */ /* 0x000fe200078e0a07 */
[C---:B------:R-:W-:Y:S01]  /*1f30*/  ISETP.GT.U32.AND P4, PT, R7.reuse, R19, PT ;  /* 0x000000130700720c */ /* 0x040fe20003f84070 */
[----:B------:R-:W-:Y:S01]  /*1f40*/  @!P1 IMAD.MOV R13, RZ, RZ, -R13 ;  /* 0x000000ffff0d9224 */ /* 0x000fe200078e0a0d */
[----:B------:R-:W-:Y:S01]  /*1f50*/  ISETP.GT.U32.AND P1, PT, R7, R17, PT ;  /* 0x000000110700720c */ /* 0x000fe20003f24070 */
[----:B------:R-:W-:-:S03]  /*1f60*/  IMAD.HI.U32 R5, R2, R21, RZ ;  /* 0x0000001502057227 */ /* 0x000fc600078e00ff */
[----:B------:R-:W-:Y:S01]  /*1f70*/  STL [R1+0x8f8], R13 ;  /* 0x0008f80d01007387 */ /* 0x000fe20000100800 */
[----:B------:R-:W-:Y:S02]  /*1f80*/  IMAD.MOV R5, RZ, RZ, -R5 ;  /* 0x000000ffff057224 */ /* 0x000fe400078e0a05 */
[----:B------:R-:W-:Y:S01]  /*1f90*/  @!P6 IMAD.IADD R18, R18, 0x1, -R7 ;  /* 0x000000011212e824 */ /* 0x000fe200078e0a07 */
[C---:B------:R-:W-:Y:S01]  /*1fa0*/  ISETP.GT.U32.AND P6, PT, R7.reuse, R16, PT ;  /* 0x000000100700720c */ /* 0x040fe20003fc4070 */
[----:B------:R-:W-:Y:S02]  /*1fb0*/  IMAD R21, R7, R5, R21 ;  /* 0x0000000507157224 */ /* 0x000fe400078e0215 */
[----:B------:R-:W-:-:S04]  /*1fc0*/  IMAD.HI.U32 R0, R2, R20, RZ ;  /* 0x0000001402007227 */ /* 0x000fc800078e00ff */
[--C-:B------:R-:W-:Y:S01]  /*1fd0*/  @!P4 IMAD.IADD R19, R19, 0x1, -R7.reuse ;  /* 0x000000011313c824 */ /* 0x100fe200078e0a07 */
[----:B------:R-:W-:Y:S01]  /*1fe0*/  ISETP.GT.U32.AND P4, PT, R7, R18, PT ;  /* 0x000000120700720c */ /* 0x000fe20003f84070 */
[----:B------:R-:W-:Y:S01]  /*1ff0*/  @!P1 IMAD.IADD R17, R17, 0x1, -R7 ;  /* 0x0000000111119824 */ /* 0x000fe200078e0a07 */
[C---:B------:R-:W-:Y:S01]  /*2000*/  ISETP.GT.U32.AND P1, PT, R7.reuse, R21, PT ;  /* 0x000000150700720c */ /* 0x040fe20003f24070 */
[----:B------:R-:W-:Y:S02]  /*2010*/  IMAD.MOV R0, RZ, RZ, -R0 ;  /* 0x000000ffff007224 */ /* 0x000fe400078e0a00 */
[----:B------:R-:W-:Y:S01]  /*2020*/  @!P0 IMAD.MOV R14, RZ, RZ, -R14 ;  /* 0x000000ffff0e8224 */ /* 0x000fe200078e0a0e */
[----:B------:R-:W-:Y:S01]  /*2030*/  ISETP.GT.U32.AND P0, PT, R7, R19, PT ;  /* 0x000000130700720c */ /* 0x000fe20003f04070 */
[----:B------:R-:W-:-:S03]  /*2040*/  IMAD.HI.U32 R4, R2, R22, RZ ;  /* 0x0000001602047227 */ /* 0x000fc600078e00ff */
[----:B------:R-:W-:Y:S01]  /*2050*/  STL [R1+0x8fc], R14 ;  /* 0x0008fc0e01007387 */ /* 0x000fe20000100800 */
[C---:B------:R-:W-:Y:S02]  /*2060*/  IMAD R20, R7.reuse, R0, R20 ;  /* 0x0000000007147224 */ /* 0x040fe400078e0214 */
[----:B------:R-:W-:Y:S01]  /*2070*/  IMAD.MOV R4, RZ, RZ, -R4 ;  /* 0x000000ffff047224 */ /* 0x000fe200078e0a04 */
[----:B------:R0:W-:Y:S01]  /*2080*/  STL [R1+0x3c], R8 ;  /* 0x00003c0801007387 */ /* 0x0001e20000100800 */
[--C-:B------:R-:W-:Y:S01]  /*2090*/  @!P6 IMAD.IADD R16, R16, 0x1, -R7.reuse ;  /* 0x000000011010e824 */ /* 0x100fe200078e0a07 */
[C---:B------:R-:W-:Y:S01]  /*20a0*/  ISETP.GT.U32.AND P6, PT, R7.reuse, R20, PT ;  /* 0x000000140700720c */ /* 0x040fe20003fc4070 */
[----:B------:R-:W-:Y:S01]  /*20b0*/  IMAD.HI.U32 R0, R2, R23, RZ ;  /* 0x0000001702007227 */ /* 0x000fe200078e00ff */
[----:B------:R1:W-:Y:S03]  /*20c0*/  STL [R1+0x38], R10 ;  /* 0x0000380a01007387 */ /* 0x0003e60000100800 */
[--C-:B------:R-:W-:Y:S01]  /*20d0*/  @!P4 IMAD.IADD R18, R18, 0x1, -R7.reuse ;  /* 0x000000011212c824 */ /* 0x100fe200078e0a07 */
[----:B------:R-:W-:Y:S01]  /*20e0*/  ISETP.GE.AND P4, PT, R24, RZ, PT ;  /* 0x000000ff1800720c */ /* 0x000fe20003f86270 */
[----:B------:R-:W-:Y:S01]  /*20f0*/  IMAD R22, R7, R4, R22 ;  /* 0x0000000407167224 */ /* 0x000fe200078e0216 */
[----:B------:R-:W-:Y:S01]  /*2100*/  IABS R24, R8 ;  /* 0x0000000800187213 */ /* 0x000fe20000000000 */
[--C-:B------:R-:W-:Y:S01]  /*2110*/  @!P1 IMAD.IADD R21, R21, 0x1, -R7.reuse ;  /* 0x0000000115159824 */ /* 0x100fe200078e0a07 */
[----:B0-----:R-:W-:Y:S01]  /*2120*/  LOP3.LUT R8, R3, 0x14, RZ, 0xfc, !PT ;  /* 0x0000001403087812 */ /* 0x001fe200078efcff */
[----:B------:R-:W-:Y:S01]  /*2130*/  IMAD.MOV R0, RZ, RZ, -R0 ;  /* 0x000000ffff007224 */ /* 0x000fe200078e0a00 */
[----:B------:R-:W-:Y:S01]  /*2140*/  ISETP.GE.AND P1, PT, R27, RZ, PT ;  /* 0x000000ff1b00720c */ /* 0x000fe20003f26270 */
[----:B------:R-:W-:Y:S01]  /*2150*/  @!P0 IMAD.IADD R19, R19, 0x1, -R7 ;  /* 0x0000000113138824 */ /* 0x000fe200078e0a07 */
[C---:B------:R-:W-:Y:S01]  /*2160*/  ISETP.GT.U32.AND P0, PT, R7.reuse, R22, PT ;  /* 0x000000160700720c */ /* 0x040fe20003f04070 */
[----:B------:R-:W-:Y:S01]  /*2170*/  @!P3 IMAD.MOV R16, RZ, RZ, -R16 ;  /* 0x000000ffff10b224 */ /* 0x000fe200078e0a10 */
[C---:B------:R-:W-:Y:S01]  /*2180*/  ISETP.GT.U32.AND P3, PT, R7.reuse, R21, PT ;  /* 0x000000150700720c */ /* 0x040fe20003f64070 */
[----:B------:R-:W-:Y:S01]  /*2190*/  IMAD R23, R7, R0, R23 ;  /* 0x0000000007177224 */ /* 0x000fe200078e0217 */
[----:B------:R-:W-:Y:S01]  /*21a0*/  IABS R0, R10 ;  /* 0x0000000a00007213 */ /* 0x000fe20000000000 */
[----:B------:R-:W-:Y:S01]  /*21b0*/  IMAD.HI.U32 R4, R2, R24, RZ ;  /* 0x0000001802047227 */ /* 0x000fe200078e00ff */
[----:B------:R-:W-:-:S02]  /*21c0*/  IABS R6, R8 ;  /* 0x0000000800067213 */ /* 0x000fc40000000000 */
[----:B------:R-:W-:Y:S01]  /*21d0*/  LOP3.LUT R27, R3, 0xc, RZ, 0xfc, !PT ;  /* 0x0000000c031b7812 */ /* 0x000fe200078efcff */
[--C-:B------:R-:W-:Y:S01]  /*21e0*/  @!P6 IMAD.IADD R20, R20, 0x1, -R7.reuse ;  /* 0x000000011414e824 */ /* 0x100fe200078e0a07 */
[----:B------:R-:W-:Y:S01]  /*21f0*/  ISETP.GT.U32.AND P6, PT, R7, R23, PT ;  /* 0x000000170700720c */ /* 0x000fe20003fc4070 */
[----:B------:R-:W-:Y:S01]  /*2200*/  IMAD.MOV R4, RZ, RZ, -R4 ;  /* 0x000000ffff047224 */ /* 0x000fe200078e0a04 */
[----:B-1----:R-:W-:Y:S01]  /*2210*/  LOP3.LUT R10, R3, 0x8, RZ, 0xfc, !PT ;  /* 0x00000008030a7812 */ /* 0x002fe200078efcff */
[--C-:B------:R-:W-:Y:S01]  /*2220*/  @!P0 IMAD.IADD R22, R22, 0x1, -R7.reuse ;  /* 0x0000000116168824 */ /* 0x100fe200078e0a07 */
[----:B------:R-:W-:Y:S01]  /*2230*/  ISETP.GE.AND P0, PT, R25, RZ, PT ;  /* 0x000000ff1900720c */ /* 0x000fe20003f06270 */
[----:B------:R-:W-:Y:S02]  /*2240*/  IMAD R24, R7, R4, R24 ;  /* 0x0000000407187224 */ /* 0x000fe400078e0218 */
[----:B------:R-:W-:Y:S02]  /*2250*/  @!P3 IMAD.IADD R21, R21, 0x1, -R7 ;  /* 0x000000011515b824 */ /* 0x000fe400078e0a07 */
[----:B------:R-:W-:Y:S01]  /*2260*/  IMAD.HI.U32 R25, R2, R0, RZ ;  /* 0x0000000002197227 */ /* 0x000fe200078e00ff */
[----:B------:R-:W-:-:S03]  /*2270*/  ISETP.GT.U32.AND P3, PT, R7, R24, PT ;  /* 0x000000180700720c */ /* 0x000fc60003f64070 */
[----:B------:R-:W-:Y:S02]  /*2280*/  @!P6 IMAD.IADD R23, R23, 0x1, -R7 ;  /* 0x000000011717e824 */ /* 0x000fe400078e0a07 */
[----:B------:R-:W-:Y:S02]  /*2290*/  IMAD.MOV R25, RZ, RZ, -R25 ;  /* 0x000000ffff197224 */ /* 0x000fe400078e0a19 */
[----:B------:R-:W-:Y:S01]  /*22a0*/  @!P2 IMAD.MOV R15, RZ, RZ, -R15 ;  /* 0x000000ffff0fa224 */ /* 0x000fe200078e0a0f */
[C---:B------:R-:W-:Y:S01]  /*22b0*/  ISETP.GT.U32.AND P6, PT, R7.reuse, R23, PT ;  /* 0x000000170700720c */ /* 0x040fe20003fc4070 */
[C---:B------:R-:W-:Y:S01]  /*22c0*/  IMAD R25, R7.reuse, R25, R0 ;  /* 0x0000001907197224 */ /* 0x040fe200078e0200 */
[----:B------:R-:W-:Y:S01]  /*22d0*/  ISETP.GT.U32.AND P2, PT, R7, R20, PT ;  /* 0x000000140700720c */ /* 0x000fe20003f44070 */
[----:B------:R-:W-:-:S04]  /*22e0*/  IMAD.HI.U32 R5, R2, R6, RZ ;  /* 0x0000000602057227 */ /* 0x000fc800078e00ff */
[----:B------:R-:W-:Y:S01]  /*22f0*/  @!P3 IMAD.IADD R24, R24, 0x1, -R7 ;  /* 0x000000011818b824 */ /* 0x000fe200078e0a07 */
[C---:B------:R-:W-:Y:S01]  /*2300*/  ISETP.GT.U32.AND P3, PT, R7.reuse, R25, PT ;  /* 0x000000190700720c */ /* 0x040fe20003f64070 */
[----:B------:R-:W-:Y:S01]  /*2310*/  @!P5 IMAD.MOV R17, RZ, RZ, -R17 ;  /* 0x000000ffff11d224 */ /* 0x000fe200078e0a11 */
[C---:B------:R-:W-:Y:S01]  /*2320*/  ISETP.GT.U32.AND P5, PT, R7.reuse, R22, PT ;  /* 0x000000160700720c */ /* 0x040fe20003fa4070 */
[----:B------:R-:W-:Y:S01]  /*2330*/  IMAD.MOV R4, RZ, RZ, -R5 ;  /* 0x000000ffff047224 */ /* 0x000fe200078e0a05 */
[----:B------:R-:W-:Y:S01]  /*2340*/  IABS R5, R10 ;  /* 0x0000000a00057213 */ /* 0x000fe20000000000 */
[----:B------:R-:W-:Y:S01]  /*2350*/  @!P4 IMAD.MOV R18, RZ, RZ, -R18 ;  /* 0x000000ffff12c224 */ /* 0x000fe200078e0a12 */
[----:B------:R-:W-:Y:S01]  /*2360*/  ISETP.GE.AND P4, PT, R28, RZ, PT ;  /* 0x000000ff1c00720c */ /* 0x000fe20003f86270 */
[----:B------:R-:W-:Y:S01]  /*2370*/  IMAD R0, R7, R4, R6 ;  /* 0x0000000407007224 */ /* 0x000fe200078e0206 */
[----:B------:R-:W-:Y:S01]  /*2380*/  IABS R28, R3 ;  /* 0x00000003001c7213 */ /* 0x000fe20000000000 */
[--C-:B------:R-:W-:Y:S01]  /*2390*/  @!P6 IMAD.IADD R23, R23, 0x1, -R7.reuse ;  /* 0x000000011717e824 */ /* 0x100fe200078e0a07 */
[----:B------:R-:W-:Y:S01]  /*23a0*/  ISETP.GE.AND P6, PT, R3, RZ, PT ;  /* 0x000000ff0300720c */ /* 0x000fe20003fc6270 */
[--C-:B------:R-:W-:Y:S01]  /*23b0*/  @!P2 IMAD.IADD R20, R20, 0x1, -R7.reuse ;  /* 0x000000011414a824 */ /* 0x100fe200078e0a07 */
[----:B------:R-:W-:Y:S01]  /*23c0*/  IABS R3, R11 ;  /* 0x0000000b00037213 */ /* 0x000fe20000000000 */
[----:B------:R-:W-:Y:S01]  /*23d0*/  @!P3 IMAD.IADD R25, R25, 0x1, -R7 ;  /* 0x000000011919b824 */ /* 0x000fe200078e0a07 */
[----:B------:R-:W-:Y:S01]  /*23e0*/  IABS R4, R27 ;  /* 0x0000001b00047213 */ /* 0x000fe20000000000 */
[----:B------:R-:W-:Y:S01]  /*23f0*/  IMAD.MOV.U32 R12, RZ, RZ, R28 ;  /* 0x000000ffff0c7224 */ /* 0x000fe200078e001c */
[----:B------:R-:W-:Y:S01]  /*2400*/  IABS R6, R26 ;  /* 0x0000001a00067213 */ /* 0x000fe20000000000 */
[----:B------:R-:W-:Y:S01]  /*2410*/  IMAD.HI.U32 R28, R2, R3, RZ ;  /* 0x00000003021c7227 */ /* 0x000fe200078e00ff */
[----:B------:R-:W-:-:S02]  /*2420*/  ISETP.GT.U32.AND P3, PT, R7, R0, PT ;  /* 0x000000000700720c */ /* 0x000fc40003f64070 */
[----:B------:R-:W-:Y:S01]  /*2430*/  ISETP.GE.AND P2, PT, R29, RZ, PT ;  /* 0x000000ff1d00720c */ /* 0x000fe20003f46270 */
[----:B------:R-:W-:Y:S01]  /*2440*/  @!P5 IMAD.IADD R22, R22, 0x1, -R7 ;  /* 0x000000011616d824 */ /* 0x000fe200078e0a07 */
[----:B------:R-:W-:Y:S01]  /*2450*/  ISETP.GE.AND P5, PT, R9, RZ, PT ;  /* 0x000000ff0900720c */ /* 0x000fe20003fa6270 */
[----:B------:R-:W-:-:S04]  /*2460*/  IMAD.HI.U32 R29, R2, R4, RZ ;  /* 0x00000004021d7227 */ /* 0x000fc800078e00ff */
[----:B------:R-:W-:Y:S01]  /*2470*/  @!P1 IMAD.MOV R19, RZ, RZ, -R19 ;  /* 0x000000ffff139224 */ /* 0x000fe200078e0a13 */
[----:B------:R-:W-:Y:S01]  /*2480*/  ISETP.GT.U32.AND P1, PT, R7, R24, PT ;  /* 0x000000180700720c */ /* 0x000fe20003f24070 */
[----:B------:R-:W-:-:S04]  /*2490*/  IMAD.HI.U32 R14, R2, R5, RZ ;  /* 0x00000005020e7227 */ /* 0x000fc800078e00ff */
[----:B------:R-:W-:Y:S01]  /*24a0*/  @!P0 IMAD.MOV R20, RZ, RZ, -R20 ;  /* 0x000000ffff148224 */ /* 0x000fe200078e0a14 */
[----:B------:R-:W-:Y:S01]  /*24b0*/  ISETP.GT.U32.AND P0, PT, R7, R25, PT ;  /* 0x000000190700720c */ /* 0x000fe20003f04070 */
[----:B------:R-:W-:-:S04]  /*24c0*/  IMAD.HI.U32 R13, R2, R6, RZ ;  /* 0x00000006020d7227 */ /* 0x000fc800078e00ff */
[----:B------:R-:W-:-:S04]  /*24d0*/  IMAD.HI.U32 R9, R2, R12, RZ ;  /* 0x0000000c02097227 */ /* 0x000fc800078e00ff */
[----:B------:R-:W-:Y:S02]  /*24e0*/  IMAD.MOV R2, RZ, RZ, -R28 ;  /* 0x000000ffff027224 */ /* 0x000fe400078e0a1c */
[----:B------:R-:W-:Y:S02]  /*24f0*/  IMAD.MOV R28, RZ, RZ, -R29 ;  /* 0x000000ffff1c7224 */ /* 0x000fe400078e0a1d */
[----:B------:R-:W-:Y:S02]  /*2500*/  IMAD.MOV R29, RZ, RZ, -R14 ;  /* 0x000000ffff1d7224 */ /* 0x000fe400078e0a0e */
[----:B------:R-:W-:Y:S01]  /*2510*/  IMAD.MOV R13, RZ, RZ, -R13 ;  /* 0x000000ffff0d7224 */ /* 0x000fe200078e0a0d */
[----:B------:R-:W2:Y:S01]  /*2520*/  LDL.LU R14, [R1+0x8fc] ;  /* 0x0008fc00010e7983 */ /* 0x000ea20000300800 */
[C---:B------:R-:W-:Y:S02]  /*2530*/  IMAD R2, R7.reuse, R2, R3 ;  /* 0x0000000207027224 */ /* 0x040fe400078e0203 */
[----:B------:R-:W-:-:S02]  /*2540*/  IMAD R3, R7, R28, R4 ;  /* 0x0000001c07037224 */ /* 0x000fc400078e0204 */
[----:B------:R-:W-:Y:S02]  /*2550*/  IMAD.MOV R9, RZ, RZ, -R9 ;  /* 0x000000ffff097224 */ /* 0x000fe400078e0a09 */
[C---:B------:R-:W-:Y:S02]  /*2560*/  IMAD R4, R7.reuse, R29, R5 ;  /* 0x0000001d07047224 */ /* 0x040fe400078e0205 */
[C---:B------:R-:W-:Y:S01]  /*2570*/  IMAD R5, R7.reuse, R13, R6 ;  /* 0x0000000d07057224 */ /* 0x040fe200078e0206 */
[----:B------:R-:W0:Y:S01]  /*2580*/  S2R R29, SR_TID.X ;  /* 0x00000000001d7919 */ /* 0x000e220000002100 */
[----:B------:R-:W-:Y:S02]  /*2590*/  @!P3 IMAD.IADD R0, R0, 0x1, -R7 ;  /* 0x000000010000b824 */ /* 0x000fe400078e0a07 */
[C---:B------:R-:W-:Y:S01]  /*25a0*/  IMAD R6, R7.reuse, R9, R12 ;  /* 0x0000000907067224 */ /* 0x040fe200078e020c */
[----:B------:R-:W3:Y:S01]  /*25b0*/  LDL.LU R13, [R1+0x8f8] ;  /* 0x0008f800010d7983 */ /* 0x000ee20000300800 */
[----:B------:R-:W-:Y:S01]  /*25c0*/  @!P4 IMAD.MOV R21, RZ, RZ, -R21 ;  /* 0x000000ffff15c224 */ /* 0x000fe200078e0a15 */
[C---:B------:R-:W-:Y:S01]  /*25d0*/  ISETP.GT.U32.AND P4, PT, R7.reuse, R0, PT ;  /* 0x000000000700720c */ /* 0x040fe20003f84070 */
[----:B------:R-:W-:Y:S01]  /*25e0*/  @!P2 IMAD.MOV R22, RZ, RZ, -R22 ;  /* 0x000000ffff16a224 */ /* 0x000fe200078e0a16 */
[----:B------:R-:W4:Y:S01]  /*25f0*/  LDL.LU R12, [R1+0x8f4] ;  /* 0x0008f400010c7983 */ /* 0x000f220000300800 */
[----:B------:R-:W-:Y:S01]  /*2600*/  @!P5 IMAD.MOV R23, RZ, RZ, -R23 ;  /* 0x000000ffff17d224 */ /* 0x000fe200078e0a17 */
[C---:B------:R-:W-:Y:S01]  /*2610*/  ISETP.GT.U32.AND P3, PT, R7.reuse, R2, PT ;  /* 0x000000020700720c */ /* 0x040fe20003f64070 */
[--C-:B------:R-:W-:Y:S01]  /*2620*/  @!P1 IMAD.IADD R24, R24, 0x1, -R7.reuse ;  /* 0x0000000118189824 */ /* 0x100fe200078e0a07 */
[----:B------:R-:W2:Y:S01]  /*2630*/  LDL.LU R9, [R1+0x44] ;  /* 0x0000440001097983 */ /* 0x000ea20000300800 */
[----:B------:R-:W-:Y:S01]  /*2640*/  ISETP.GT.U32.AND P2, PT, R7, R3, PT ;  /* 0x000000030700720c */ /* 0x000fe20003f44070 */
[----:B------:R-:W-:Y:S01]  /*2650*/  @!P0 IMAD.IADD R25, R25, 0x1, -R7 ;  /* 0x0000000119198824 */ /* 0x000fe200078e0a07 */
[----:B------:R-:W-:-:S02]  /*2660*/  ISETP.GT.U32.AND P5, PT, R7, R4, PT ;  /* 0x000000040700720c */ /* 0x000fc40003fa4070 */
[----:B------:R-:W-:Y:S02]  /*2670*/  ISETP.GT.U32.AND P1, PT, R7, R5, PT ;  /* 0x000000050700720c */ /* 0x000fe40003f24070 */
[----:B------:R-:W2:Y:S01]  /*2680*/  LDL.LU R7, [R1+0x3c] ;  /* 0x00003c0001077983 */ /* 0x000ea20000300800 */
[----:B0-----:R-:W-:Y:S02]  /*2690*/  SHF.R.S32.HI R28, RZ, 0x6, R29 ;  /* 0x00000006ff1c7819 */ /* 0x001fe4000001141d */
[----:B--2---:R-:W-:Y:S02]  /*26a0*/  ISETP.GE.AND P0, PT, R7, RZ, PT ;  /* 0x000000ff0700720c */ /* 0x004fe40003f06270 */
[----:B------:R-:W-:-:S05]  /*26b0*/  IABS R7, c[0x0][0x17c] ;  /* 0x00005f0000077a13 */ /* 0x000fca0000000000 */
[--C-:B------:R-:W-:Y:S01]  /*26c0*/  @!P4 IMAD.IADD R0, R0, 0x1, -R7.reuse ;  /* 0x000000010000c824 */ /* 0x100fe200078e0a07 */
[----:B------:R-:W-:Y:S01]  /*26d0*/  ISETP.GT.U32.AND P4, PT, R7, R6, PT ;  /* 0x000000060700720c */ /* 0x000fe20003f84070 */
[----:B------:R-:W-:Y:S02]  /*26e0*/  @!P3 IMAD.IADD R2, R2, 0x1, -R7 ;  /* 0x000000010202b824 */ /* 0x000fe400078e0a07 */
[----:B------:R-:W2:Y:S01]  /*26f0*/  LDL.LU R7, [R1+0x38] ;  /* 0x0000380001077983 */ /* 0x000ea20000300800 */
[----:B------:R-:W-:Y:S01]  /*2700*/  SGXT R28, R28, 0x1 ;  /* 0x000000011c1c781a */ /* 0x000fe20000000200 */
[----:B------:R-:W-:-:S03]  /*2710*/  IMAD.SHL.U32 R29, R29, 0x2, RZ ;  /* 0x000000021d1d7824 */ /* 0x000fc600078e00ff */
[----:B------:R-:W-:-:S04]  /*2720*/  LOP3.LUT R28, R28, 0x90, RZ, 0xc0, !PT ;  /* 0x000000901c1c7812 */ /* 0x000fc800078ec0ff */
[--C-:B------:R-:W-:Y:S02]  /*2730*/  LOP3.LUT R28, R28, 0x7e, R29.reuse, 0x78, !PT ;  /* 0x0000007e1c1c7812 */ /* 0x100fe400078e781d */
[----:B------:R-:W-:-:S03]  /*2740*/  LOP3.LUT R9, R9, 0x30, R29, 0x78, !PT ;  /* 0x0000003009097812 */ /* 0x000fc600078e781d */
[----:B------:R0:W-:Y:S01]  /*2750*/  STL [R1+0x8d4], R28 ;  /* 0x0008d41c01007387 */ /* 0x0001e20000100800 */
[----:B--2---:R-:W-:Y:S02]  /*2760*/  ISETP.GE.AND P3, PT, R7, RZ, PT ;  /* 0x000000ff0700720c */ /* 0x004fe40003f66270 */
[----:B------:R-:W-:-:S05]  /*2770*/  IABS R7, c[0x0][0x17c] ;  /* 0x00005f0000077a13 */ /* 0x000fca0000000000 */
[--C-:B------:R-:W-:Y:S01]  /*2780*/  @!P2 IMAD.IADD R3, R3, 0x1, -R7.reuse ;  /* 0x000000010303a824 */ /* 0x100fe200078e0a07 */
[----:B------:R-:W-:Y:S01]  /*2790*/  ISETP.GT.U32.AND P2, PT, R7, R2, PT ;  /* 0x000000020700720c */ /* 0x000fe20003f44070 */
[----:B------:R-:W-:-:S03]  /*27a0*/  @!P5 IMAD.IADD R4, R4, 0x1, -R7 ;  /* 0x000000010404d824 */ /* 0x000fc600078e0a07 */
[----:B------:R-:W-:Y:S01]  /*27b0*/  ISETP.GT.U32.AND P5, PT, R7, R3, PT ;  /* 0x000000030700720c */ /* 0x000fe20003fa4070 */
[----:B------:R-:W-:Y:S01]  /*27c0*/  @!P3 IMAD.MOV R25, RZ, RZ, -R25 ;  /* 0x000000ffff19b224 */ /* 0x000fe200078e0a19 */
[----:B------:R-:W-:Y:S02]  /*27d0*/  ISETP.GE.AND P3, PT, R8, RZ, PT ;  /* 0x000000ff0800720c */ /* 0x000fe40003f66270 */
[----:B------:R-:W2:Y:S05]  /*27e0*/  LDL.LU R8, [R1+0x24] ;  /* 0x0000240001087983 */ /* 0x000eaa0000300800 */
[----:B------:R-:W-:Y:S01]  /*27f0*/  @!P2 IMAD.IADD R2, R2, 0x1, -R7 ;  /* 0x000000010202a824 */ /* 0x000fe200078e0a07 */
[----:B------:R-:W-:-:S02]  /*2800*/  ISETP.GE.AND P2, PT, R11, RZ, PT ;  /* 0x000000ff0b00720c */ /* 0x000fc40003f46270 */
[----:B------:R-:W2:Y:S01]  /*2810*/  LDL.LU R11, [R1+0x8f0] ;  /* 0x0008f000010b7983 */ /* 0x000ea20000300800 */
[--C-:B------:R-:W-:Y:S01]  /*2820*/  @!P5 IMAD.IADD R3, R3, 0x1, -R7.reuse ;  /* 0x000000010303d824 */ /* 0x100fe200078e0a07 */
[----:B------:R-:W-:Y:S02]  /*2830*/  ISETP.GE.AND P5, PT, R27, RZ, PT ;  /* 0x000000ff1b00720c */ /* 0x000fe40003fa6270 */
[----:B------:R-:W2:Y:S04]  /*2840*/  LDL.LU R27, [R1+0x20] ;  /* 0x00002000011b7983 */ /* 0x000ea80000300800 */
[----:B------:R-:W2:Y:S04]  /*2850*/  LDL.LU R29, [R1+0x48] ;  /* 0x00004800011d7983 */ /* 0x000ea80000300800 */
[----:B0-----:R-:W0:Y:S01]  /*2860*/  S2R R28, SR_TID.X ;  /* 0x00000000001c7919 */ /* 0x001e220000002100 */
[----:B------:R-:W-:Y:S01]  /*2870*/  @!P1 IMAD.IADD R5, R5, 0x1, -R7 ;  /* 0x0000000105059824 */ /* 0x000fe200078e0a07 */
[----:B------:R-:W-:Y:S01]  /*2880*/  ISETP.GT.U32.AND P1, PT, R7, R4, PT ;  /* 0x000000040700720c */ /* 0x000fe20003f24070 */
[----:B------:R-:W-:-:S03]  /*2890*/  @!P0 IMAD.MOV R24, RZ, RZ, -R24 ;  /* 0x000000ffff188224 */ /* 0x000fc600078e0a18 */
[----:B------:R-:W-:Y:S01]  /*28a0*/  ISETP.GT.U32.AND P0, PT, R7, R5, PT ;  /* 0x000000050700720c */ /* 0x000fe20003f04070 */
[----:B------:R-:W-:-:S05]  /*28b0*/  @!P4 IMAD.IADD R6, R6, 0x1, -R7 ;  /* 0x000000010606c824 */ /* 0x000fca00078e0a07 */
[----:B------:R-:W-:-:S03]  /*28c0*/  ISETP.GT.U32.AND P4, PT, R7, R6, PT ;  /* 0x000000060700720c */ /* 0x000fc60003f84070 */
[----:B------:R-:W-:Y:S01]  /*28d0*/  @!P1 IMAD.IADD R4, R4, 0x1, -R7 ;  /* 0x0000000104049824 */ /* 0x000fe200078e0a07 */
[----:B------:R-:W-:-:S03]  /*28e0*/  ISETP.GE.AND P1, PT, R10, RZ, PT ;  /* 0x000000ff0a00720c */ /* 0x000fc60003f26270 */
[----:B------:R-:W-:Y:S02]  /*28f0*/  @!P0 IMAD.IADD R5, R5, 0x1, -R7 ;  /* 0x0000000105058824 */ /* 0x000fe400078e0a07 */
[C---:B0-----:R-:W-:Y:S02]  /*2900*/  IMAD.SHL.U32 R7, R28.reuse, 0x10, RZ ;  /* 0x000000101c077824 */ /* 0x041fe400078e00ff */
[----:B------:R-:W-:-:S03]  /*2910*/  IMAD.SHL.U32 R10, R28, 0x100, RZ ;  /* 0x000001001c0a7824 */ /* 0x000fc600078e00ff */
[----:B------:R-:W-:Y:S02]  /*2920*/  LOP3.LUT R7, R7, 0x200, RZ, 0xc0, !PT ;  /* 0x0000020007077812 */ /* 0x000fe400078ec0ff */
[----:B------:R-:W-:Y:S02]  /*2930*/  ISETP.GE.AND P0, PT, R26, RZ, PT ;  /* 0x000000ff1a00720c */ /* 0x000fe40003f06270 */
[----:B------:R-:W3:Y:S01]  /*2940*/  LDL.LU R26, [R1+0x8ec] ;  /* 0x0008ec00011a7983 */ /* 0x000ee20000300800 */
[----:B------:R-:W-:Y:S01]  /*2950*/  IMAD.IADD R7, R7, 0x1, R9 ;  /* 0x0000000107077824 */ /* 0x000fe200078e0209 */
[----:B--2---:R-:W-:Y:S02]  /*2960*/  LOP3.LUT R29, R29, 0x1000, R10, 0xf8, !PT ;  /* 0x000010001d1d7812 */ /* 0x004fe400078ef80a */
[----:B------:R-:W2:Y:S04]  /*2970*/  LDL.LU R10, [R1+0x8e8] ;  /* 0x0008e800010a7983 */ /* 0x000ea80000300800 */
[----:B------:R0:W-:Y:S04]  /*2980*/  STL [R1+0x8d8], R29 ;  /* 0x0008d81d01007387 */ /* 0x0001e80000100800 */
[----:B0-----:R-:W3:Y:S04]  /*2990*/  LDL.LU R29, [R1] ;  /* 0x00000000011d7983 */ /* 0x001ee80000300800 */
[----:B------:R-:W3:Y:S04]  /*29a0*/  LDL.LU R9, [R1+0x8e4] ;  /* 0x0008e40001097983 */ /* 0x000ee80000300800 */
[----:B------:R0:W-:Y:S02]  /*29b0*/  STL [R1+0x474], R7 ;  /* 0x0004740701007387 */ /* 0x0001e40000100800 */
[----:B0-----:R-:W-:-:S05]  /*29c0*/  IABS R7, c[0x0][0x17c] ;  /* 0x00005f0000077a13 */ /* 0x001fca0000000000 */
[----:B------:R-:W-:Y:S01]  /*29d0*/  @!P4 IMAD.IADD R6, R6, 0x1, -R7 ;  /* 0x000000010606c824 */ /* 0x000fe200078e0a07 */
[----:B------:R-:W-:Y:S02]  /*29e0*/  ISETP.NE.AND P4, PT, RZ, c[0x0][0x17c], PT ;  /* 0x00005f00ff007a0c */ /* 0x000fe40003f85270 */
[----:B------:R-:W-:-:S04]  /*29f0*/  LOP3.LUT R7, RZ, c[0x0][0x17c], RZ, 0x33, !PT ;  /* 0x00005f00ff077a12 */ /* 0x000fc800078e33ff */
[----:B------:R-:W-:-:S05]  /*2a00*/  SEL R8, R7, R8, !P4 ;  /* 0x0000000807087207 */ /* 0x000fca0006000000 */
[----:B------:R0:W-:Y:S04]  /*2a10*/  STL [R1+0x48], R8 ;  /* 0x0000480801007387 */ /* 0x0001e80000100800 */
[----:B0-----:R-:W4:Y:S01]  /*2a20*/  LDL.LU R8, [R1+0x8e0] ;  /* 0x0008e00001087983 */ /* 0x001f220000300800 */
[C---:B------:R-:W-:Y:S02]  /*2a30*/  SEL R27, R7.reuse, R27, !P4 ;  /* 0x0000001b071b7207 */ /* 0x040fe40006000000 */
[C---:B--2---:R-:W-:Y:S02]  /*2a40*/  SEL R10, R7.reuse, R10, !P4 ;  /* 0x0000000a070a7207 */ /* 0x044fe40006000000 */
[C---:B---3--:R-:W-:Y:S02]  /*2a50*/  SEL R9, R7.reuse, R9, !P4 ;  /* 0x0000000907097207 */ /* 0x048fe40006000000 */
[----:B----4-:R-:W-:-:S05]  /*2a60*/  SEL R8, R7, R8, !P4 ;  /* 0x0000000807087207 */ /* 0x010fca0006000000 */
[----:B------:R0:W-:Y:S04]  /*2a70*/  STL [R1+0x44], R8 ;  /* 0x0000440801007387 */ /* 0x0001e80000100800 */
[----:B0-----:R-:W2:Y:S04]  /*2a80*/  LDL.LU R8, [R1+0x4] ;  /* 0x0000040001087983 */ /* 0x001ea80000300800 */
[----:B------:R0:W-:Y:S04]  /*2a90*/  STL [R1+0x40], R9 ;  /* 0x0000400901007387 */ /* 0x0001e80000100800 */
[----:B0-----:R-:W3:Y:S04]  /*2aa0*/  LDL.LU R9, [R1+0x14] ;  /* 0x0000140001097983 */ /* 0x001ee80000300800 */
[----:B------:R0:W-:Y:S04]  /*2ab0*/  STL [R1+0x3c], R10 ;  /* 0x00003c0a01007387 */ /* 0x0001e80000100800 */
[----:B0-----:R-:W4:Y:S04]  /*2ac0*/  LDL.LU R10, [R1+0x1c] ;  /* 0x00001c00010a7983 */ /* 0x001f280000300800 */
[----:B------:R0:W-:Y:S04]  /*2ad0*/  STL [R1+0x38], R27 ;  /* 0x0000381b01007387 */ /* 0x0001e80000100800 */
[----:B0-----:R-:W2:Y:S01]  /*2ae0*/  LDL.LU R27, [R1+0x8dc] ;  /* 0x0008dc00011b7983 */ /* 0x001ea20000300800 */
[C---:B------:R-:W-:Y:S01]  /*2af0*/  SEL R15, R7.reuse, R15, !P4 ;  /* 0x0000000f070f7207 */ /* 0x040fe20006000000 */
[----:B------:R-:W-:Y:S01]  /*2b00*/  @!P3 IMAD.MOV R0, RZ, RZ, -R0 ;  /* 0x000000ffff00b224 */ /* 0x000fe200078e0a00 */
[----:B------:R-:W-:-:S02]  /*2b10*/  SEL R16, R7, R16, !P4 ;  /* 0x0000001007107207 */ /* 0x000fc40006000000 */
[----:B------:R-:W-:Y:S02]  /*2b20*/  LOP3.LUT R28, R28, 0x7f, RZ, 0xc0, !PT ;  /* 0x0000007f1c1c7812 */ /* 0x000fe400078ec0ff */
[----:B----4-:R-:W-:-:S05]  /*2b30*/  SEL R10, R7, R10, !P4 ;  /* 0x0000000a070a7207 */ /* 0x010fca0006000000 */
[----:B------:R3:W-:Y:S02]  /*2b40*/  STL [R1+0x34], R10 ;  /* 0x0000340a01007387 */ /* 0x0007e40000100800 */
[C---:B---3--:R-:W-:Y:S02]  /*2b50*/  SEL R10, R7.reuse, R9, !P4 ;  /* 0x00000009070a7207 */ /* 0x048fe40006000000 */
[C---:B--2---:R-:W-:Y:S02]  /*2b60*/  SEL R9, R7.reuse, R8, !P4 ;  /* 0x0000000807097207 */ /* 0x044fe40006000000 */
[C---:B------:R-:W-:Y:S01]  /*2b70*/  SEL R8, R7.reuse, R29, !P4 ;  /* 0x0000001d07087207 */ /* 0x040fe20006000000 */
[----:B------:R0:W-:Y:S04]  /*2b80*/  STL [R1+0x30], R10 ;  /* 0x0000300a01007387 */ /* 0x0001e80000100800 */
[----:B------:R1:W-:Y:S04]  /*2b90*/  STL [R1+0x2c], R9 ;  /* 0x00002c0901007387 */ /* 0x0003e80000100800 */
[----:B------:R2:W-:Y:S01]  /*2ba0*/  STL [R1+0x28], R8 ;  /* 0x0000280801007387 */ /* 0x0005e20000100800 */
[----:B0-----:R-:W-:-:S02]  /*2bb0*/  SEL R10, R7, R27, !P4 ;  /* 0x0000001b070a7207 */ /* 0x001fc40006000000 */
[----:B-1----:R-:W-:-:S03]  /*2bc0*/  SEL R9, R7, R26, !P4 ;  /* 0x0000001a07097207 */ /* 0x002fc60006000000 */
[----:B------:R0:W-:Y:S01]  /*2bd0*/  STL [R1+0x24], R10 ;  /* 0x0000240a01007387 */ /* 0x0001e20000100800 */
[----:B--2---:R-:W-:-:S03]  /*2be0*/  SEL R8, R7, R11, !P4 ;  /* 0x0000000b07087207 */ /* 0x004fc60006000000 */
[----:B------:R1:W-:Y:S04]  /*2bf0*/  STL [R1+0x20], R9 ;  /* 0x0000200901007387 */ /* 0x0003e80000100800 */
[----:B------:R2:W-:Y:S01]  /*2c00*/  STL [R1+0x1c], R8 ;  /* 0x00001c0801007387 */ /* 0x0005e20000100800 */
[C---:B0-----:R-:W-:Y:S02]  /*2c10*/  SEL R10, R7.reuse, R12, !P4 ;  /* 0x0000000c070a7207 */ /* 0x041fe40006000000 */
[----:B-1----:R-:W-:-:S03]  /*2c20*/  SEL R9, R7, R13, !P4 ;  /* 0x0000000d07097207 */ /* 0x002fc60006000000 */
[----:B------:R-:W-:Y:S01]  /*2c30*/  STL [R1+0x18], R10 ;  /* 0x0000180a01007387 */ /* 0x000fe20000100800 */
[----:B--2---:R-:W-:-:S03]  /*2c40*/  SEL R8, R7, R14, !P4 ;  /* 0x0000000e07087207 */ /* 0x004fc60006000000 */
[----:B------:R-:W-:Y:S04]  /*2c50*/  STL [R1+0x14], R9 ;  /* 0x0000140901007387 */ /* 0x000fe80000100800 */
[----:B------:R-:W-:Y:S04]  /*2c60*/  STL [R1+0x8cc], R15 ;  /* 0x0008cc0f01007387 */ /* 0x000fe80000100800 */
[----:B------:R0:W-:Y:S04]  /*2c70*/  STL [R1+0x10], R8 ;  /* 0x0000100801007387 */ /* 0x0001e80000100800 */
[----:B------:R1:W-:Y:S01]  /*2c80*/  STL [R1+0x8d0], R16 ;  /* 0x0008d01001007387 */ /* 0x0003e20000100800 */
[----:B0-----:R-:W-:Y:S01]  /*2c90*/  SEL R8, R7, R0, !P4 ;  /* 0x0000000007087207 */ /* 0x001fe20006000000 */
[----:B------:R-:W-:-:S05]  /*2ca0*/  IMAD.MOV.U32 R0, RZ, RZ, c[0x0][0x180] ;  /* 0x00006000ff007624 */ /* 0x000fca00078e00ff */
[----:B------:R-:W-:Y:S04]  /*2cb0*/  STL [R1+0x888], R0 ;  /* 0x0008880001007387 */ /* 0x000fe80000100800 */
[----:B------:R-:W-:Y:S04]  /*2cc0*/  STL [R1+0x1d0], RZ ;  /* 0x0001d0ff01007387 */ /* 0x000fe80000100800 */
        /* <DEDUP_REMOVED lines=213> */
[----:B------:R-:W-:Y:S01]  /*3a20*/  STL [R1+0x2d8], RZ ;  /* 0x0002d8ff01007387 */ /* 0x000fe20000100800 */
[----:B------:R-:W-:-:S03]  /*3a30*/  SEL R14, R7, R20, !P4 ;  /* 0x00000014070e7207 */ /* 0x000fc60006000000 */
[----:B------:R-:W-:Y:S01]  /*3a40*/  STL [R1+0x2dc], RZ ;  /* 0x0002dcff01007387 */ /* 0x000fe20000100800 */
[----:B------:R-:W-:-:S03]  /*3a50*/  SEL R13, R7, R21, !P4 ;  /* 0x00000015070d7207 */ /* 0x000fc60006000000 */
[----:B------:R-:W-:Y:S01]  /*3a60*/  STL [R1+0x2c0], RZ ;  /* 0x0002c0ff01007387 */ /* 0x000fe20000100800 */
[----:B------:R-:W-:-:S03]  /*3a70*/  CS2R R20, SRZ ;  /* 0x0000000000147805 */ /* 0x000fc6000001ff00 */
[----:B------:R-:W-:Y:S01]  /*3a80*/  STL [R1+0x2c4], RZ ;  /* 0x0002c4ff01007387 */ /* 0x000fe20000100800 */
[----:B------:R-:W-:-:S03]  /*3a90*/  SEL R12, R7, R22, !P4 ;  /* 0x00000016070c7207 */ /* 0x000fc60006000000 */
[----:B------:R-:W-:Y:S01]  /*3aa0*/  STL [R1+0x2c8], RZ ;  /* 0x0002c8ff01007387 */ /* 0x000fe20000100800 */
[----:B------:R-:W-:-:S03]  /*3ab0*/  SEL R11, R7, R23, !P4 ;  /* 0x00000017070b7207 */ /* 0x000fc60006000000 */
[----:B------:R-:W-:Y:S01]  /*3ac0*/  STL [R1+0x2cc], RZ ;  /* 0x0002ccff01007387 */ /* 0x000fe20000100800 */
[----:B------:R-:W-:-:S03]  /*3ad0*/  CS2R R22, SRZ ;  /* 0x0000000000167805 */ /* 0x000fc6000001ff00 */
[----:B------:R-:W-:Y:S04]  /*3ae0*/  STL [R1+0x1e0], RZ ;  /* 0x0001e0ff01007387 */ /* 0x000fe80000100800 */
[----:B------:R-:W-:Y:S04]  /*3af0*/  STL [R1+0x1e4], RZ ;  /* 0x0001e4ff01007387 */ /* 0x000fe80000100800 */
[----:B------:R-:W-:Y:S04]  /*3b00*/  STL [R1+0x1e8], RZ ;  /* 0x0001e8ff01007387 */ /* 0x000fe80000100800 */
[----:B------:R-:W-:Y:S04]  /*3b10*/  STL [R1+0x1ec], RZ ;  /* 0x0001ecff01007387 */ /* 0x000fe80000100800 */
[----:B------:R0:W-:Y:S04]  /*3b20*/  STL [R1+0x88c], R20 ;  /* 0x00088c1401007387 */ /* 0x0001e80000100800 */
[----:B------:R-:W-:Y:S04]  /*3b30*/  STL [R1+0x890], R21 ;  /* 0x0008901501007387 */ /* 0x000fe80000100800 */
[----:B------:R-:W-:Y:S04]  /*3b40*/  STL [R1+0x894], R22 ;  /* 0x0008941601007387 */ /* 0x000fe80000100800 */
[----:B------:R2:W-:Y:S04]  /*3b50*/  STL [R1+0x898], R23 ;  /* 0x0008981701007387 */ /* 0x0005e80000100800 */
        /* <DEDUP_REMOVED lines=21> */
[----:B------:R-:W-:-:S03]  /*3cb0*/  CS2R R26, SRZ ;  /* 0x00000000001a7805 */ /* 0x000fc6000001ff00 */
[----:B------:R-:W-:Y:S04]  /*3cc0*/  STL [R1+0xb8], RZ ;  /* 0x0000b8ff01007387 */ /* 0x000fe80000100800 */
[----:B------:R-:W-:Y:S01]  /*3cd0*/  STL [R1+0xbc], RZ ;  /* 0x0000bcff01007387 */ /* 0x000fe20000100800 */
[----:B------:R-:W-:-:S03]  /*3ce0*/  @!P2 IMAD.MOV R2, RZ, RZ, -R2 ;  /* 0x000000ffff02a224 */ /* 0x000fc600078e0a02 */
[----:B------:R-:W-:Y:S01]  /*3cf0*/  STL [R1], RZ ;  /* 0x000000ff01007387 */ /* 0x000fe20000100800 */
[----:B------:R-:W-:-:S03]  /*3d00*/  @!P5 IMAD.MOV R3, RZ, RZ, -R3 ;  /* 0x000000ffff03d224 */ /* 0x000fc600078e0a03 */
[----:B------:R-:W-:Y:S01]  /*3d10*/  STL [R1+0x4], RZ ;  /* 0x000004ff01007387 */ /* 0x000fe20000100800 */
[----:B------:R-:W-:Y:S02]  /*3d20*/  @!P1 IMAD.MOV R4, RZ, RZ, -R4 ;  /* 0x000000ffff049224 */ /* 0x000fe400078e0a04 */
[----:B------:R-:W-:Y:S01]  /*3d30*/  @!P0 IMAD.MOV R5, RZ, RZ, -R5 ;  /* 0x000000ffff058224 */ /* 0x000fe200078e0a05 */
[----:B------:R-:W-:Y:S01]  /*3d40*/  STL [R1+0x8], RZ ;  /* 0x000008ff01007387 */ /* 0x000fe20000100800 */
[----:B------:R-:W-:Y:S02]  /*3d50*/  @!P6 IMAD.MOV R6, RZ, RZ, -R6 ;  /* 0x000000ffff06e224 */ /* 0x000fe400078e0a06 */
[----:B------:R-:W-:Y:S01]  /*3d60*/  IMAD.SHL.U32 R28, R28, 0x2, RZ ;  /* 0x000000021c1c7824 */ /* 0x000fe200078e00ff */
[----:B------:R-:W-:Y:S04]  /*3d70*/  STL [R1+0xc], RZ ;  /* 0x00000cff01007387 */ /* 0x000fe80000100800 */
[----:B------:R3:W-:Y:S01]  /*3d80*/  STL [R1+0x89c], R24 ;  /* 0x00089c1801007387 */ /* 0x0007e20000100800 */
[----:B------:R-:W-:-:S03]  /*3d90*/  SEL R17, R7, R17, !P4 ;  /* 0x0000001107117207 */ /* 0x000fc60006000000 */
[----:B------:R-:W-:Y:S01]  /*3da0*/  STL [R1+0x8a0], R25 ;  /* 0x0008a01901007387 */ /* 0x000fe20000100800 */
[----:B------:R-:W-:-:S03]  /*3db0*/  SEL R18, R7, R18, !P4 ;  /* 0x0000001207127207 */ /* 0x000fc60006000000 */
[----:B------:R-:W-:Y:S01]  /*3dc0*/  STL [R1+0x8a4], R26 ;  /* 0x0008a41a01007387 */ /* 0x000fe20000100800 */
[C---:B------:R-:W-:Y:S02]  /*3dd0*/  SEL R19, R7.reuse, R19, !P4 ;  /* 0x0000001307137207 */ /* 0x040fe40006000000 */
[C---:B------:R-:W-:Y:S01]  /*3de0*/  SEL R2, R7.reuse, R2, !P4 ;  /* 0x0000000207027207 */ /* 0x040fe20006000000 */
[----:B------:R2:W-:Y:S01]  /*3df0*/  STL [R1+0x8a8], R27 ;  /* 0x0008a81b01007387 */ /* 0x0005e20000100800 */
[C---:B------:R-:W-:Y:S02]  /*3e00*/  SEL R3, R7.reuse, R3, !P4 ;  /* 0x0000000307037207 */ /* 0x040fe40006000000 */
[C---:B------:R-:W-:Y:S01]  /*3e10*/  SEL R4, R7.reuse, R4, !P4 ;  /* 0x0000000407047207 */ /* 0x040fe20006000000 */
[----:B-1----:R-:W4:Y:S01]  /*3e20*/  LDL.LU R16, [R1+0x4c] ;  /* 0x00004c0001107983 */ /* 0x002f220000300800 */
[C---:B------:R-:W-:Y:S02]  /*3e30*/  SEL R5, R7.reuse, R5, !P4 ;  /* 0x0000000507057207 */ /* 0x040fe40006000000 */
[----:B------:R-:W-:Y:S01]  /*3e40*/  SEL R6, R7, R6, !P4 ;  /* 0x0000000607067207 */ /* 0x000fe20006000000 */
[----:B0-----:R-:W4:Y:S01]  /*3e50*/  LDL.LU R20, [R1+0x54] ;  /* 0x0000540001147983 */ /* 0x001f220000300800 */
[----:B------:R-:W-:-:S02]  /*3e60*/  LOP3.LUT R7, R28, 0x20, RZ, 0x3c, !PT ;  /* 0x000000201c077812 */ /* 0x000fc400078e3cff */
[C---:B--2---:R-:W-:Y:S01]  /*3e70*/  LOP3.LUT R23, R28.reuse, 0x10, RZ, 0x3c, !PT ;  /* 0x000000101c177812 */ /* 0x044fe200078e3cff */
[----:B------:R-:W2:Y:S01]  /*3e80*/  LDL.LU R0, [R1+0x50] ;  /* 0x0000500001007983 */ /* 0x000ea20000300800 */
[C---:B------:R-:W-:Y:S02]  /*3e90*/  LOP3.LUT R23, R28.reuse, 0x30, RZ, 0x3c, !PT ;  /* 0x000000301c177812 */ /* 0x040fe400078e3cff */
[C---:B---3--:R-:W-:Y:S01]  /*3ea0*/  LOP3.LUT R24, R28.reuse, 0x40, RZ, 0x3c, !PT ;  /* 0x000000401c187812 */ /* 0x048fe200078e3cff */
[----:B------:R-:W3:Y:S01]  /*3eb0*/  LDL.LU R15, [R1+0x48] ;  /* 0x00004800010f7983 */ /* 0x000ee20000300800 */
[----:B------:R-:W-:-:S03]  /*3ec0*/  LOP3.LUT R23, R28, 0x50, RZ, 0x3c, !PT ;  /* 0x000000501c177812 */ /* 0x000fc600078e3cff */
[----:B------:R-:W3:Y:S01]  /*3ed0*/  LDL.LU R27, [R1+0x44] ;  /* 0x00004400011b7983 */ /* 0x000ee20000300800 */
[----:B------:R-:W-:-:S03]  /*3ee0*/  LOP3.LUT R29, R28, 0x60, RZ, 0x3c, !PT ;  /* 0x000000601c1d7812 */ /* 0x000fc600078e3cff */
[----:B------:R-:W3:Y:S01]  /*3ef0*/  LDL.LU R22, [R1+0x40] ;  /* 0x0000400001167983 */ /* 0x000ee20000300800 */
[----:B------:R-:W-:-:S03]  /*3f00*/  LOP3.LUT R28, R28, 0x70, RZ, 0x3c, !PT ;  /* 0x000000701c1c7812 */ /* 0x000fc600078e3cff */
[----:B------:R-:W3:Y:S04]  /*3f10*/  LDL.LU R21, [R1+0x3c] ;  /* 0x00003c0001157983 */ /* 0x000ee80000300800 */
[----:B------:R-:W3:Y:S04]  /*3f20*/  LDL.LU R7, [R1+0x38] ;  /* 0x0000380001077983 */ /* 0x000ee80000300800 */
[----:B------:R-:W3:Y:S04]  /*3f30*/  LDL.LU R26, [R1+0x1c] ;  /* 0x00001c00011a7983 */ /* 0x000ee80000300800 */
[----:B------:R-:W3:Y:S04]  /*3f40*/  LDL.LU R25, [R1+0x18] ;  /* 0x0000180001197983 */ /* 0x000ee80000300800 */
[----:B------:R-:W3:Y:S04]  /*3f50*/  LDL.LU R24, [R1+0x14] ;  /* 0x0000140001187983 */ /* 0x000ee80000300800 */
[----:B------:R-:W3:Y:S04]  /*3f60*/  LDL.LU R23, [R1+0x10] ;  /* 0x0000100001177983 */ /* 0x000ee80000300800 */
[----:B------:R-:W3:Y:S04]  /*3f70*/  LDL.LU R29, [R1+0x8d8] ;  /* 0x0008d800011d7983 */ /* 0x000ee80000300800 */
[----:B------:R-:W3:Y:S01]  /*3f80*/  LDL.LU R28, [R1+0x8d4] ;  /* 0x0008d400011c7983 */ /* 0x000ee20000300800 */
[----:B----4-:R-:W-:-:S05]  /*3f90*/  SHF.R.S32.HI R16, RZ, 0x5, R16 ;  /* 0x00000005ff107819 */ /* 0x010fca0000011410 */
[----:B------:R0:W-:Y:S01]  /*3fa0*/  STL [R1+0x7f4], R16 ;  /* 0x0007f41001007387 */ /* 0x0001e20000100800 */
[----:B------:R-:W-:Y:S02]  /*3fb0*/  IMAD R20, R20, c[0x0][0x184], RZ ;  /* 0x0000610014147a24 */ /* 0x000fe400078e02ff */
[----:B--2---:R-:W-:Y:S02]  /*3fc0*/  IMAD R0, R0, c[0x0][0x184], RZ ;  /* 0x0000610000007a24 */ /* 0x004fe400078e02ff */
[----:B---3--:R-:W-:Y:S02]  /*3fd0*/  IMAD R15, R15, c[0x0][0x190], RZ ;  /* 0x000064000f0f7a24 */ /* 0x008fe400078e02ff */
[----:B------:R-:W-:Y:S02]  /*3fe0*/  IMAD R27, R27, c[0x0][0x190], RZ ;  /* 0x000064001b1b7a24 */ /* 0x000fe400078e02ff */
[----:B------:R-:W-:Y:S02]  /*3ff0*/  IMAD R22, R22, c[0x0][0x190], RZ ;  /* 0x0000640016167a24 */ /* 0x000fe400078e02ff */
[----:B------:R-:W-:Y:S01]  /*4000*/  IMAD R21, R21, c[0x0][0x190], RZ ;  /* 0x0000640015157a24 */ /* 0x000fe200078e02ff */
[----:B0-----:R-:W-:-:S02]  /*4010*/  LOP3.LUT R16, R28, 0x20, RZ, 0x3c, !PT ;  /* 0x000000201c107812 */ /* 0x001fc400078e3cff */
[----:B------:R-:W-:Y:S01]  /*4020*/  LOP3.LUT R16, R29, 0x40, RZ, 0x3c, !PT ;  /* 0x000000401d107812 */ /* 0x000fe200078e3cff */
[----:B------:R0:W-:Y:S04]  /*4030*/  STL [R1+0x8ac], R28 ;  /* 0x0008ac1c01007387 */ /* 0x0001e80000100800 */
[----:B0-----:R-:W2:Y:S04]  /*4040*/  LDL.LU R28, [R1+0x20] ;  /* 0x00002000011c7983 */ /* 0x001ea80000300800 */
[----:B------:R-:W3:Y:S04]  /*4050*/  LDL.LU R16, [R1+0x8d0] ;  /* 0x0008d00001107983 */ /* 0x000ee80000300800 */
[----:B------:R0:W-:Y:S04]  /*4060*/  STL [R1+0x8b0], R29 ;  /* 0x0008b01d01007387 */ /* 0x0001e80000100800 */
[----:B0-----:R-:W4:Y:S04]  /*4070*/  LDL.LU R29, [R1+0x24] ;  /* 0x00002400011d7983 */ /* 0x001f280000300800 */
[----:B------:R0:W-:Y:S04]  /*4080*/  STL [R1+0x8b4], R20 ;  /* 0x0008b41401007387 */ /* 0x0001e80000100800 */
[----:B0-----:R-:W3:Y:S04]  /*4090*/  LDL.LU R20, [R1+0x28] ;  /* 0x0000280001147983 */ /* 0x001ee80000300800 */
        /* <DEDUP_REMOVED lines=9> */
[----:B0-----:R-:W3:Y:S01]  /*4130*/  LDL.LU R21, [R1+0x34] ;  /* 0x0000340001157983 */ /* 0x001ee20000300800 */
[----:B------:R-:W-:-:S02]  /*4140*/  IMAD R7, R7, c[0x0][0x190], RZ ;  /* 0x0000640007077a24 */ /* 0x000fc400078e02ff */
[----:B--2---:R-:W-:-:S05]  /*4150*/  IMAD R28, R28, c[0x0][0x190], RZ ;  /* 0x000064001c1c7a24 */ /* 0x004fca00078e02ff */
[----:B------:R0:W-:Y:S01]  /*4160*/  STL [R1+0x8c8], R28 ;  /* 0x0008c81c01007387 */ /* 0x0001e20000100800 */
[----:B----4-:R-:W-:Y:S02]  /*4170*/  IMAD R29, R29, c[0x0][0x190], RZ ;  /* 0x000064001d1d7a24 */ /* 0x010fe400078e02ff */
[----:B---3--:R-:W-:Y:S02]  /*4180*/  IMAD R20, R20, c[0x0][0x190], RZ ;  /* 0x0000640014147a24 */ /* 0x008fe400078e02ff */
[----:B------:R-:W-:Y:S01]  /*4190*/  IMAD R0, R0, c[0x0][0x190], RZ ;  /* 0x0000640000007a24 */ /* 0x000fe200078e02ff */
[----:B0-----:R-:W-:-:S05]  /*41a0*/  LEA R28, P4, R27, c[0x0][0x168], 0x1 ;  /* 0x00005a001b1c7a11 */ /* 0x001fca00078808ff */
[----:B------:R0:W-:Y:S02]  /*41b0*/  STL [R1+0x85c], R28 ;  /* 0x00085c1c01007387 */ /* 0x0001e40000100800 */
[----:B0-----:R-:W-:Y:S01]  /*41c0*/  LEA R28, P3, R7, c[0x0][0x168], 0x1 ;  /* 0x00005a00071c7a11 */ /* 0x001fe200078608ff */
[----:B------:R-:W-:-:S04]  /*41d0*/  IMAD R22, R22, c[0x0][0x190], RZ ;  /* 0x0000640016167a24 */ /* 0x000fc800078e02ff */
[----:B------:R0:W-:Y:S01]  /*41e0*/  STL [R1+0x854], R28 ;  /* 0x0008541c01007387 */ /* 0x0001e20000100800 */
[----:B------:R-:W-:-:S05]  /*41f0*/  IMAD R21, R21, c[0x0][0x190], RZ ;  /* 0x0000640015157a24 */ /* 0x000fca00078e02ff */
[----:B0-----:R-:W-:-:S05]  /*4200*/  LEA R28, P2, R21, c[0x0][0x168], 0x1 ;  /* 0x00005a00151c7a11 */ /* 0x001fca00078408ff */
[----:B------:R0:W-:Y:S02]  /*4210*/  STL [R1+0x84c], R28 ;  /* 0x00084c1c01007387 */ /* 0x0001e40000100800 */
[----:B0-----:R-:W-:-:S05]  /*4220*/  LEA R28, P1, R22, c[0x0][0x168], 0x1 ;  /* 0x00005a00161c7a11 */ /* 0x001fca00078208ff */
[----:B------:R0:W-:Y:S02]  /*4230*/  STL [R1+0x844], R28 ;  /* 0x0008441c01007387 */ /* 0x0001e40000100800 */
[----:B0-----:R-:W-:-:S05]  /*4240*/  LEA R28, P0, R0, c[0x0][0x168], 0x1 ;  /* 0x00005a00001c7a11 */ /* 0x001fca00078008ff */
[----:B------:R0:W-:Y:S02]  /*4250*/  STL [R1+0x83c], R28 ;  /* 0x00083c1c01007387 */ /* 0x0001e40000100800 */
[----:B0-----:R-:W-:-:S05]  /*4260*/  LEA R28, P6, R20, c[0x0][0x168], 0x1 ;  /* 0x00005a00141c7a11 */ /* 0x001fca00078c08ff */
[----:B------:R0:W-:Y:S02]  /*4270*/  STL [R1+0x834], R28 ;  /* 0x0008341c01007387 */ /* 0x0001e40000100800 */
[----:B0-----:R-:W-:-:S05]  /*4280*/  LEA R28, P5, R29, c[0x0][0x168], 0x1 ;  /* 0x00005a001d1c7a11 */ /* 0x001fca00078a08ff */
[----:B------:R0:W-:Y:S04]  /*4290*/  STL [R1+0x82c], R28 ;  /* 0x00082c1c01007387 */ /* 0x0001e80000100800 */
[----:B0-----:R-:W2:Y:S01]  /*42a0*/  LDL.LU R28, [R1+0x8c8] ;  /* 0x0008c800011c7983 */ /* 0x001ea20000300800 */
[----:B------:R-:W-:-:S05]  /*42b0*/  LEA.HI.X.SX32 R27, R27, c[0x0][0x16c], 0x1, P4 ;  /* 0x00005b001b1b7a11 */ /* 0x000fca00020f0eff */
[----:B------:R2:W-:Y:S02]  /*42c0*/  STL [R1+0x858], R27 ;  /* 0x0008581b01007387 */ /* 0x0005e40000100800 */
[----:B--2---:R-:W-:-:S05]  /*42d0*/  LEA R27, P4, R28, c[0x0][0x168], 0x1 ;  /* 0x00005a001c1b7a11 */ /* 0x004fca00078808ff */
[----:B------:R0:W-:Y:S04]  /*42e0*/  STL [R1+0x824], R27 ;  /* 0x0008241b01007387 */ /* 0x0001e80000100800 */
[----:B0-----:R-:W2:Y:S01]  /*42f0*/  LDL.LU R27, [R1+0x8c4] ;  /* 0x0008c400011b7983 */ /* 0x001ea20000300800 */
[----:B------:R-:W-:-:S05]  /*4300*/  LEA.HI.X.SX32 R7, R7, c[0x0][0x16c], 0x1, P3 ;  /* 0x00005b0007077a11 */ /* 0x000fca00018f0eff */
[----:B------:R2:W-:Y:S01]  /*4310*/  STL [R1+0x850], R7 ;  /* 0x0008500701007387 */ /* 0x0005e20000100800 */
[----:B------:R-:W-:Y:S02]  /*4320*/  IMAD R26, R26, c[0x0][0x190], RZ ;  /* 0x000064001a1a7a24 */ /* 0x000fe400078e02ff */
[----:B------:R-:W-:Y:S02]  /*4330*/  IMAD R25, R25, c[0x0][0x190], RZ ;  /* 0x0000640019197a24 */ /* 0x000fe400078e02ff */
[----:B------:R-:W-:Y:S02]  /*4340*/  IMAD R24, R24, c[0x0][0x190], RZ ;  /* 0x0000640018187a24 */ /* 0x000fe400078e02ff */
[----:B------:R-:W-:Y:S02]  /*4350*/  IMAD R23, R23, c[0x0][0x190], RZ ;  /* 0x0000640017177a24 */ /* 0x000fe400078e02ff */
[----:B------:R-:W-:Y:S01]  /*4360*/  IMAD R15, R15, c[0x0][0x190], RZ ;  /* 0x000064000f0f7a24 */ /* 0x000fe200078e02ff */
[----:B--2---:R-:W-:-:S05]  /*4370*/  LEA R7, P3, R27, c[0x0][0x168], 0x1 ;  /* 0x00005a001b077a11 */ /* 0x004fca00078608ff */
[----:B------:R0:W-:Y:S02]  /*4380*/  STL [R1+0x81c], R7 ;  /* 0x00081c0701007387 */ /* 0x0001e40000100800 */
[----:B0-----:R-:W-:Y:S02]  /*4390*/  LEA.HI.X.SX32 R7, R21, c[0x0][0x16c], 0x1, P2 ;  /* 0x00005b0015077a11 */ /* 0x001fe400010f0eff */
[----:B------:R-:W2:Y:S04]  /*43a0*/  LDL.LU R21, [R1+0x8c0] ;  /* 0x0008c00001157983 */ /* 0x000ea80000300800 */
[----:B------:R0:W-:Y:S02]  /*43b0*/  STL [R1+0x848], R7 ;  /* 0x0008480701007387 */ /* 0x0001e40000100800 */
[----:B0-----:R-:W-:-:S05]  /*43c0*/  LEA R7, P2, R26, c[0x0][0x168], 0x1 ;  /* 0x00005a001a077a11 */ /* 0x001fca00078408ff */
[----:B------:R0:W-:Y:S02]  /*43d0*/  STL [R1+0x814], R7 ;  /* 0x0008140701007387 */ /* 0x0001e40000100800 */
[----:B0-----:R-:W-:Y:S02]  /*43e0*/  LEA.HI.X.SX32 R7, R22, c[0x0][0x16c], 0x1, P1 ;  /* 0x00005b0016077a11 */ /* 0x001fe400008f0eff */
[----:B------:R-:W3:Y:S04]  /*43f0*/  LDL.LU R22, [R1+0x8bc] ;  /* 0x0008bc0001167983 */ /* 0x000ee80000300800 */
[----:B------:R0:W-:Y:S02]  /*4400*/  STL [R1+0x840], R7 ;  /* 0x0008400701007387 */ /* 0x0001e40000100800 */
[----:B0-----:R-:W-:-:S05]  /*4410*/  LEA R7, P1, R25, c[0x0][0x168], 0x1 ;  /* 0x00005a0019077a11 */ /* 0x001fca00078208ff */
[----:B------:R0:W-:Y:S02]  /*4420*/  STL [R1+0x80c], R7 ;  /* 0x00080c0701007387 */ /* 0x0001e40000100800 */
[----:B0-----:R-:W-:Y:S02]  /*4430*/  LEA.HI.X.SX32 R7, R0, c[0x0][0x16c], 0x1, P0 ;  /* 0x00005b0000077a11 */ /* 0x001fe400000f0eff */
[----:B------:R-:W4:Y:S04]  /*4440*/  LDL.LU R0, [R1+0x8b8] ;  /* 0x0008b80001007983 */ /* 0x000f280000300800 */
[----:B------:R0:W-:Y:S02]  /*4450*/  STL [R1+0x838], R7 ;  /* 0x0008380701007387 */ /* 0x0001e40000100800 */
[----:B0-----:R-:W-:-:S05]  /*4460*/  LEA R7, P0, R24, c[0x0][0x168], 0x1 ;  /* 0x00005a0018077a11 */ /* 0x001fca00078008ff */
[----:B------:R0:W-:Y:S02]  /*4470*/  STL [R1+0x804], R7 ;  /* 0x0008040701007387 */ /* 0x0001e40000100800 */
[----:B0-----:R-:W-:Y:S02]  /*4480*/  LEA.HI.X.SX32 R7, R20, c[0x0][0x16c], 0x1, P6 ;  /* 0x00005b0014077a11 */ /* 0x001fe400030f0eff */
[----:B------:R-:W2:Y:S04]  /*4490*/  LDL.LU R20, [R1+0x8b4] ;  /* 0x0008b40001147983 */ /* 0x000ea80000300800 */
[----:B------:R0:W-:Y:S02]  /*44a0*/  STL [R1+0x830], R7 ;  /* 0x0008300701007387 */ /* 0x0001e40000100800 */
[----:B0-----:R-:W-:-:S05]  /*44b0*/  LEA R7, P6, R23, c[0x0][0x168], 0x1 ;  /* 0x00005a0017077a11 */ /* 0x001fca00078c08ff */
[----:B------:R0:W-:Y:S02]  /*44c0*/  STL [R1+0x7fc], R7 ;  /* 0x0007fc0701007387 */ /* 0x0001e40000100800 */
[----:B0-----:R-:W-:Y:S02]  /*44d0*/  LEA.HI.X.SX32 R7, R29, c[0x0][0x16c], 0x1, P5 ;  /* 0x00005b001d077a11 */ /* 0x001fe400028f0eff */
[----:B------:R0:W5:Y:S04]  /*44e0*/  LDL.LU R29, [R1+0x8b0] ;  /* 0x0008b000011d7983 */ /* 0x0001680000300800 */
[----:B------:R1:W-:Y:S01]  /*44f0*/  STL [R1+0x828], R7 ;  /* 0x0008280701007387 */ /* 0x0003e20000100800 */
[----:B------:R-:W-:Y:S01]  /*4500*/  IMAD R16, R16, c[0x0][0x190], RZ ;  /* 0x0000640010107a24 */ /* 0x000fe200078e02ff */
[----:B-1----:R-:W-:-:S05]  /*4510*/  LEA R7, P5, R15, c[0x0][0x168], 0x1 ;  /* 0x00005a000f077a11 */ /* 0x002fca00078a08ff */
[----:B------:R1:W-:Y:S02]  /*4520*/  STL [R1+0x7f0], R7 ;  /* 0x0007f00701007387 */ /* 0x0003e40000100800 */
[----:B-1----:R-:W-:Y:S02]  /*4530*/  LEA.HI.X.SX32 R7, R28, c[0x0][0x16c], 0x1, P4 ;  /* 0x00005b001c077a11 */ /* 0x002fe400020f0eff */
[----:B------:R0:W5:Y:S04]  /*4540*/  LDL.LU R28, [R1+0x8ac] ;  /* 0x0008ac00011c7983 */ /* 0x0001680000300800 */
[----:B------:R1:W-:Y:S01]  /*4550*/  STL [R1+0x820], R7 ;  /* 0x0008200701007387 */ /* 0x0003e20000100800 */
[----:B------:R-:W-:Y:S01]  /*4560*/  IMAD R17, R17, c[0x0][0x190], RZ ;  /* 0x0000640011117a24 */ /* 0x000fe200078e02ff */
[----:B-1----:R-:W-:-:S05]  /*4570*/  LEA R7, P4, R16, c[0x0][0x168], 0x1 ;  /* 0x00005a0010077a11 */ /* 0x002fca00078808ff */
[----:B------:R1:W-:Y:S02]  /*4580*/  STL [R1+0x504], R7 ;  /* 0x0005040701007387 */ /* 0x0003e40000100800 */
[----:B-1----:R-:W-:Y:S02]  /*4590*/  LEA.HI.X.SX32 R7, R27, c[0x0][0x16c], 0x1, P3 ;  /* 0x00005b001b077a11 */ /* 0x002fe400018f0eff */
[----:B------:R0:W5:Y:S04]  /*45a0*/  LDL.LU R27, [R1+0x8a8] ;  /* 0x0008a800011b7983 */ /* 0x0001680000300800 */
[----:B------:R1:W-:Y:S02]  /*45b0*/  STL [R1+0x818], R7 ;  /* 0x0008180701007387 */ /* 0x0003e40000100800 */
[----:B-1----:R-:W-:-:S05]  /*45c0*/  LEA R7, P3, R17, c[0x0][0x168], 0x1 ;  /* 0x00005a0011077a11 */ /* 0x002fca00078608ff */
[----:B------:R1:W-:Y:S02]  /*45d0*/  STL [R1+0x4fc], R7 ;  /* 0x0004fc0701007387 */ /* 0x0003e40000100800 */
[----:B-1----:R-:W-:Y:S02]  /*45e0*/  LEA.HI.X.SX32 R7, R26, c[0x0][0x16c], 0x1, P2 ;  /* 0x00005b001a077a11 */ /* 0x002fe400010f0eff */
[----:B------:R0:W5:Y:S04]  /*45f0*/  LDL.LU R26, [R1+0x8a4] ;  /* 0x0008a400011a7983 */ /* 0x0001680000300800 */
[----:B------:R3:W-:Y:S01]  /*4600*/  STL [R1+0x810], R7 ;  /* 0x0008100701007387 */ /* 0x0007e20000100800 */
[----:B------:R-:W-:Y:S02]  /*4610*/  IMAD R18, R18, c[0x0][0x190], RZ ;  /* 0x0000640012127a24 */ /* 0x000fe400078e02ff */
[----:B------:R-:W-:-:S02]  /*4620*/  IMAD R19, R19, c[0x0][0x190], RZ ;  /* 0x0000640013137a24 */ /* 0x000fc400078e02ff */
[----:B------:R-:W-:Y:S02]  /*4630*/  IMAD R14, R14, c[0x0][0x190], RZ ;  /* 0x000064000e0e7a24 */ /* 0x000fe400078e02ff */
[----:B------:R-:W-:Y:S01]  /*4640*/  IMAD R13, R13, c[0x0][0x190], RZ ;  /* 0x000064000d0d7a24 */ /* 0x000fe200078e02ff */
[----:B------:R-:W-:Y:S01]  /*4650*/  LEA.HI.X.SX32 R15, R15, c[0x0][0x16c], 0x1, P5 ;  /* 0x00005b000f0f7a11 */ /* 0x000fe200028f0eff */
[----:B------:R-:W-:Y:S02]  /*4660*/  IMAD R12, R12, c[0x0][0x190], RZ ;  /* 0x000064000c0c7a24 */ /* 0x000fe400078e02ff */
[----:B------:R-:W-:Y:S02]  /*4670*/  IMAD R11, R11, c[0x0][0x190], RZ ;  /* 0x000064000b0b7a24 */ /* 0x000fe400078e02ff */
[----:B------:R-:W-:Y:S02]  /*4680*/  IMAD R10, R10, c[0x0][0x190], RZ ;  /* 0x000064000a0a7a24 */ /* 0x000fe400078e02ff */
[----:B------:R-:W-:-:S02]  /*4690*/  IMAD R9, R9, c[0x0][0x190], RZ ;  /* 0x0000640009097a24 */ /* 0x000fc400078e02ff */
[----:B------:R-:W-:Y:S02]  /*46a0*/  IMAD R8, R8, c[0x0][0x190], RZ ;  /* 0x0000640008087a24 */ /* 0x000fe400078e02ff */
[----:B------:R-:W-:Y:S02]  /*46b0*/  IMAD R2, R2, c[0x0][0x190], RZ ;  /* 0x0000640002027a24 */ /* 0x000fe400078e02ff */
[----:B------:R-:W-:Y:S02]  /*46c0*/  IMAD R3, R3, c[0x0][0x190], RZ ;  /* 0x0000640003037a24 */ /* 0x000fe400078e02ff */
[----:B------:R-:W-:Y:S02]  /*46d0*/  IMAD R4, R4, c[0x0][0x190], RZ ;  /* 0x0000640004047a24 */ /* 0x000fe400078e02ff */
[----:B------:R-:W-:Y:S01]  /*46e0*/  IMAD R5, R5, c[0x0][0x190], RZ ;  /* 0x0000640005057a24 */ /* 0x000fe200078e02ff */
[----:B---3--:R-:W-:-:S05]  /*46f0*/  LEA R7, P2, R22, c[0x0][0x168], 0x1 ;  /* 0x00005a0016077a11 */ /* 0x008fca00078408ff */
        /* <DEDUP_REMOVED lines=15> */
[----:B------:R1:W-:Y:S04]  /*47f0*/  STL [R1+0x4dc], R7 ;  /* 0x0004dc0701007387 */ /* 0x0003e80000100800 */
[----:B------:R3:W-:Y:S01]  /*4800*/  STL [R1+0x7ec], R15 ;  /* 0x0007ec0f01007387 */ /* 0x0007e20000100800 */
[----:B-1----:R-:W-:Y:S02]  /*4810*/  LEA R7, P5, R13, c[0x0][0x168], 0x1 ;  /* 0x00005a000d077a11 */ /* 0x002fe400078a08ff */
[----:B---3--:R-:W-:-:S03]  /*4820*/  LEA.HI.X.SX32 R15, R16, c[0x0][0x16c], 0x1, P4 ;  /* 0x00005b00100f7a11 */ /* 0x008fc600020f0eff */
[----:B------:R1:W-:Y:S01]  /*4830*/  STL [R1+0x4d4], R7 ;  /* 0x0004d40701007387 */ /* 0x0003e20000100800 */
[----:B------:R-:W-:-:S03]  /*4840*/  LEA.HI.X.SX32 R16, R17, c[0x0][0x16c], 0x1, P3 ;  /* 0x00005b0011107a11 */ /* 0x000fc600018f0eff */
[----:B------:R3:W-:Y:S01]  /*4850*/  STL [R1+0x500], R15 ;  /* 0x0005000f01007387 */ /* 0x0007e20000100800 */
[----:B-1----:R-:W-:Y:S02]  /*4860*/  LEA R7, P4, R12, c[0x0][0x168], 0x1 ;  /* 0x00005a000c077a11 */ /* 0x002fe400078808ff */
[----:B---3--:R-:W-:-:S03]  /*4870*/  LEA R15, P3, R11, c[0x0][0x168], 0x1 ;  /* 0x00005a000b0f7a11 */ /* 0x008fc600078608ff */
[----:B------:R1:W-:Y:S04]  /*4880*/  STL [R1+0x4cc], R7 ;  /* 0x0004cc0701007387 */ /* 0x0003e80000100800 */
[----:B------:R3:W-:Y:S01]  /*4890*/  STL [R1+0x4f8], R16 ;  /* 0x0004f81001007387 */ /* 0x0007e20000100800 */
[----:B-1----:R-:W-:-:S03]  /*48a0*/  LEA.HI.X.SX32 R7, R22, c[0x0][0x16c], 0x1, P2 ;  /* 0x00005b0016077a11 */ /* 0x002fc600010f0eff */
[----:B------:R0:W5:Y:S01]  /*48b0*/  LDL.LU R22, [R1+0x894] ;  /* 0x0008940001167983 */ /* 0x0001620000300800 */
[----:B---3--:R-:W-:-:S03]  /*48c0*/  LEA R16, P2, R10, c[0x0][0x168], 0x1 ;  /* 0x00005a000a107a11 */ /* 0x008fc600078408ff */
[----:B------:R1:W-:Y:S04]  /*48d0*/  STL [R1+0x4c4], R15 ;  /* 0x0004c40f01007387 */ /* 0x0003e80000100800 */
[----:B------:R2:W-:Y:S01]  /*48e0*/  STL [R1+0x4f0], R7 ;  /* 0x0004f00701007387 */ /* 0x0005e20000100800 */
[----:B-1----:R-:W-:-:S03]  /*48f0*/  LEA.HI.X.SX32 R15, R18, c[0x0][0x16c], 0x1, P1 ;  /* 0x00005b00120f7a11 */ /* 0x002fc600008f0eff */
[----:B------:R1:W-:Y:S01]  /*4900*/  STL [R1+0x4bc], R16 ;  /* 0x0004bc1001007387 */ /* 0x0003e20000100800 */
[----:B--2---:R-:W-:-:S03]  /*4910*/  LEA R7, P1, R21, c[0x0][0x168], 0x1 ;  /* 0x00005a0015077a11 */ /* 0x004fc600078208ff */
[----:B------:R2:W-:Y:S04]  /*4920*/  STL [R1+0x4e8], R15 ;  /* 0x0004e80f01007387 */ /* 0x0005e80000100800 */
[----:B------:R3:W-:Y:S01]  /*4930*/  STL [R1+0x4b4], R7 ;  /* 0x0004b40701007387 */ /* 0x0007e20000100800 */
[----:B-1----:R-:W-:Y:S02]  /*4940*/  LEA.HI.X.SX32 R16, R19, c[0x0][0x16c], 0x1, P0 ;  /* 0x00005b0013107a11 */ /* 0x002fe400000f0eff */
[----:B--2---:R-:W-:-:S03]  /*4950*/  LEA R15, P0, R9, c[0x0][0x168], 0x1 ;  /* 0x00005a00090f7a11 */ /* 0x004fc600078008ff */
[----:B------:R-:W-:Y:S01]  /*4960*/  STL [R1+0x4e0], R16 ;  /* 0x0004e01001007387 */ /* 0x000fe20000100800 */
[----:B---3--:R-:W-:-:S03]  /*4970*/  LEA.HI.X.SX32 R7, R14, c[0x0][0x16c], 0x1, P6 ;  /* 0x00005b000e077a11 */ /* 0x008fc600030f0eff */
[----:B------:R-:W-:Y:S01]  /*4980*/  STL [R1+0x49c], R15 ;  /* 0x00049c0f01007387 */ /* 0x000fe20000100800 */
[----:B------:R-:W-:Y:S02]  /*4990*/  LEA R14, P6, R8, c[0x0][0x168], 0x1 ;  /* 0x00005a00080e7a11 */ /* 0x000fe400078c08ff */
[----:B------:R-:W-:Y:S01]  /*49a0*/  LEA.HI.X.SX32 R13, R13, c[0x0][0x16c], 0x1, P5 ;  /* 0x00005b000d0d7a11 */ /* 0x000fe200028f0eff */
[----:B------:R1:W-:Y:S01]  /*49b0*/  STL [R1+0x4d8], R7 ;  /* 0x0004d80701007387 */ /* 0x0003e20000100800 */
[----:B------:R-:W-:-:S03]  /*49c0*/  LEA.HI.X.SX32 R12, R12, c[0x0][0x16c], 0x1, P4 ;  /* 0x00005b000c0c7a11 */ /* 0x000fc600020f0eff */
[----:B------:R-:W-:Y:S01]  /*49d0*/  STL [R1+0x494], R14 ;  /* 0x0004940e01007387 */ /* 0x000fe20000100800 */
[----:B-1----:R-:W-:-:S03]  /*49e0*/  LEA R7, P5, R2, c[0x0][0x168], 0x1 ;  /* 0x00005a0002077a11 */ /* 0x002fc600078a08ff */
[----:B------:R1:W-:Y:S04]  /*49f0*/  STL [R1+0x4d0], R13 ;  /* 0x0004d00d01007387 */ /* 0x0003e80000100800 */
[----:B------:R2:W-:Y:S01]  /*4a00*/  STL [R1+0x34], R7 ;  /* 0x0000340701007387 */ /* 0x0005e20000100800 */
[----:B-1----:R-:W-:-:S03]  /*4a10*/  LEA R13, P4, R3, c[0x0][0x168], 0x1 ;  /* 0x00005a00030d7a11 */ /* 0x002fc600078808ff */
[----:B------:R1:W-:Y:S01]  /*4a20*/  STL [R1+0x4c8], R12 ;  /* 0x0004c80c01007387 */ /* 0x0003e20000100800 */
[----:B--2---:R-:W-:-:S03]  /*4a30*/  LEA.HI.X.SX32 R7, R11, c[0x0][0x16c], 0x1, P3 ;  /* 0x00005b000b077a11 */ /* 0x004fc600018f0eff */
[----:B------:R-:W-:Y:S01]  /*4a40*/  STL [R1+0x2c], R13 ;  /* 0x00002c0d01007387 */ /* 0x000fe20000100800 */
[----:B------:R-:W-:Y:S01]  /*4a50*/  LEA.HI.X.SX32 R11, R10, c[0x0][0x16c], 0x1, P2 ;  /* 0x00005b000a0b7a11 */ /* 0x000fe200010f0eff */
[----:B------:R-:W-:Y:S02]  /*4a60*/  IMAD R6, R6, c[0x0][0x190], RZ ;  /* 0x0000640006067a24 */ /* 0x000fe400078e02ff */
[----:B------:R2:W-:Y:S01]  /*4a70*/  STL [R1+0x4c0], R7 ;  /* 0x0004c00701007387 */ /* 0x0005e20000100800 */
[----:B-1----:R-:W-:Y:S02]  /*4a80*/  LEA R12, P3, R4, c[0x0][0x168], 0x1 ;  /* 0x00005a00040c7a11 */ /* 0x002fe400078608ff */
[----:B------:R-:W-:-:S03]  /*4a90*/  LEA.HI.X.SX32 R10, R21, c[0x0][0x16c], 0x1, P1 ;  /* 0x00005b00150a7a11 */ /* 0x000fc600008f0eff */
[----:B------:R1:W-:Y:S01]  /*4aa0*/  STL [R1+0x24], R12 ;  /* 0x0000240c01007387 */ /* 0x0003e20000100800 */
[----:B--2---:R-:W-:-:S03]  /*4ab0*/  LEA R7, P2, R5, c[0x0][0x168], 0x1 ;  /* 0x00005a0005077a11 */ /* 0x004fc600078408ff */
[----:B------:R-:W-:Y:S04]  /*4ac0*/  STL [R1+0x4b8], R11 ;  /* 0x0004b80b01007387 */ /* 0x000fe80000100800 */
[----:B------:R0:W5:Y:S04]  /*4ad0*/  LDL.LU R21, [R1+0x890] ;  /* 0x0008900001157983 */ /* 0x0001680000300800 */
[----:B------:R2:W-:Y:S01]  /*4ae0*/  STL [R1+0x1c], R7 ;  /* 0x00001c0701007387 */ /* 0x0005e20000100800 */
[----:B-1----:R-:W-:Y:S01]  /*4af0*/  IMAD.WIDE R12, R20, 0x2, RZ ;  /* 0x00000002140c7825 */ /* 0x002fe200078e02ff */
[----:B------:R-:W-:-:S02]  /*4b00*/  LEA.HI.X.SX32 R9, R9, c[0x0][0x16c], 0x1, P0 ;  /* 0x00005b0009097a11 */ /* 0x000fc400000f0eff */
[----:B------:R4:W-:Y:S04]  /*4b10*/  STL [R1+0x4b0], R10 ;  /* 0x0004b00a01007387 */ /* 0x0009e80000100800 */
[----:B------:R0:W5:Y:S01]  /*4b20*/  LDL.LU R20, [R1+0x88c] ;  /* 0x00088c0001147983 */ /* 0x0001620000300800 */
[----:B--2---:R-:W-:Y:S02]  /*4b30*/  LEA R7, P1, R6, c[0x0][0x168], 0x1 ;  /* 0x00005a0006077a11 */ /* 0x004fe400078208ff */
[----:B------:R-:W-:-:S03]  /*4b40*/  LEA.HI.X.SX32 R2, R2, c[0x0][0x16c], 0x1, P5 ;  /* 0x00005b0002027a11 */ /* 0x000fc600028f0eff */
[----:B------:R1:W-:Y:S01]  /*4b50*/  STL [R1+0x14], R7 ;  /* 0x0000140701007387 */ /* 0x0003e20000100800 */
[----:B----4-:R-:W-:-:S03]  /*4b60*/  IMAD.WIDE R10, R0, 0x2, RZ ;  /* 0x00000002000a7825 */ /* 0x010fc600078e02ff */
[----:B------:R0:W5:Y:S01]  /*4b70*/  LDL.LU R0, [R1+0x888] ;  /* 0x0008880001007983 */ /* 0x0001620000300800 */
[----:B-1----:R-:W-:-:S03]  /*4b80*/  LEA.HI.X.SX32 R7, R8, c[0x0][0x16c], 0x1, P6 ;  /* 0x00005b0008077a11 */ /* 0x002fc600030f0eff */
[----:B------:R-:W-:Y:S04]  /*4b90*/  STL.64 [R1+0x4a8], R12 ;  /* 0x0004a80c01007387 */ /* 0x000fe80000100a00 */
[----:B------:R-:W-:Y:S04]  /*4ba0*/  STL [R1+0x498], R9 ;  /* 0x0004980901007387 */ /* 0x000fe80000100800 */
[----:B------:R1:W-:Y:S04]  /*4bb0*/  STL [R1+0x38], R7 ;  /* 0x0000380701007387 */ /* 0x0003e80000100800 */
[----:B------:R-:W-:Y:S04]  /*4bc0*/  STL.64 [R1+0x4a0], R10 ;  /* 0x0004a00a01007387 */ /* 0x000fe80000100a00 */
[----:B------:R2:W-:Y:S01]  /*4bd0*/  STL [R1+0x30], R2 ;  /* 0x0000300201007387 */ /* 0x0005e20000100800 */
[----:B-1----:R-:W-:Y:S01]  /*4be0*/  LEA.HI.X.SX32 R7, R3, c[0x0][0x16c], 0x1, P4 ;  /* 0x00005b0003077a11 */ /* 0x002fe200020f0eff */
[----:B------:R-:W-:Y:S01]  /*4bf0*/  IMAD.MOV.U32 R15, RZ, RZ, c[0x0][0x188] ;  /* 0x00006200ff0f7624 */ /* 0x000fe200078e00ff */
[----:B------:R-:W-:-:S02]  /*4c00*/  LEA.HI.X.SX32 R3, R5, c[0x0][0x16c], 0x1, P2 ;  /* 0x00005b0005037a11 */ /* 0x000fc400010f0eff */
[----:B--2---:R-:W-:Y:S01]  /*4c10*/  LEA.HI.X.SX32 R2, R4, c[0x0][0x16c], 0x1, P3 ;  /* 0x00005b0004027a11 */ /* 0x004fe200018f0eff */
[----:B------:R1:W-:Y:S04]  /*4c20*/  STL [R1+0x28], R7 ;  /* 0x0000280701007387 */ /* 0x0003e80000100800 */
[----:B------:R2:W-:Y:S01]  /*4c30*/  STL [R1+0x20], R2 ;  /* 0x0000200201007387 */ /* 0x0005e20000100800 */
[----:B-1----:R-:W-:Y:S01]  /*4c40*/  IMAD R7, R15, 0x1f, RZ ;  /* 0x0000001f0f077824 */ /* 0x002fe200078e02ff */
[----:B--2---:R-:W-:Y:S02]  /*4c50*/  LEA.HI.X.SX32 R2, R6, c[0x0][0x16c], 0x1, P1 ;  /* 0x00005b0006027a11 */ /* 0x004fe400008f0eff */
[----:B------:R-:W-:Y:S01]  /*4c60*/  STL [R1+0x18], R3 ;  /* 0x0000180301007387 */ /* 0x000fe20000100800 */
[----:B------:R-:W-:-:S03]  /*4c70*/  IMAD.WIDE R8, R7, 0x2, R12 ;  /* 0x0000000207087825 */ /* 0x000fc600078e020c */
[----:B------:R1:W-:Y:S01]  /*4c80*/  STL [R1+0x10], R2 ;  /* 0x0000100201007387 */ /* 0x0003e20000100800 */
[----:B------:R-:W-:-:S03]  /*4c90*/  IMAD R16, R15, 0x1e, RZ ;  /* 0x0000001e0f107824 */ /* 0x000fc600078e02ff */
[----:B------:R2:W-:Y:S01]  /*4ca0*/  STL.64 [R1+0x7e0], R8 ;  /* 0x0007e00801007387 */ /* 0x0005e20000100a00 */
[----:B------:R-:W-:-:S04]  /*4cb0*/  IMAD.WIDE R4, R16, 0x2, R12 ;  /* 0x0000000210047825 */ /* 0x000fc800078e020c */
[----:B-1----:R-:W-:-:S05]  /*4cc0*/  IMAD.WIDE R2, R7, 0x2, R10 ;  /* 0x0000000207027825 */ /* 0x002fca00078e020a */
[----:B------:R1:W-:Y:S01]  /*4cd0*/  STL.64 [R1+0x7d8], R2 ;  /* 0x0007d80201007387 */ /* 0x0003e20000100a00 */
[----:B------:R-:W-:-:S03]  /*4ce0*/  IMAD R7, R15, 0x1d, RZ ;  /* 0x0000001d0f077824 */ /* 0x000fc600078e02ff */
[----:B------:R3:W-:Y:S01]  /*4cf0*/  STL.64 [R1+0x7d0], R4 ;  /* 0x0007d00401007387 */ /* 0x0007e20000100a00 */
[----:B--2---:R-:W-:-:S04]  /*4d00*/  IMAD.WIDE R8, R7, 0x2, R12 ;  /* 0x0000000207087825 */ /* 0x004fc800078e020c */
[----:B-1----:R-:W-:-:S05]  /*4d10*/  IMAD.WIDE R2, R16, 0x2, R10 ;  /* 0x0000000210027825 */ /* 0x002fca00078e020a */
[----:B------:R1:W-:Y:S01]  /*4d20*/  STL.64 [R1+0x7c8], R2 ;  /* 0x0007c80201007387 */ /* 0x0003e20000100a00 */
[----:B------:R-:W-:-:S03]  /*4d30*/  IMAD R16, R15, 0x1c, RZ ;  /* 0x0000001c0f107824 */ /* 0x000fc600078e02ff */
[----:B------:R2:W-:Y:S01]  /*4d40*/  STL.64 [R1+0x7c0], R8 ;  /* 0x0007c00801007387 */ /* 0x0005e20000100a00 */
[----:B---3--:R-:W-:-:S04]  /*4d50*/  IMAD.WIDE R4, R16, 0x2, R12 ;  /* 0x0000000210047825 */ /* 0x008fc800078e020c */
        /* <DEDUP_REMOVED lines=57> */
[----:B------:R-:W-:-:S03]  /*50f0*/  IMAD.SHL.U32 R16, R15, 0x10, RZ ;  /* 0x000000100f107824 */ /* 0x000fc600078e00ff */
        /* <DEDUP_REMOVED lines=37> */
[----:B-1----:R-:W-:-:S04]  /*5350*/  IMAD.WIDE R2, R16, 0x2, R10 ;  /* 0x0000000210027825 */ /* 0x002fc800078e020a */
[----:B------:R-:W-:Y:S01]  /*5360*/  IMAD.SHL.U32 R16, R15, 0x8, RZ ;  /* 0x000000080f107824 */ /* 0x000fe200078e00ff */
[----:B------:R1:W-:Y:S03]  /*5370*/  STL.64 [R1+0x688], R2 ;  /* 0x0006880201007387 */ /* 0x0003e60000100a00 */
[----:B---3--:R-:W-:Y:S01]  /*5380*/  IMAD.WIDE R4, R16, 0x2, R12 ;  /* 0x0000000210047825 */ /* 0x008fe200078e020c */
[----:B------:R2:W-:Y:S03]  /*5390*/  STL.64 [R1+0x680], R8 ;  /* 0x0006800801007387 */ /* 0x0005e60000100a00 */
[----:B-1----:R-:W-:-:S04]  /*53a0*/  IMAD.WIDE R2, R7, 0x2, R10 ;  /* 0x0000000207027825 */ /* 0x002fc800078e020a */
[C---:B------:R-:W-:Y:S01]  /*53b0*/  IMAD R7, R15.reuse, 0x7, RZ ;  /* 0x000000070f077824 */ /* 0x040fe200078e02ff */
[----:B------:R1:W-:Y:S01]  /*53c0*/  STL.64 [R1+0x678], R2 ;  /* 0x0006780201007387 */ /* 0x0003e20000100a00 */
[----:B------:R-:W-:Y:S02]  /*53d0*/  IMAD R17, R15, 0x6, RZ ;  /* 0x000000060f117824 */ /* 0x000fe400078e02ff */
[----:B--2---:R-:W-:Y:S01]  /*53e0*/  IMAD.WIDE R8, R7, 0x2, R12 ;  /* 0x0000000207087825 */ /* 0x004fe200078e020c */
[----:B------:R2:W-:Y:S03]  /*53f0*/  STL.64 [R1+0x670], R4 ;  /* 0x0006700401007387 */ /* 0x0005e60000100a00 */
[----:B-1----:R-:W-:-:S04]  /*5400*/  IMAD.WIDE R2, R16, 0x2, R10 ;  /* 0x0000000210027825 */ /* 0x002fc800078e020a */
[----:B--2---:R-:W-:Y:S01]  /*5410*/  IMAD.WIDE R4, R7, 0x2, R10 ;  /* 0x0000000207047825 */ /* 0x004fe200078e020a */
[----:B------:R1:W-:Y:S04]  /*5420*/  STL.64 [R1+0x668], R2 ;  /* 0x0006680201007387 */ /* 0x0003e80000100a00 */
[----:B------:R-:W-:Y:S01]  /*5430*/  STL.64 [R1+0x660], R8 ;  /* 0x0006600801007387 */ /* 0x000fe20000100a00 */
[----:B------:R-:W-:-:S03]  /*5440*/  IMAD R16, R15, 0x5, RZ ;  /* 0x000000050f107824 */ /* 0x000fc600078e02ff */
[----:B------:R2:W-:Y:S01]  /*5450*/  STL.64 [R1+0x658], R4 ;  /* 0x0006580401007387 */ /* 0x0005e20000100a00 */
[----:B-1----:R-:W-:-:S05]  /*5460*/  IMAD.WIDE R2, R17, 0x2, R12 ;  /* 0x0000000211027825 */ /* 0x002fca00078e020c */
[----:B------:R1:W-:Y:S01]  /*5470*/  STL.64 [R1+0x650], R2 ;  /* 0x0006500201007387 */ /* 0x0003e20000100a00 */
[----:B--2---:R-:W-:-:S04]  /*5480*/  IMAD.WIDE R4, R17, 0x2, R10 ;  /* 0x0000000211047825 */ /* 0x004fc800078e020a */
[----:B------:R-:W-:Y:S01]  /*5490*/  IMAD.SHL.U32 R15, R15, 0x4, RZ ;  /* 0x000000040f0f7824 */ /* 0x000fe200078e00ff */
[----:B------:R2:W-:Y:S01]  /*54a0*/  STL.64 [R1+0x648], R4 ;  /* 0x0006480401007387 */ /* 0x0005e20000100a00 */
[----:B-1----:R-:W-:-:S04]  /*54b0*/  IMAD.WIDE R2, R16, 0x2, R12 ;  /* 0x0000000210027825 */ /* 0x002fc800078e020c */
[----:B------:R-:W-:Y:S01]  /*54c0*/  IMAD.MOV.U32 R7, RZ, RZ, c[0x0][0x188] ;  /* 0x00006200ff077624 */ /* 0x000fe200078e00ff */
[----:B------:R1:W-:Y:S01]  /*54d0*/  STL.64 [R1+0x640], R2 ;  /* 0x0006400201007387 */ /* 0x0003e20000100a00 */
[----:B--2---:R-:W-:-:S04]  /*54e0*/  IMAD.WIDE R4, R16, 0x2, R10 ;  /* 0x0000000210047825 */ /* 0x004fc800078e020a */
[----:B------:R-:W-:Y:S01]  /*54f0*/  IMAD R16, R7, 0x3, RZ ;  /* 0x0000000307107824 */ /* 0x000fe200078e02ff */
[----:B------:R2:W-:Y:S01]  /*5500*/  STL.64 [R1+0x638], R4 ;  /* 0x0006380401007387 */ /* 0x0005e20000100a00 */
[----:B-1----:R-:W-:-:S05]  /*5510*/  IMAD.WIDE R2, R15, 0x2, R12 ;  /* 0x000000020f027825 */ /* 0x002fca00078e020c */
[----:B------:R1:W-:Y:S01]  /*5520*/  STL.64 [R1+0x630], R2 ;  /* 0x0006300201007387 */ /* 0x0003e20000100a00 */
[----:B--2---:R-:W-:-:S04]  /*5530*/  IMAD.WIDE R4, R15, 0x2, R10 ;  /* 0x000000020f047825 */ /* 0x004fc800078e020a */
[----:B------:R-:W-:Y:S01]  /*5540*/  IMAD.SHL.U32 R15, R7, 0x2, RZ ;  /* 0x00000002070f7824 */ /* 0x000fe200078e00ff */
[----:B------:R2:W-:Y:S01]  /*5550*/  STL.64 [R1+0x628], R4 ;  /* 0x0006280401007387 */ /* 0x0005e20000100a00 */
[----:B------:R-:W-:-:S04]  /*5560*/  IMAD.WIDE R8, R16, 0x2, R10 ;  /* 0x0000000210087825 */ /* 0x000fc800078e020a */
[----:B-1----:R-:W-:-:S04]  /*5570*/  IMAD.WIDE R2, R16, 0x2, R12 ;  /* 0x0000000210027825 */ /* 0x002fc800078e020c */
[C---:B--2---:R-:W-:Y:S01]  /*5580*/  IMAD.WIDE R4, R15.reuse, 0x2, R12 ;  /* 0x000000020f047825 */ /* 0x044fe200078e020c */
[----:B------:R1:W-:Y:S04]  /*5590*/  STL.64 [R1+0x620], R2 ;  /* 0x0006200201007387 */ /* 0x0003e80000100a00 */
[----:B------:R2:W-:Y:S04]  /*55a0*/  STL.64 [R1+0x618], R8 ;  /* 0x0006180801007387 */ /* 0x0005e80000100a00 */
[----:B------:R3:W-:Y:S01]  /*55b0*/  STL.64 [R1+0x610], R4 ;  /* 0x0006100401007387 */ /* 0x0007e20000100a00 */
[----:B-1----:R-:W-:-:S04]  /*55c0*/  IMAD.WIDE R2, R15, 0x2, R10 ;  /* 0x000000020f027825 */ /* 0x002fc800078e020a */
[C---:B--2---:R-:W-:Y:S01]  /*55d0*/  IMAD.WIDE R8, R7.reuse, 0x2, R12 ;  /* 0x0000000207087825 */ /* 0x044fe200078e020c */
[----:B------:R1:W-:Y:S03]  /*55e0*/  STL.64 [R1+0x608], R2 ;  /* 0x0006080201007387 */ /* 0x0003e60000100a00 */
[----:B---3--:R-:W-:Y:S01]  /*55f0*/  IMAD.WIDE R4, R7, 0x2, R10 ;  /* 0x0000000207047825 */ /* 0x008fe200078e020a */
[----:B------:R0:W-:Y:S04]  /*5600*/  STL.64 [R1+0x600], R8 ;  /* 0x0006000801007387 */ /* 0x0001e80000100a00 */
[----:B------:R0:W-:Y:S01]  /*5610*/  STL.64 [R1+0x5f8], R4 ;  /* 0x0005f80401007387 */ /* 0x0001e20000100a00 */
[----:B-1----:R-:W-:-:S02]  /*5620*/  IMAD.MOV.U32 R2, RZ, RZ, c[0x0][0x160] ;  /* 0x00005800ff027624 */ /* 0x002fc400078e00ff */
[----:B------:R-:W-:Y:S02]  /*5630*/  IMAD.MOV.U32 R3, RZ, RZ, c[0x0][0x164] ;  /* 0x00005900ff037624 */ /* 0x000fe400078e00ff */
.L_x_2:
[----:B0-----:R-:W2:Y:S04]  /*5640*/  LDL.64 R8, [R1+0x600] ;  /* 0x0006000001087983 */ /* 0x001ea80000100a00 */
[----:B------:R-:W-:Y:S04]  /*5650*/  STL [R1+0x11fc], R12 ;  /* 0x0011fc0c01007387 */ /* 0x000fe80000100800 */
        /* <DEDUP_REMOVED lines=12> */
[----:B------:R0:W-:Y:S04]  /*5720*/  STL.64 [R1+0x11d0], R10 ;  /* 0x0011d00a01007387 */ /* 0x0001e80000100a00 */
[----:B0-----:R-:W3:Y:S04]  /*5730*/  LDL.64 R10, [R1+0x4a8] ;  /* 0x0004a800010a7983 */ /* 0x001ee80000100a00 */
[----:B------:R-:W-:Y:S04]  /*5740*/  STL.64 [R1+0x11c8], R14 ;  /* 0x0011c80e01007387 */ /* 0x000fe80000100a00 */
[----:B------:R-:W-:Y:S04]  /*5750*/  STL [R1+0x11e4], R15 ;  /* 0x0011e40f01007387 */ /* 0x000fe80000100800 */
[----:B------:R-:W-:Y:S04]  /*5760*/  STL [R1+0x11ec], R15 ;  /* 0x0011ec0f01007387 */ /* 0x000fe80000100800 */
[----:B------:R-:W-:Y:S04]  /*5770*/  STL [R1+0x11dc], R14 ;  /* 0x0011dc0e01007387 */ /* 0x000fe80000100800 */
[----:B------:R-:W-:Y:S04]  /*5780*/  STL [R1+0x11e8], R14 ;  /* 0x0011e80e01007387 */ /* 0x000fe80000100800 */
[----:B-----5:R-:W-:Y:S04]  /*5790*/  STL [R1+0x10bc], R28 ;  /* 0x0010bc1c01007387 */ /* 0x020fe80000100800 */
[----:B------:R-:W-:Y:S04]  /*57a0*/  STL [R1+0x10a8], R29 ;  /* 0x0010a81d01007387 */ /* 0x000fe80000100800 */
[----:B------:R-:W-:Y:S04]  /*57b0*/  STL [R1+0x1148], R29 ;  /* 0x0011481d01007387 */ /* 0x000fe80000100800 */
[----:B------:R-:W-:Y:S04]  /*57c0*/  STL [R1+0x114c], R29 ;  /* 0x00114c1d01007387 */ /* 0x000fe80000100800 */
[----:B------:R-:W-:Y:S04]  /*57d0*/  STL.64 [R1+0x1150], R28 ;  /* 0x0011501c01007387 */ /* 0x000fe80000100a00 */
[----:B------:R-:W-:Y:S04]  /*57e0*/  STL [R1+0x1178], R28 ;  /* 0x0011781c01007387 */ /* 0x000fe80000100800 */
[----:B------:R-:W-:Y:S04]  /*57f0*/  STL.64 [R1+0x1188], R28 ;  /* 0x0011881c01007387 */ /* 0x000fe80000100a00 */
[----:B------:R-:W-:Y:S04]  /*5800*/  STL.64 [R1+0x11a8], R28 ;  /* 0x0011a81c01007387 */ /* 0x000fe80000100a00 */
[----:B------:R0:W-:Y:S04]  /*5810*/  STL [R1+0x11d8], R28 ;  /* 0x0011d81c01007387 */ /* 0x0001e80000100800 */
[----:B0-----:R-:W4:Y:S04]  /*5820*/  LDL.64 R28, [R1+0x5f8] ;  /* 0x0005f800011c7983 */ /* 0x001f280000100a00 */
[----:B------:R-:W-:Y:S04]  /*5830*/  STL.64 [R1+0xdb8], R22 ;  /* 0x000db81601007387 */ /* 0x000fe80000100a00 */
[----:B------:R-:W-:Y:S04]  /*5840*/  STL.64 [R1+0x1158], R22 ;  /* 0x0011581601007387 */ /* 0x000fe80000100a00 */
[----:B------:R-:W-:Y:S04]  /*5850*/  STL [R1+0x117c], R22 ;  /* 0x00117c1601007387 */ /* 0x000fe80000100800 */
[----:B------:R-:W-:Y:S04]  /*5860*/  STL.64 [R1+0x1198], R22 ;  /* 0x0011981601007387 */ /* 0x000fe80000100a00 */
[----:B------:R-:W-:Y:S04]  /*5870*/  STL.64 [R1+0x11b8], R22 ;  /* 0x0011b81601007387 */ /* 0x000fe80000100a00 */
[----:B------:R-:W-:Y:S04]  /*5880*/  STL [R1+0x11f0], R22 ;  /* 0x0011f01601007387 */ /* 0x000fe80000100800 */
[----:B------:R-:W-:Y:S04]  /*5890*/  STL [R1+0x11e0], R23 ;  /* 0x0011e01701007387 */ /* 0x000fe80000100800 */
[----:B------:R-:W-:Y:S04]  /*58a0*/  STL.64 [R1+0xdb0], R20 ;  /* 0x000db01401007387 */ /* 0x000fe80000100a00 */
[----:B------:R-:W-:Y:S04]  /*58b0*/  STL.64 [R1+0x1160], R20 ;  /* 0x0011601401007387 */ /* 0x000fe80000100a00 */
[----:B------:R-:W-:Y:S04]  /*58c0*/  STL.64 [R1+0x1180], R20 ;  /* 0x0011801401007387 */ /* 0x000fe80000100a00 */
[----:B------:R-:W-:Y:S04]  /*58d0*/  STL.64 [R1+0x11a0], R20 ;  /* 0x0011a01401007387 */ /* 0x000fe80000100a00 */
[----:B------:R-:W-:Y:S04]  /*58e0*/  STL [R1+0x11c0], R20 ;  /* 0x0011c01401007387 */ /* 0x000fe80000100800 */
[----:B------:R-:W-:Y:S04]  /*58f0*/  STL [R1+0xd14], R24 ;  /* 0x000d141801007387 */ /* 0x000fe80000100800 */
[----:B------:R-:W-:Y:S04]  /*5900*/  STL [R1+0x1168], R24 ;  /* 0x0011681801007387 */ /* 0x000fe80000100800 */
[----:B------:R-:W-:Y:S04]  /*5910*/  STL [R1+0xd10], R25 ;  /* 0x000d101901007387 */ /* 0x000fe80000100800 */
[----:B------:R-:W-:Y:S04]  /*5920*/  STL.64 [R1+0x1170], R24 ;  /* 0x0011701801007387 */ /* 0x000fe80000100a00 */
[----:B------:R-:W-:Y:S04]  /*5930*/  STL.64 [R1+0x1190], R24 ;  /* 0x0011901801007387 */ /* 0x000fe80000100a00 */
[----:B------:R0:W-:Y:S04]  /*5940*/  STL.64 [R1+0x11b0], R24 ;  /* 0x0011b01801007387 */ /* 0x0001e80000100a00 */
[----:B0-----:R-:W2:Y:S01]  /*5950*/  LDL.64 R24, [R1+0x4a0] ;  /* 0x0004a00001187983 */ /* 0x001ea20000100a00 */
[----:B------:R-:W-:-:S03]  /*5960*/  ISETP.GT.AND P2, PT, R0, RZ, PT ;  /* 0x000000ff0000720c */ /* 0x000fc60003f44270 */
[----:B------:R-:W-:Y:S04]  /*5970*/  STL [R1+0xd0c], R26 ;  /* 0x000d0c1a01007387 */ /* 0x000fe80000100800 */
[----:B------:R-:W-:Y:S01]  /*5980*/  STL [R1+0xd08], R27 ;  /* 0x000d081b01007387 */ /* 0x000fe20000100800 */
[----:B------:R-:W-:Y:S02]  /*5990*/  PRMT R16, RZ, 0x7610, R16 ;  /* 0x00007610ff107816 */ /* 0x000fe40000000010 */
[----:B------:R-:W-:Y:S02]  /*59a0*/  ISETP.GT.AND P3, PT, R0, 0x1, PT ;  /* 0x000000010000780c */ /* 0x000fe40003f64270 */
[----:B------:R-:W-:Y:S02]  /*59b0*/  PRMT R17, RZ, 0x7610, R17 ;  /* 0x00007610ff117816 */ /* 0x000fe40000000011 */
[----:B------:R-:W-:-:S02]  /*59c0*/  PRMT R19, RZ, 0x7610, R19 ;  /* 0x00007610ff137816 */ /* 0x000fc40000000013 */
[----:B------:R-:W-:Y:S02]  /*59d0*/  PRMT R18, RZ, 0x7610, R18 ;  /* 0x00007610ff127816 */ /* 0x000fe40000000012 */
[----:B------:R-:W-:Y:S02]  /*59e0*/  PRMT R12, RZ, 0x7610, R12 ;  /* 0x00007610ff0c7816 */ /* 0x000fe4000000000c */
[-C--:B---3--:R-:W-:Y:S02]  /*59f0*/  IADD3 R6, P0, R10, R2.reuse, RZ ;  /* 0x000000020a067210 */ /* 0x088fe40007f1e0ff */
[----:B--2---:R-:W-:-:S05]  /*5a00*/  IADD3 R4, P1, R24, R2, RZ ;  /* 0x0000000218047210 */ /* 0x004fca0007f3e0ff */
[--C-:B------:R-:W-:Y:S02]  /*5a10*/  IMAD.X R5, R25, 0x1, R3.reuse, P1 ;  /* 0x0000000119057824 */ /* 0x100fe400008e0603 */
[----:B------:R-:W2:Y:S01]  /*5a20*/  LDL.64 R24, [R1+0x608] ;  /* 0x0006080001187983 */ /* 0x000ea20000100a00 */
[----:B------:R-:W-:-:S03]  /*5a30*/  IMAD.X R7, R11, 0x1, R3, P0 ;  /* 0x000000010b077824 */ /* 0x000fc600000e0603 */
[----:B------:R4:W3:Y:S04]  /*5a40*/  @P2 LDG.E.U16 R16, [R4.64] ;  /* 0x0000000404102981 */ /* 0x0008e8000c1e1500 */
[----:B------:R0:W3:Y:S04]  /*5a50*/  @P2 LDG.E.U16 R17, [R6.64] ;  /* 0x0000000406112981 */ /* 0x0000e8000c1e1500 */
[----:B------:R-:W3:Y:S01]  /*5a60*/  LDL.64 R10, [R1+0x610] ;  /* 0x00061000010a7983 */ /* 0x000ee20000100a00 */
[----:B----4-:R-:W-:Y:S02]  /*5a70*/  IADD3 R4, P1, R28, R2, RZ ;  /* 0x000000021c047210 */ /* 0x010fe40007f3e0ff */
[----:B------:R-:W-:-:S03]  /*5a80*/  ISETP.GT.AND P2, PT, R0, 0x2, PT ;  /* 0x000000020000780c */ /* 0x000fc60003f44270 */
[--C-:B------:R-:W-:Y:S01]  /*5a90*/  IMAD.X R5, R29, 0x1, R3.reuse, P1 ;  /* 0x000000011d057824 */ /* 0x100fe200008e0603 */
[----:B0-----:R-:W-:Y:S01]  /*5aa0*/  IADD3 R6, P0, R8, R2, RZ ;  /* 0x0000000208067210 */ /* 0x001fe20007f1e0ff */
[----:B------:R-:W4:Y:S04]  /*5ab0*/  LDL.64 R28, [R1+0x618] ;  /* 0x00061800011c7983 */ /* 0x000f280000100a00 */
[----:B------:R2:W4:Y:S01]  /*5ac0*/  @P3 LDG.E.U16 R19, [R4.64] ;  /* 0x0000000404133981 */ /* 0x000522000c1e1500 */
[----:B------:R-:W-:-:S03]  /*5ad0*/  IMAD.X R7, R9, 0x1, R3, P0 ;  /* 0x0000000109077824 */ /* 0x000fc600000e0603 */
[----:B------:R-:W4:Y:S04]  /*5ae0*/  LDL.64 R8, [R1+0x620] ;  /* 0x0006200001087983 */ /* 0x000f280000100a00 */
[----:B------:R3:W4:Y:S01]  /*5af0*/  @P3 LDG.E.U16 R18, [R6.64] ;  /* 0x0000000406123981 */ /* 0x000722000c1e1500 */
[----:B--2---:R-:W-:-:S05]  /*5b00*/  IADD3 R4, P1, R24, R2, RZ ;  /* 0x0000000218047210 */ /* 0x004fca0007f3e0ff */
[----:B------:R-:W-:-:S05]  /*5b10*/  IMAD.X R5, R25, 0x1, R3, P1 ;  /* 0x0000000119057824 */ /* 0x000fca00008e0603 */
[----:B------:R-:W2:Y:S01]  /*5b20*/  @P2 LDG.E.U16 R12, [R4.64] ;  /* 0x00000004040c2981 */ /* 0x000ea2000c1e1500 */
[----:B---3--:R-:W-:-:S05]  /*5b30*/  IADD3 R6, P0, R10, R2, RZ ;  /* 0x000000020a067210 */ /* 0x008fca0007f1e0ff */
[----:B------:R-:W-:Y:S01]  /*5b40*/  IMAD.X R7, R11, 0x1, R3, P0 ;  /* 0x000000010b077824 */ /* 0x000fe200000e0603 */
[----:B----4-:R0:W-:Y:S04]  /*5b50*/  STL [R1+0x480], R18 ;  /* 0x0004801201007387 */ /* 0x0101e80000100800 */
[----:B0-----:R-:W3:Y:S04]  /*5b60*/  LDL.LU R18, [R1+0x1224] ;  /* 0x0012240001127983 */ /* 0x001ee80000300800 */
[----:B------:R-:W4:Y:S04]  /*5b70*/  LDL.64 R24, [R1+0x628] ;  /* 0x0006280001187983 */ /* 0x000f280000100a00 */
[----:B------:R-:W3:Y:S04]  /*5b80*/  LDL.64 R10, [R1+0x630] ;  /* 0x00063000010a7983 */ /* 0x000ee80000100a00 */
[----:B--2---:R0:W-:Y:S04]  /*5b90*/  STL [R1+0x48c], R12 ;  /* 0x00048c0c01007387 */ /* 0x0041e80000100800 */
[----:B0-----:R-:W2:Y:S01]  /*5ba0*/  LDL.LU R12, [R1+0x1220] ;  /* 0x00122000010c7983 */ /* 0x001ea20000300800 */
[----:B------:R-:W-:-:S02]  /*5bb0*/  ISETP.GT.AND P3, PT, R0, 0x3, PT ;  /* 0x000000030000780c */ /* 0x000fc40003f64270 */
[----:B------:R-:W-:Y:S02]  /*5bc0*/  IADD3 R4, P1, R28, R2, RZ ;  /* 0x000000021c047210 */ /* 0x000fe40007f3e0ff */
[----:B------:R-:W-:-:S03]  /*5bd0*/  PRMT R13, RZ, 0x7610, R13 ;  /* 0x00007610ff0d7816 */ /* 0x000fc6000000000d */
[----:B------:R-:W-:-:S03]  /*5be0*/  IMAD.X R5, R29, 0x1, R3, P1 ;  /* 0x000000011d057824 */ /* 0x000fc600008e0603 */
[----:B------:R0:W3:Y:S01]  /*5bf0*/  @P2 LDG.E.U16 R13, [R6.64] ;  /* 0x00000004060d2981 */ /* 0x0000e2000c1e1500 */
[----:B--2---:R-:W-:-:S06]  /*5c00*/  PRMT R12, RZ, 0x7610, R12 ;  /* 0x00007610ff0c7816 */ /* 0x004fcc000000000c */
[----:B------:R-:W2:Y:S01]  /*5c10*/  @P3 LDG.E.U16 R12, [R4.64] ;  /* 0x00000004040c3981 */ /* 0x000ea2000c1e1500 */
[----:B0-----:R-:W-:-:S03]  /*5c20*/  IADD3 R6, P0, R8, R2, RZ ;  /* 0x0000000208067210 */ /* 0x001fc60007f1e0ff */
[----:B---3--:R0:W-:Y:S02]  /*5c30*/  STL [R1+0x490], R13 ;  /* 0x0004900d01007387 */ /* 0x0081e40000100800 */
[----:B------:R-:W-:Y:S02]  /*5c40*/  IMAD.X R7, R9, 0x1, R3, P0 ;  /* 0x0000000109077824 */ /* 0x000fe400000e0603 */
[----:B0-----:R-:W3:Y:S04]  /*5c50*/  LDL.LU R13, [R1+0x121c] ;  /* 0x00121c00010d7983 */ /* 0x001ee80000300800 */
[----:B------:R-:W3:Y:S04]  /*5c60*/  LDL.64 R28, [R1+0x638] ;  /* 0x00063800011c7983 */ /* 0x000ee80000100a00 */
[----:B------:R-:W3:Y:S04]  /*5c70*/  LDL.64 R8, [R1+0x640] ;  /* 0x0006400001087983 */ /* 0x000ee80000100a00 */
[----:B--2---:R0:W-:Y:S04]  /*5c80*/  STL [R1+0x5e8], R12 ;  /* 0x0005e80c01007387 */ /* 0x0041e80000100800 */
[----:B0-----:R-:W2:Y:S01]  /*5c90*/  LDL.LU R12, [R1+0x1218] ;  /* 0x00121800010c7983 */ /* 0x001ea20000300800 */
[----:B------:R-:W-:-:S02]  /*5ca0*/  ISETP.GT.AND P2, PT, R0, 0x4, PT ;  /* 0x000000040000780c */ /* 0x000fc40003f44270 */
[----:B----4-:R-:W-:Y:S02]  /*5cb0*/  IADD3 R4, P1, R24, R2, RZ ;  /* 0x0000000218047210 */ /* 0x010fe40007f3e0ff */
[----:B------:R-:W-:-:S03]  /*5cc0*/  PRMT R18, RZ, 0x7610, R18 ;  /* 0x00007610ff127816 */ /* 0x000fc60000000012 */
[----:B------:R-:W-:-:S03]  /*5cd0*/  IMAD.X R5, R25, 0x1, R3, P1 ;  /* 0x0000000119057824 */ /* 0x000fc600008e0603 */
[----:B------:R0:W4:Y:S01]  /*5ce0*/  @P3 LDG.E.U16 R18, [R6.64] ;  /* 0x0000000406123981 */ /* 0x000122000c1e1500 */
[----:B---3--:R-:W-:Y:S02]  /*5cf0*/  PRMT R13, RZ, 0x7610, R13 ;  /* 0x00007610ff0d7816 */ /* 0x008fe4000000000d */
[----:B0-----:R-:W-:-:S05]  /*5d00*/  IADD3 R6, P0, R10, R2, RZ ;  /* 0x000000020a067210 */ /* 0x001fca0007f1e0ff */
[----:B------:R-:W-:-:S05]  /*5d10*/  IMAD.X R7, R11, 0x1, R3, P0 ;  /* 0x000000010b077824 */ /* 0x000fca00000e0603 */
[----:B------:R-:W3:Y:S01]  /*5d20*/  @P2 LDG.E.U16 R13, [R6.64] ;  /* 0x00000004060d2981 */ /* 0x000ee2000c1e1500 */
[----:B--2---:R-:W-:-:S06]  /*5d30*/  PRMT R12, RZ, 0x7610, R12 ;  /* 0x00007610ff0c7816 */ /* 0x004fcc000000000c */
[----:B------:R-:W2:Y:S04]  /*5d40*/  @P2 LDG.E.U16 R12, [R4.64] ;  /* 0x00000004040c2981 */ /* 0x000ea8000c1e1500 */
[----:B----4-:R0:W-:Y:S04]  /*5d50*/  STL [R1+0x5f4], R18 ;  /* 0x0005f41201007387 */ /* 0x0101e80000100800 */
[----:B0-----:R-:W4:Y:S04]  /*5d60*/  LDL.LU R18, [R1+0x1214] ;  /* 0x0012140001127983 */ /* 0x001f280000300800 */
[----:B------:R-:W4:Y:S04]  /*5d70*/  LDL.64 R24, [R1+0x648] ;  /* 0x0006480001187983 */ /* 0x000f280000100a00 */
[----:B------:R-:W4:Y:S04]  /*5d80*/  LDL.64 R10, [R1+0x650] ;  /* 0x00065000010a7983 */ /* 0x000f280000100a00 */
[----:B--2---:R0:W-:Y:S04]  /*5d90*/  STL [R1+0x5f0], R12 ;  /* 0x0005f00c01007387 */ /* 0x0041e80000100800 */
[----:B0-----:R-:W2:Y:S04]  /*5da0*/  LDL.LU R12, [R1+0x1210] ;  /* 0x00121000010c7983 */ /* 0x001ea80000300800 */
[----:B---3--:R0:W-:Y:S04]  /*5db0*/  STL [R1+0x5ec], R13 ;  /* 0x0005ec0d01007387 */ /* 0x0081e80000100800 */
[----:B0-----:R-:W3:Y:S01]  /*5dc0*/  LDL.LU R13, [R1+0x120c] ;  /* 0x00120c00010d7983 */ /* 0x001ee20000300800 */
[----:B------:R-:W-:-:S02]  /*5dd0*/  ISETP.GT.AND P3, PT, R0, 0x5, PT ;  /* 0x000000050000780c */ /* 0x000fc40003f64270 */
[-C--:B------:R-:W-:Y:S02]  /*5de0*/  IADD3 R4, P1, R28, R2.reuse, RZ ;  /* 0x000000021c047210 */ /* 0x080fe40007f3e0ff */
[----:B------:R-:W-:-:S03]  /*5df0*/  IADD3 R6, P0, R8, R2, RZ ;  /* 0x0000000208067210 */ /* 0x000fc60007f1e0ff */
[--C-:B------:R-:W-:Y:S01]  /*5e00*/  IMAD.X R5, R29, 0x1, R3.reuse, P1 ;  /* 0x000000011d057824 */ /* 0x100fe200008e0603 */
[----:B------:R-:W-:Y:S01]  /*5e10*/  ISETP.GT.AND P2, PT, R0, 0x6, PT ;  /* 0x000000060000780c */ /* 0x000fe20003f44270 */
[----:B------:R-:W-:Y:S01]  /*5e20*/  IMAD.X R7, R9, 0x1, R3, P0 ;  /* 0x0000000109077824 */ /* 0x000fe200000e0603 */
[----:B----4-:R-:W-:Y:S01]  /*5e30*/  PRMT R18, RZ, 0x7610, R18 ;  /* 0x00007610ff127816 */ /* 0x010fe20000000012 */
[----:B------:R-:W4:Y:S04]  /*5e40*/  LDL.64 R28, [R1+0x658] ;  /* 0x00065800011c7983 */ /* 0x000f280000100a00 */
[----:B------:R-:W4:Y:S04]  /*5e50*/  LDL.64 R8, [R1+0x660] ;  /* 0x0006600001087983 */ /* 0x000f280000100a00 */
[----:B------:R0:W4:Y:S01]  /*5e60*/  @P3 LDG.E.U16 R18, [R6.64] ;  /* 0x0000000406123981 */ /* 0x000122000c1e1500 */
[----:B--2---:R-:W-:-:S06]  /*5e70*/  PRMT R12, RZ, 0x7610, R12 ;  /* 0x00007610ff0c7816 */ /* 0x004fcc000000000c */
[----:B------:R1:W2:Y:S02]  /*5e80*/  @P3 LDG.E.U16 R12, [R4.64] ;  /* 0x00000004040c3981 */ /* 0x0002a4000c1e1500 */
[----:B-1----:R-:W-:Y:S02]  /*5e90*/  IADD3 R4, P1, R24, R2, RZ ;  /* 0x0000000218047210 */ /* 0x002fe40007f3e0ff */
[----:B---3--:R-:W-:-:S03]  /*5ea0*/  PRMT R13, RZ, 0x7610, R13 ;  /* 0x00007610ff0d7816 */ /* 0x008fc6000000000d */
[----:B------:R-:W-:-:S05]  /*5eb0*/  IMAD.X R5, R25, 0x1, R3, P1 ;  /* 0x0000000119057824 */ /* 0x000fca00008e0603 */
[----:B------:R-:W3:Y:S01]  /*5ec0*/  @P2 LDG.E.U16 R13, [R4.64] ;  /* 0x00000004040d2981 */ /* 0x000ee2000c1e1500 */
[----:B0-----:R-:W-:-:S05]  /*5ed0*/  IADD3 R6, P0, R10, R2, RZ ;  /* 0x000000020a067210 */ /* 0x001fca0007f1e0ff */
[----:B------:R-:W-:Y:S01]  /*5ee0*/  IMAD.X R7, R11, 0x1, R3, P0 ;  /* 0x000000010b077824 */ /* 0x000fe200000e0603 */
[----:B--2---:R0:W-:Y:S04]  /*5ef0*/  STL [R1+0x5e4], R12 ;  /* 0x0005e40c01007387 */ /* 0x0041e80000100800 */
[----:B0-----:R-:W2:Y:S04]  /*5f00*/  LDL.LU R12, [R1+0x1208] ;  /* 0x00120800010c7983 */ /* 0x001ea80000300800 */
[----:B----4-:R0:W-:Y:S04]  /*5f10*/  STL [R1+0x5e0], R18 ;  /* 0x0005e01201007387 */ /* 0x0101e80000100800 */
[----:B0-----:R-:W4:Y:S04]  /*5f20*/  LDL.LU R18, [R1+0x1204] ;  /* 0x0012040001127983 */ /* 0x001f280000300800 */
[----:B------:R-:W4:Y:S04]  /*5f30*/  LDL.64 R24, [R1+0x668] ;  /* 0x0006680001187983 */ /* 0x000f280000100a00 */
[----:B------:R-:W4:Y:S04]  /*5f40*/  LDL.64 R10, [R1+0x670] ;  /* 0x00067000010a7983 */ /* 0x000f280000100a00 */
[----:B---3--:R0:W-:Y:S04]  /*5f50*/  STL [R1+0x5dc], R13 ;  /* 0x0005dc0d01007387 */ /* 0x0081e80000100800 */
[----:B0-----:R-:W3:Y:S01]  /*5f60*/  LDL.LU R13, [R1+0x1200] ;  /* 0x00120000010d7983 */ /* 0x001ee20000300800 */
[----:B------:R-:W-:-:S02]  /*5f70*/  ISETP.GT.AND P3, PT, R0, 0x7, PT ;  /* 0x000000070000780c */ /* 0x000fc40003f64270 */
[----:B------:R-:W-:-:S05]  /*5f80*/  IADD3 R4, P1, R28, R2, RZ ;  /* 0x000000021c047210 */ /* 0x000fca0007f3e0ff */
[----:B------:R-:W-:Y:S01]  /*5f90*/  IMAD.X R5, R29, 0x1, R3, P1 ;  /* 0x000000011d057824 */ /* 0x000fe200008e0603 */
[----:B--2---:R-:W-:-:S06]  /*5fa0*/  PRMT R12, RZ, 0x7610, R12 ;  /* 0x00007610ff0c7816 */ /* 0x004fcc000000000c */
[----:B------:R0:W2:Y:S02]  /*5fb0*/  @P2 LDG.E.U16 R12, [R6.64] ;  /* 0x00000004060c2981 */ /* 0x0000a4000c1e1500 */
[----:B0-----:R-:W-:Y:S02]  /*5fc0*/  IADD3 R6, P0, R8, R2, RZ ;  /* 0x0000000208067210 */ /* 0x001fe40007f1e0ff */
[----:B----4-:R-:W-:-:S03]  /*5fd0*/  PRMT R18, RZ, 0x7610, R18 ;  /* 0x00007610ff127816 */ /* 0x010fc60000000012 */
[----:B------:R-:W-:-:S05]  /*5fe0*/  IMAD.X R7, R9, 0x1, R3, P0 ;  /* 0x0000000109077824 */ /* 0x000fca00000e0603 */
[----:B------:R0:W4:Y:S01]  /*5ff0*/  @P3 LDG.E.U16 R18, [R6.64] ;  /* 0x0000000406123981 */ /* 0x000122000c1e1500 */
[----:B---3--:R-:W-:-:S06]  /*6000*/  PRMT R13, RZ, 0x7610, R13 ;  /* 0x00007610ff0d7816 */ /* 0x008fcc000000000d */
[----:B------:R1:W3:Y:S01]  /*6010*/  @P3 LDG.E.U16 R13, [R4.64] ;  /* 0x00000004040d3981 */ /* 0x0002e2000c1e1500 */
[----:B0-----:R-:W-:-:S05]  /*6020*/  IADD3 R6, P0, R10, R2, RZ ;  /* 0x000000020a067210 */ /* 0x001fca0007f1e0ff */
[----:B------:R-:W-:Y:S01]  /*6030*/  IMAD.X R7, R11, 0x1, R3, P0 ;  /* 0x000000010b077824 */ /* 0x000fe200000e0603 */
[----:B-1----:R-:W-:-:S05]  /*6040*/  IADD3 R4, P1, R24, R2, RZ ;  /* 0x0000000218047210 */ /* 0x002fca0007f3e0ff */
[----:B------:R-:W-:Y:S01]  /*6050*/  IMAD.X R5, R25, 0x1, R3, P1 ;  /* 0x0000000119057824 */ /* 0x000fe200008e0603 */
[----:B--2---:R0:W-:Y:S04]  /*6060*/  STL [R1+0x5d8], R12 ;  /* 0x0005d80c01007387 */ /* 0x0041e80000100800 */
[----:B0-----:R-:W2:Y:S04]  /*6070*/  LDL.LU R12, [R1+0x11fc] ;  /* 0x0011fc00010c7983 */ /* 0x001ea80000300800 */
[----:B------:R-:W2:Y:S04]  /*6080*/  LDL.64 R28, [R1+0x678] ;  /* 0x00067800011c7983 */ /* 0x000ea80000100a00 */
[----:B------:R-:W2:Y:S04]  /*6090*/  LDL.64 R8, [R1+0x680] ;  /* 0x0006800001087983 */ /* 0x000ea80000100a00 */
[----:B---3--:R0:W-:Y:S04]  /*60a0*/  STL [R1+0x5d4], R13 ;  /* 0x0005d40d01007387 */ /* 0x0081e80000100800 */
[----:B0-----:R-:W3:Y:S04]  /*60b0*/  LDL.LU R13, [R1+0x11f8] ;  /* 0x0011f800010d7983 */ /* 0x001ee80000300800 */
[----:B----4-:R0:W-:Y:S04]  /*60c0*/  STL [R1+0x5d0], R18 ;  /* 0x0005d01201007387 */ /* 0x0101e80000100800 */
[----:B0-----:R-:W4:Y:S04]  /*60d0*/  LDL.LU R18, [R1+0x11f4] ;  /* 0x0011f40001127983 */ /* 0x001f280000300800 */
[----:B------:R-:W4:Y:S04]  /*60e0*/  LDL.64 R10, [R1+0x688] ;  /* 0x00068800010a7983 */ /* 0x000f280000100a00 */
[----:B------:R-:W4:Y:S01]  /*60f0*/  LDL.64 R24, [R1+0x690] ;  /* 0x0006900001187983 */ /* 0x000f220000100a00 */
[----:B------:R-:W-:-:S02]  /*6100*/  ISETP.GT.AND P2, PT, R0, 0x8, PT ;  /* 0x000000080000780c */ /* 0x000fc40003f44270 */
[----:B------:R-:W-:Y:S02]  /*6110*/  ISETP.GT.AND P3, PT, R0, 0x9, PT ;  /* 0x000000090000780c */ /* 0x000fe40003f64270 */
[----:B------:R-:W-:Y:S02]  /*6120*/  PRMT R22, RZ, 0x7610, R22 ;  /* 0x00007610ff167816 */ /* 0x000fe40000000016 */
[----:B------:R-:W-:Y:S02]  /*6130*/  PRMT R15, RZ, 0x7610, R15 ;  /* 0x00007610ff0f7816 */ /* 0x000fe4000000000f */
[----:B------:R-:W-:Y:S02]  /*6140*/  PRMT R14, RZ, 0x7610, R14 ;  /* 0x00007610ff0e7816 */ /* 0x000fe4000000000e */
[----:B--2---:R-:W-:-:S06]  /*6150*/  PRMT R12, RZ, 0x7610, R12 ;  /* 0x00007610ff0c7816 */ /* 0x004fcc000000000c */
[----:B------:R0:W2:Y:S02]  /*6160*/  @P2 LDG.E.U16 R12, [R4.64] ;  /* 0x00000004040c2981 */ /* 0x0000a4000c1e1500 */
[----:B0-----:R-:W-:-:S05]  /*6170*/  IADD3 R4, P1, R28, R2, RZ ;  /* 0x000000021c047210 */ /* 0x001fca0007f3e0ff */
[----:B------:R-:W-:Y:S02]  /*6180*/  IMAD.X R5, R29, 0x1, R3, P1 ;  /* 0x000000011d057824 */ /* 0x000fe400008e0603 */
[----:B------:R-:W2:Y:S01]  /*6190*/  LDL.64 R28, [R1+0x6a0] ;  /* 0x0006a000011c7983 */ /* 0x000ea20000100a00 */
[----:B---3--:R-:W-:-:S06]  /*61a0*/  PRMT R13, RZ, 0x7610, R13 ;  /* 0x00007610ff0d7816 */ /* 0x008fcc000000000d */
[----:B------:R0:W3:Y:S01]  /*61b0*/  @P2 LDG.E.U16 R13, [R6.64] ;  /* 0x00000004060d2981 */ /* 0x0000e2000c1e1500 */
[----:B------:R-:W-:Y:S02]  /*61c0*/  ISETP.GT.AND P2, PT, R0, 0xa, PT ;  /* 0x0000000a0000780c */ /* 0x000fe40003f44270 */
[----:B----4-:R-:W-:Y:S02]  /*61d0*/  PRMT R18, RZ, 0x7610, R18 ;  /* 0x00007610ff127816 */ /* 0x010fe40000000012 */
[----:B0-----:R-:W-:-:S04]  /*61e0*/  IADD3 R6, P0, R8, R2, RZ ;  /* 0x0000000208067210 */ /* 0x001fc80007f1e0ff */
[----:B------:R0:W4:Y:S01]  /*61f0*/  @P3 LDG.E.U16 R18, [R4.64] ;  /* 0x0000000404123981 */ /* 0x000122000c1e1500 */
[----:B------:R-:W-:-:S03]  /*6200*/  IMAD.X R7, R9, 0x1, R3, P0 ;  /* 0x0000000109077824 */ /* 0x000fc600000e0603 */
[----:B------:R-:W2:Y:S04]  /*6210*/  LDL.64 R8, [R1+0x698] ;  /* 0x0006980001087983 */ /* 0x000ea80000100a00 */
[----:B------:R1:W2:Y:S01]  /*6220*/  @P3 LDG.E.U16 R22, [R6.64] ;  /* 0x0000000406163981 */ /* 0x0002a2000c1e1500 */
[----:B0-----:R-:W-:-:S05]  /*6230*/  IADD3 R4, P1, R10, R2, RZ ;  /* 0x000000020a047210 */ /* 0x001fca0007f3e0ff */
[----:B------:R-:W-:Y:S01]  /*6240*/  IMAD.X R5, R11, 0x1, R3, P1 ;  /* 0x000000010b057824 */ /* 0x000fe200008e0603 */
[----:B-1----:R-:W-:-:S04]  /*6250*/  IADD3 R6, P0, R24, R2, RZ ;  /* 0x0000000218067210 */ /* 0x002fc80007f1e0ff */
[----:B------:R-:W3:Y:S01]  /*6260*/  @P2 LDG.E.U16 R15, [R4.64] ;  /* 0x00000004040f2981 */ /* 0x000ee2000c1e1500 */
[----:B------:R-:W-:-:S05]  /*6270*/  IMAD.X R7, R25, 0x1, R3, P0 ;  /* 0x0000000119077824 */ /* 0x000fca00000e0603 */
[----:B------:R-:W3:Y:S04]  /*6280*/  @P2 LDG.E.U16 R14, [R6.64] ;  /* 0x00000004060e2981 */ /* 0x000ee8000c1e1500 */
[----:B----4-:R-:W-:Y:S04]  /*6290*/  STL.64 [R1+0x1140], R18 ;  /* 0x0011401201007387 */ /* 0x010fe80000100a00 */
[----:B--2---:R0:W-:Y:S04]  /*62a0*/  STL [R1+0x450], R22 ;  /* 0x0004501601007387 */ /* 0x0041e80000100800 */
[----:B0-----:R-:W2:Y:S04]  /*62b0*/  LDL.LU R22, [R1+0x11f0] ;  /* 0x0011f00001167983 */ /* 0x001ea80000300800 */
[----:B------:R-:W4:Y:S04]  /*62c0*/  LDL.64 R10, [R1+0x6a8] ;  /* 0x0006a800010a7983 */ /* 0x000f280000100a00 */
[----:B------:R-:W2:Y:S04]  /*62d0*/  LDL.64 R24, [R1+0x6b0] ;  /* 0x0006b00001187983 */ /* 0x000ea80000100a00 */
[----:B---3--:R0:W-:Y:S04]  /*62e0*/  STL [R1+0x484], R15 ;  /* 0x0004840f01007387 */ /* 0x0081e80000100800 */
[----:B0-----:R-:W3:Y:S04]  /*62f0*/  LDL.LU R15, [R1+0x11ec] ;  /* 0x0011ec00010f7983 */ /* 0x001ee80000300800 */
[----:B------:R0:W-:Y:S04]  /*6300*/  STL [R1+0x488], R14 ;  /* 0x0004880e01007387 */ /* 0x0001e80000100800 */
[----:B0-----:R-:W2:Y:S01]  /*6310*/  LDL.LU R14, [R1+0x11e8] ;  /* 0x0011e800010e7983 */ /* 0x001ea20000300800 */
[----:B------:R-:W-:-:S02]  /*6320*/  ISETP.GT.AND P3, PT, R0, 0xb, PT ;  /* 0x0000000b0000780c */ /* 0x000fc40003f64270 */
[-C--:B------:R-:W-:Y:S02]  /*6330*/  IADD3 R4, P1, R8, R2.reuse, RZ ;  /* 0x0000000208047210 */ /* 0x080fe40007f3e0ff */
[----:B------:R-:W-:-:S03]  /*6340*/  IADD3 R6, P0, R28, R2, RZ ;  /* 0x000000021c067210 */ /* 0x000fc60007f1e0ff */
[--C-:B------:R-:W-:Y:S01]  /*6350*/  IMAD.X R5, R9, 0x1, R3.reuse, P1 ;  /* 0x0000000109057824 */ /* 0x100fe200008e0603 */
[----:B------:R-:W-:Y:S01]  /*6360*/  ISETP.GT.AND P2, PT, R0, 0xc, PT ;  /* 0x0000000c0000780c */ /* 0x000fe20003f44270 */
[----:B------:R-:W-:Y:S01]  /*6370*/  IMAD.X R7, R29, 0x1, R3, P0 ;  /* 0x000000011d077824 */ /* 0x000fe200000e0603 */
[----:B------:R-:W-:Y:S01]  /*6380*/  PRMT R23, RZ, 0x7610, R23 ;  /* 0x00007610ff177816 */ /* 0x000fe20000000017 */
[----:B------:R-:W2:Y:S04]  /*6390*/  LDL.64 R8, [R1+0x6b8] ;  /* 0x0006b80001087983 */ /* 0x000ea80000100a00 */
[----:B------:R-:W2:Y:S04]  /*63a0*/  LDL.64 R28, [R1+0x6c0] ;  /* 0x0006c000011c7983 */ /* 0x000ea80000100a00 */
[----:B------:R0:W2:Y:S01]  /*63b0*/  @P3 LDG.E.U16 R23, [R6.64] ;  /* 0x0000000406173981 */ /* 0x0000a2000c1e1500 */
[----:B---3--:R-:W-:-:S06]  /*63c0*/  PRMT R15, RZ, 0x7610, R15 ;  /* 0x00007610ff0f7816 */ /* 0x008fcc000000000f */
[----:B------:R4:W3:Y:S02]  /*63d0*/  @P3 LDG.E.U16 R15, [R4.64] ;  /* 0x00000004040f3981 */ /* 0x0008e4000c1e1500 */
[----:B----4-:R-:W-:Y:S02]  /*63e0*/  IADD3 R4, P1, R10, R2, RZ ;  /* 0x000000020a047210 */ /* 0x010fe40007f3e0ff */
[----:B--2---:R-:W-:-:S03]  /*63f0*/  PRMT R14, RZ, 0x7610, R14 ;  /* 0x00007610ff0e7816 */ /* 0x004fc6000000000e */
[----:B------:R-:W-:-:S05]  /*6400*/  IMAD.X R5, R11, 0x1, R3, P1 ;  /* 0x000000010b057824 */ /* 0x000fca00008e0603 */
[----:B------:R-:W2:Y:S01]  /*6410*/  @P2 LDG.E.U16 R14, [R4.64] ;  /* 0x00000004040e2981 */ /* 0x000ea2000c1e1500 */
[----:B0-----:R-:W-:-:S05]  /*6420*/  IADD3 R6, P0, R24, R2, RZ ;  /* 0x0000000218067210 */ /* 0x001fca0007f1e0ff */
[----:B------:R-:W-:Y:S01]  /*6430*/  IMAD.X R7, R25, 0x1, R3, P0 ;  /* 0x0000000119077824 */ /* 0x000fe200000e0603 */
[----:B---3--:R0:W-:Y:S04]  /*6440*/  STL [R1+0x5cc], R15 ;  /* 0x0005cc0f01007387 */ /* 0x0081e80000100800 */
[----:B0-----:R-:W3:Y:S04]  /*6450*/  LDL.LU R15, [R1+0x11e4] ;  /* 0x0011e400010f7983 */ /* 0x001ee80000300800 */
[----:B------:R0:W-:Y:S04]  /*6460*/  STL [R1+0x5c8], R23 ;  /* 0x0005c81701007387 */ /* 0x0001e80000100800 */
[----:B0-----:R-:W4:Y:S04]  /*6470*/  LDL.LU R23, [R1+0x11e0] ;  /* 0x0011e00001177983 */ /* 0x001f280000300800 */
[----:B------:R-:W4:Y:S04]  /*6480*/  LDL.64 R10, [R1+0x6c8] ;  /* 0x0006c800010a7983 */ /* 0x000f280000100a00 */
[----:B------:R-:W4:Y:S04]  /*6490*/  LDL.64 R24, [R1+0x6d0] ;  /* 0x0006d00001187983 */ /* 0x000f280000100a00 */
[----:B--2---:R0:W-:Y:S04]  /*64a0*/  STL [R1+0x5c4], R14 ;  /* 0x0005c40e01007387 */ /* 0x0041e80000100800 */
[----:B0-----:R-:W2:Y:S01]  /*64b0*/  LDL.LU R14, [R1+0x11dc] ;  /* 0x0011dc00010e7983 */ /* 0x001ea20000300800 */
[----:B------:R-:W-:-:S02]  /*64c0*/  ISETP.GT.AND P3, PT, R0, 0xd, PT ;  /* 0x0000000d0000780c */ /* 0x000fc40003f64270 */
[----:B------:R-:W-:-:S05]  /*64d0*/  IADD3 R4, P1, R8, R2, RZ ;  /* 0x0000000208047210 */ /* 0x000fca0007f3e0ff */
[----:B------:R-:W-:Y:S02]  /*64e0*/  IMAD.X R5, R9, 0x1, R3, P1 ;  /* 0x0000000109057824 */ /* 0x000fe400008e0603 */
[----:B------:R-:W4:Y:S01]  /*64f0*/  LDL.64 R8, [R1+0x6d8] ;  /* 0x0006d80001087983 */ /* 0x000f220000100a00 */
[----:B---3--:R-:W-:-:S06]  /*6500*/  PRMT R15, RZ, 0x7610, R15 ;  /* 0x00007610ff0f7816 */ /* 0x008fcc000000000f */
[----:B------:R0:W3:Y:S02]  /*6510*/  @P2 LDG.E.U16 R15, [R6.64] ;  /* 0x00000004060f2981 */ /* 0x0000e4000c1e1500 */
[----:B0-----:R-:W-:Y:S02]  /*6520*/  IADD3 R6, P0, R28, R2, RZ ;  /* 0x000000021c067210 */ /* 0x001fe40007f1e0ff */
[----:B------:R-:W3:Y:S01]  /*6530*/  LDL.LU R28, [R1+0x11d8] ;  /* 0x0011d800011c7983 */ /* 0x000ee20000300800 */
[----:B--2---:R-:W-:-:S06]  /*6540*/  PRMT R14, RZ, 0x7610, R14 ;  /* 0x00007610ff0e7816 */ /* 0x004fcc000000000e */
[----:B------:R-:W2:Y:S01]  /*6550*/  @P3 LDG.E.U16 R14, [R4.64] ;  /* 0x00000004040e3981 */ /* 0x000ea2000c1e1500 */
[----:B------:R-:W-:Y:S01]  /*6560*/  IMAD.X R7, R29, 0x1, R3, P0 ;  /* 0x000000011d077824 */ /* 0x000fe200000e0603 */
[----:B---3--:R-:W-:-:S06]  /*6570*/  PRMT R28, RZ, 0x7610, R28 ;  /* 0x00007610ff1c7816 */ /* 0x008fcc000000001c */
[----:B------:R0:W3:Y:S04]  /*6580*/  @P3 LDG.E.U16 R28, [R6.64] ;  /* 0x00000004061c3981 */ /* 0x0000e8000c1e1500 */
[----:B--2---:R-:W-:Y:S04]  /*6590*/  STL [R1+0x5bc], R14 ;  /* 0x0005bc0e01007387 */ /* 0x004fe80000100800 */
[----:B------:R1:W-:Y:S04]  /*65a0*/  STL [R1+0x5c0], R15 ;  /* 0x0005c00f01007387 */ /* 0x0003e80000100800 */
[----:B-1----:R-:W2:Y:S01]  /*65b0*/  LDL.64 R14, [R1+0x6e0] ;  /* 0x0006e000010e7983 */ /* 0x002ea20000100a00 */
[----:B------:R-:W-:-:S02]  /*65c0*/  ISETP.GT.AND P2, PT, R0, 0xe, PT ;  /* 0x0000000e0000780c */ /* 0x000fc40003f44270 */
[-C--:B----4-:R-:W-:Y:S02]  /*65d0*/  IADD3 R4, P1, R10, R2.reuse, RZ ;  /* 0x000000020a047210 */ /* 0x090fe40007f3e0ff */
[----:B0-----:R-:W-:Y:S02]  /*65e0*/  IADD3 R6, P0, R24, R2, RZ ;  /* 0x0000000218067210 */ /* 0x001fe40007f1e0ff */
[----:B------:R-:W-:Y:S01]  /*65f0*/  PRMT R23, RZ, 0x7610, R23 ;  /* 0x00007610ff177816 */ /* 0x000fe20000000017 */
[--C-:B------:R-:W-:Y:S01]  /*6600*/  IMAD.X R5, R11, 0x1, R3.reuse, P1 ;  /* 0x000000010b057824 */ /* 0x100fe200008e0603 */
[----:B------:R-:W-:Y:S01]  /*6610*/  PRMT R22, RZ, 0x7610, R22 ;  /* 0x00007610ff167816 */ /* 0x000fe20000000016 */
[----:B------:R-:W-:Y:S01]  /*6620*/  IMAD.X R7, R25, 0x1, R3, P0 ;  /* 0x0000000119077824 */ /* 0x000fe200000e0603 */
[----:B------:R-:W-:-:S03]  /*6630*/  ISETP.GT.AND P3, PT, R0, 0xf, PT ;  /* 0x0000000f0000780c */ /* 0x000fc60003f64270 */
[----:B------:R0:W4:Y:S04]  /*6640*/  @P2 LDG.E.U16 R23, [R4.64] ;  /* 0x0000000404172981 */ /* 0x000128000c1e1500 */
[----:B------:R1:W4:Y:S01]  /*6650*/  @P2 LDG.E.U16 R22, [R6.64] ;  /* 0x0000000406162981 */ /* 0x000322000c1e1500 */
[----:B------:R-:W-:Y:S02]  /*6660*/  PRMT R20, RZ, 0x7610, R20 ;  /* 0x00007610ff147816 */ /* 0x000fe40000000014 */
[----:B0-----:R-:W-:Y:S01]  /*6670*/  IADD3 R4, P1, R8, R2, RZ ;  /* 0x0000000208047210 */ /* 0x001fe20007f3e0ff */
[----:B-1----:R-:W-:Y:S02]  /*6680*/  IMAD.MOV.U32 R6, RZ, RZ, R8 ;  /* 0x000000ffff067224 */ /* 0x002fe400078e0008 */
[----:B------:R-:W-:Y:S01]  /*6690*/  IMAD.MOV.U32 R7, RZ, RZ, R9 ;  /* 0x000000ffff077224 */ /* 0x000fe200078e0009 */
[----:B------:R-:W-:-:S03]  /*66a0*/  PRMT R21, RZ, 0x7610, R21 ;  /* 0x00007610ff157816 */ /* 0x000fc60000000015 */
[----:B------:R-:W-:-:S05]  /*66b0*/  IMAD.X R5, R7, 0x1, R3, P1 ;  /* 0x0000000107057824 */ /* 0x000fca00008e0603 */
[----:B------:R0:W4:Y:S04]  /*66c0*/  @P3 LDG.E.U16 R21, [R4.64] ;  /* 0x0000000404153981 */ /* 0x000128000c1e1500 */
[----:B---3--:R1:W-:Y:S04]  /*66d0*/  STL [R1+0x5b8], R28 ;  /* 0x0005b81c01007387 */ /* 0x0083e80000100800 */
[----:B-1----:R-:W3:Y:S04]  /*66e0*/  LDL.64 R28, [R1+0x6e8] ;  /* 0x0006e800011c7983 */ /* 0x002ee80000100a00 */
[----:B------:R-:W3:Y:S04]  /*66f0*/  LDL.LU.64 R10, [R1+0x11d0] ;  /* 0x0011d000010a7983 */ /* 0x000ee80000300a00 */
[----:B------:R-:W3:Y:S01]  /*6700*/  LDL.64 R24, [R1+0x6f0] ;  /* 0x0006f00001187983 */ /* 0x000ee20000100a00 */
[----:B--2---:R-:W-:-:S05]  /*6710*/  IADD3 R8, P2, R14, R2, RZ ;  /* 0x000000020e087210 */ /* 0x004fca0007f5e0ff */
[----:B------:R-:W-:-:S05]  /*6720*/  IMAD.X R9, R15, 0x1, R3, P2 ;  /* 0x000000010f097824 */ /* 0x000fca00010e0603 */
[----:B------:R-:W2:Y:S04]  /*6730*/  @P3 LDG.E.U16 R20, [R8.64] ;  /* 0x0000000408143981 */ /* 0x000ea8000c1e1500 */
[----:B----4-:R-:W-:Y:S04]  /*6740*/  STL [R1+0x5b0], R22 ;  /* 0x0005b01601007387 */ /* 0x010fe80000100800 */
[----:B------:R1:W-:Y:S04]  /*6750*/  STL [R1+0x5b4], R23 ;  /* 0x0005b41701007387 */ /* 0x0003e80000100800 */
[----:B-1----:R-:W4:Y:S04]  /*6760*/  LDL.64 R22, [R1+0x6f8] ;  /* 0x0006f80001167983 */ /* 0x002f280000100a00 */
[----:B------:R-:W4:Y:S01]  /*6770*/  LDL.LU.64 R14, [R1+0x11c8] ;  /* 0x0011c800010e7983 */ /* 0x000f220000300a00 */
[----:B---3--:R-:W-:Y:S01]  /*6780*/  IADD3 R6, P1, R28, R2, RZ ;  /* 0x000000021c067210 */ /* 0x008fe20007f3e0ff */
[----:B0-----:R-:W-:-:S02]  /*6790*/  IMAD.MOV.U32 R4, RZ, RZ, R28 ;  /* 0x000000ffff047224 */ /* 0x001fc400078e001c */
[----:B------:R-:W-:Y:S02]  /*67a0*/  IMAD.MOV.U32 R5, RZ, RZ, R29 ;  /* 0x000000ffff057224 */ /* 0x000fe400078e001d */
[----:B------:R-:W3:Y:S04]  /*67b0*/  LDL.64 R28, [R1+0x700] ;  /* 0x00070000011c7983 */ /* 0x000ee80000100a00 */
[----:B--2---:R-:W-:Y:S04]  /*67c0*/  STL [R1+0x5a8], R20 ;  /* 0x0005a81401007387 */ /* 0x004fe80000100800 */
[----:B------:R0:W-:Y:S04]  /*67d0*/  STL [R1+0x5ac], R21 ;  /* 0x0005ac1501007387 */ /* 0x0001e80000100800 */
[----:B0-----:R-:W2:Y:S01]  /*67e0*/  LDL.64 R20, [R1+0x708] ;  /* 0x0007080001147983 */ /* 0x001ea20000100a00 */
[----:B------:R-:W-:Y:S01]  /*67f0*/  ISETP.GT.AND P0, PT, R0, 0x10, PT ;  /* 0x000000100000780c */ /* 0x000fe20003f04270 */
[----:B------:R-:W-:Y:S01]  /*6800*/  IMAD.X R7, R5, 0x1, R3, P1 ;  /* 0x0000000105077824 */ /* 0x000fe200008e0603 */
[----:B------:R-:W-:-:S02]  /*6810*/  PRMT R11, RZ, 0x7610, R11 ;  /* 0x00007610ff0b7816 */ /* 0x000fc4000000000b */
[-C--:B------:R-:W-:Y:S02]  /*6820*/  IADD3 R4, P2, R24, R2.reuse, RZ ;  /* 0x0000000218047210 */ /* 0x080fe40007f5e0ff */
[----:B------:R-:W-:Y:S02]  /*6830*/  ISETP.GT.AND P3, PT, R0, 0x11, PT ;  /* 0x000000110000780c */ /* 0x000fe40003f64270 */
[----:B------:R-:W-:Y:S01]  /*6840*/  PRMT R10, RZ, 0x7610, R10 ;  /* 0x00007610ff0a7816 */ /* 0x000fe2000000000a */
[----:B------:R-:W-:Y:S01]  /*6850*/  IMAD.X R5, R25, 0x1, R3, P2 ;  /* 0x0000000119057824 */ /* 0x000fe200010e0603 */
[----:B----4-:R-:W-:Y:S01]  /*6860*/  PRMT R14, RZ, 0x7610, R14 ;  /* 0x00007610ff0e7816 */ /* 0x010fe2000000000e */
[----:B------:R-:W4:Y:S04]  /*6870*/  LDL.64 R24, [R1+0x710] ;  /* 0x0007100001187983 */ /* 0x000f280000100a00 */
[----:B------:R0:W4:Y:S04]  /*6880*/  @P0 LDG.E.U16 R11, [R6.64] ;  /* 0x00000004060b0981 */ /* 0x000128000c1e1500 */
[----:B------:R3:W4:Y:S01]  /*6890*/  @P0 LDG.E.U16 R10, [R4.64] ;  /* 0x00000004040a0981 */ /* 0x000722000c1e1500 */
[----:B0-----:R-:W-:-:S02]  /*68a0*/  IADD3 R6, P1, R22, R2, RZ ;  /* 0x0000000216067210 */ /* 0x001fc40007f3e0ff */
[----:B------:R-:W-:-:S03]  /*68b0*/  PRMT R15, RZ, 0x7610, R15 ;  /* 0x00007610ff0f7816 */ /* 0x000fc6000000000f */
[----:B------:R-:W-:Y:S01]  /*68c0*/  IMAD.X R7, R23, 0x1, R3, P1 ;  /* 0x0000000117077824 */ /* 0x000fe200008e0603 */
[----:B------:R-:W-:Y:S01]  /*68d0*/  ISETP.GT.AND P1, PT, R0, 0x12, PT ;  /* 0x000000120000780c */ /* 0x000fe20003f24270 */
[----:B------:R-:W4:Y:S04]  /*68e0*/  LDL.64 R22, [R1+0x718] ;  /* 0x0007180001167983 */ /* 0x000f280000100a00 */
[----:B------:R2:W4:Y:S01]  /*68f0*/  @P3 LDG.E.U16 R14, [R6.64] ;  /* 0x00000004060e3981 */ /* 0x000522000c1e1500 */
[----:B---3--:R-:W-:-:S05]  /*6900*/  IADD3 R4, P0, R28, R2, RZ ;  /* 0x000000021c047210 */ /* 0x008fca0007f1e0ff */
[----:B------:R-:W-:Y:S02]  /*6910*/  IMAD.X R5, R29, 0x1, R3, P0 ;  /* 0x000000011d057824 */ /* 0x000fe400000e0603 */
[----:B------:R-:W3:Y:S04]  /*6920*/  LDL.64 R28, [R1+0x720] ;  /* 0x00072000011c7983 */ /* 0x000ee80000100a00 */
[----:B------:R0:W3:Y:S02]  /*6930*/  @P3 LDG.E.U16 R15, [R4.64] ;  /* 0x00000004040f3981 */ /* 0x0000e4000c1e1500 */
[----:B0-----:R-:W-:Y:S02]  /*6940*/  PRMT R4, RZ, 0x7610, R4 ;  /* 0x00007610ff047816 */ /* 0x001fe40000000004 */
[----:B--2---:R-:W-:-:S02]  /*6950*/  IADD3 R6, P0, R20, R2, RZ ;  /* 0x0000000214067210 */ /* 0x004fc40007f1e0ff */
[----:B------:R-:W2:Y:S03]  /*6960*/  LDL.LU R20, [R1+0x11c0] ;  /* 0x0011c00001147983 */ /* 0x000ea60000300800 */
[----:B------:R-:W-:-:S05]  /*6970*/  IMAD.X R7, R21, 0x1, R3, P0 ;  /* 0x0000000115077824 */ /* 0x000fca00000e0603 */
[----:B------:R-:W3:Y:S01]  /*6980*/  @P1 LDG.E.U16 R4, [R6.64] ;  /* 0x0000000406041981 */ /* 0x000ee2000c1e1500 */
[----:B--2---:R-:W-:-:S03]  /*6990*/  PRMT R20, RZ, 0x7610, R20 ;  /* 0x00007610ff147816 */ /* 0x004fc60000000014 */
[----:B---3--:R4:W-:Y:S02]  /*69a0*/  STL [R1+0x454], R4 ;  /* 0x0004540401007387 */ /* 0x0089e40000100800 */
[----:B----4-:R-:W-:-:S05]  /*69b0*/  IADD3 R4, P0, R24, R2, RZ ;  /* 0x0000000218047210 */ /* 0x010fca0007f1e0ff */
[----:B------:R-:W-:Y:S02]  /*69c0*/  IMAD.X R5, R25, 0x1, R3, P0 ;  /* 0x0000000119057824 */ /* 0x000fe400000e0603 */
[----:B------:R-:W2:Y:S04]  /*69d0*/  LDL.64 R24, [R1+0x728] ;  /* 0x0007280001187983 */ /* 0x000ea80000100a00 */
[----:B------:R0:W3:Y:S02]  /*69e0*/  @P1 LDG.E.U16 R20, [R4.64] ;  /* 0x0000000404141981 */ /* 0x0000e4000c1e1500 */
[----:B0-----:R-:W-:-:S05]  /*69f0*/  IADD3 R4, P0, R22, R2, RZ ;  /* 0x0000000216047210 */ /* 0x001fca0007f1e0ff */
[----:B------:R-:W-:Y:S01]  /*6a00*/  IMAD.X R5, R23, 0x1, R3, P0 ;  /* 0x0000000117057824 */ /* 0x000fe200000e0603 */
[----:B---3--:R0:W-:Y:S04]  /*6a10*/  STL [R1+0x45c], R20 ;  /* 0x00045c1401007387 */ /* 0x0081e80000100800 */
[----:B0-----:R-:W3:Y:S04]  /*6a20*/  LDL.64 R20, [R1+0x730] ;  /* 0x0007300001147983 */ /* 0x001ee80000100a00 */
[----:B------:R-:W4:Y:S01]  /*6a30*/  LDL.LU.64 R22, [R1+0x11b8] ;  /* 0x0011b80001167983 */ /* 0x000f220000300a00 */
[----:B------:R-:W-:-:S02]  /*6a40*/  ISETP.GT.AND P1, PT, R0, 0x13, PT ;  /* 0x000000130000780c */ /* 0x000fc40003f24270 */
[----:B----4-:R-:W-:-:S11]  /*6a50*/  PRMT R23, RZ, 0x7610, R23 ;  /* 0x00007610ff177816 */ /* 0x010fd60000000017 */
[----:B------:R0:W4:Y:S01]  /*6a60*/  @P1 LDG.E.U16 R23, [R4.64] ;  /* 0x0000000404171981 */ /* 0x000122000c1e1500 */
[----:B------:R-:W-:Y:S02]  /*6a70*/  PRMT R22, RZ, 0x7610, R22 ;  /* 0x00007610ff167816 */ /* 0x000fe40000000016 */
[----:B0-----:R-:W-:-:S05]  /*6a80*/  IADD3 R4, P0, R28, R2, RZ ;  /* 0x000000021c047210 */ /* 0x001fca0007f1e0ff */
[----:B------:R-:W-:Y:S02]  /*6a90*/  IMAD.X R5, R29, 0x1, R3, P0 ;  /* 0x000000011d057824 */ /* 0x000fe400000e0603 */
[----:B------:R-:W3:Y:S04]  /*6aa0*/  LDL.64 R28, [R1+0x738] ;  /* 0x00073800011c7983 */ /* 0x000ee80000100a00 */
[----:B------:R2:W3:Y:S02]  /*6ab0*/  @P1 LDG.E.U16 R22, [R4.64] ;  /* 0x0000000404161981 */ /* 0x0004e4000c1e1500 */
[----:B--2---:R-:W-:-:S05]  /*6ac0*/  IADD3 R4, P0, R24, R2, RZ ;  /* 0x0000000218047210 */ /* 0x004fca0007f1e0ff */
[----:B------:R-:W-:Y:S01]  /*6ad0*/  IMAD.X R5, R25, 0x1, R3, P0 ;  /* 0x0000000119057824 */ /* 0x000fe200000e0603 */
[----:B---3--:R-:W-:Y:S04]  /*6ae0*/  STL [R1+0x5a0], R22 ;  /* 0x0005a01601007387 */ /* 0x008fe80000100800 */
[----:B----4-:R0:W-:Y:S04]  /*6af0*/  STL [R1+0x5a4], R23 ;  /* 0x0005a41701007387 */ /* 0x0101e80000100800 */
[----:B0-----:R-:W2:Y:S04]  /*6b00*/  LDL.64 R22, [R1+0x740] ;  /* 0x0007400001167983 */ /* 0x001ea80000100a00 */
[----:B------:R-:W3:Y:S01]  /*6b10*/  LDL.LU.64 R24, [R1+0x11b0] ;  /* 0x0011b00001187983 */ /* 0x000ee20000300a00 */
[----:B------:R-:W-:-:S02]  /*6b20*/  ISETP.GT.AND P1, PT, R0, 0x14, PT ;  /* 0x000000140000780c */ /* 0x000fc40003f24270 */
[----:B---3--:R-:W-:-:S11]  /*6b30*/  PRMT R25, RZ, 0x7610, R25 ;  /* 0x00007610ff197816 */ /* 0x008fd60000000019 */
[----:B------:R0:W3:Y:S01]  /*6b40*/  @P1 LDG.E.U16 R25, [R4.64] ;  /* 0x0000000404191981 */ /* 0x0000e2000c1e1500 */
[----:B------:R-:W-:Y:S02]  /*6b50*/  PRMT R24, RZ, 0x7610, R24 ;  /* 0x00007610ff187816 */ /* 0x000fe40000000018 */
[----:B0-----:R-:W-:-:S05]  /*6b60*/  IADD3 R4, P0, R20, R2, RZ ;  /* 0x0000000214047210 */ /* 0x001fca0007f1e0ff */
[----:B------:R-:W-:Y:S02]  /*6b70*/  IMAD.X R5, R21, 0x1, R3, P0 ;  /* 0x0000000115057824 */ /* 0x000fe400000e0603 */
[----:B------:R-:W4:Y:S04]  /*6b80*/  LDL.64 R20, [R1+0x748] ;  /* 0x0007480001147983 */ /* 0x000f280000100a00 */
[----:B------:R0:W2:Y:S02]  /*6b90*/  @P1 LDG.E.U16 R24, [R4.64] ;  /* 0x0000000404181981 */ /* 0x0000a4000c1e1500 */
[----:B0-----:R-:W-:-:S05]  /*6ba0*/  IADD3 R4, P0, R28, R2, RZ ;  /* 0x000000021c047210 */ /* 0x001fca0007f1e0ff */
[----:B------:R-:W-:Y:S01]  /*6bb0*/  IMAD.X R5, R29, 0x1, R3, P0 ;  /* 0x000000011d057824 */ /* 0x000fe200000e0603 */
[----:B--2---:R-:W-:Y:S04]  /*6bc0*/  STL [R1+0x598], R24 ;  /* 0x0005981801007387 */ /* 0x004fe80000100800 */
[----:B---3--:R0:W-:Y:S04]  /*6bd0*/  STL [R1+0x59c], R25 ;  /* 0x00059c1901007387 */ /* 0x0081e80000100800 */
        /* <DEDUP_REMOVED lines=8> */
[----:B------:R-:W2:Y:S04]  /*6c60*/  LDL.64 R22, [R1+0x758] ;  /* 0x0007580001167983 */ /* 0x000ea80000100a00 */
[----:B------:R4:W2:Y:S02]  /*6c70*/  @P1 LDG.E.U16 R28, [R4.64] ;  /* 0x00000004041c1981 */ /* 0x0008a4000c1e1500 */
[----:B----4-:R-:W-:-:S05]  /*6c80*/  IADD3 R4, P0, R20, R2, RZ ;  /* 0x0000000214047210 */ /* 0x010fca0007f1e0ff */
        /* <DEDUP_REMOVED lines=29> */
[----:B------:R-:W-:Y:S02]  /*6e60*/  ISETP.GT.AND P1, PT, R0, 0x18, PT ;  /* 0x000000180000780c */ /* 0x000fe40003f24270 */
[----:B------:R-:W-:Y:S02]  /*6e70*/  PRMT R6, RZ, 0x7610, R6 ;  /* 0x00007610ff067816 */ /* 0x000fe40000000006 */
[----:B------:R-:W-:-:S09]  /*6e80*/  PRMT R7, RZ, 0x7610, R7 ;  /* 0x00007610ff077816 */ /* 0x000fd20000000007 */
[----:B------:R0:W4:Y:S04]  /*6e90*/  @P1 LDG.E.U16 R6, [R4.64] ;  /* 0x0000000404061981 */ /* 0x000128000c1e1500 */
[----:B--2---:R-:W-:Y:S04]  /*6ea0*/  STL [R1+0x458], R22 ;  /* 0x0004581601007387 */ /* 0x004fe80000100800 */
[----:B---3--:R1:W-:Y:S04]  /*6eb0*/  STL [R1+0x460], R23 ;  /* 0x0004601701007387 */ /* 0x0083e80000100800 */
[----:B------:R-:W2:Y:S04]  /*6ec0*/  LDL.64 R24, [R1+0x788] ;  /* 0x0007880001187983 */ /* 0x000ea80000100a00 */
[----:B-1----:R-:W3:Y:S01]  /*6ed0*/  LDL.64 R22, [R1+0x780] ;  /* 0x0007800001167983 */ /* 0x002ee20000100a00 */
[----:B0-----:R-:W-:-:S05]  /*6ee0*/  IADD3 R4, P0, R20, R2, RZ ;  /* 0x0000000214047210 */ /* 0x001fca0007f1e0ff */
[----:B------:R-:W-:Y:S01]  /*6ef0*/  IMAD.X R5, R21, 0x1, R3, P0 ;  /* 0x0000000115057824 */ /* 0x000fe200000e0603 */
[----:B------:R-:W-:Y:S01]  /*6f00*/  PRMT R8, RZ, 0x7610, R8 ;  /* 0x00007610ff087816 */ /* 0x000fe20000000008 */
[----:B------:R-:W2:Y:S04]  /*6f10*/  LDL.64 R20, [R1+0x790] ;  /* 0x0007900001147983 */ /* 0x000ea80000100a00 */
[----:B------:R0:W2:Y:S01]  /*6f20*/  @P1 LDG.E.U16 R7, [R4.64] ;  /* 0x0000000404071981 */ /* 0x0000a2000c1e1500 */
[----:B------:R-:W-:Y:S02]  /*6f30*/  ISETP.GT.AND P1, PT, R0, 0x19, PT ;  /* 0x000000190000780c */ /* 0x000fe40003f24270 */
[----:B0-----:R-:W-:-:S05]  /*6f40*/  IADD3 R4, P0, R28, R2, RZ ;  /* 0x000000021c047210 */ /* 0x001fca0007f1e0ff */
[----:B------:R-:W-:Y:S01]  /*6f50*/  IMAD.X R5, R29, 0x1, R3, P0 ;  /* 0x000000011d057824 */ /* 0x000fe200000e0603 */
[----:B------:R-:W-:Y:S01]  /*6f60*/  PRMT R9, RZ, 0x7610, R9 ;  /* 0x00007610ff097816 */ /* 0x000fe20000000009 */
[----:B------:R-:W4:Y:S04]  /*6f70*/  LDL.64 R28, [R1+0x798] ;  /* 0x00079800011c7983 */ /* 0x000f280000100a00 */
[----:B------:R3:W4:Y:S02]  /*6f80*/  @P1 LDG.E.U16 R8, [R4.64] ;  /* 0x0000000404081981 */ /* 0x000724000c1e1500 */
[----:B---3--:R-:W-:-:S05]  /*6f90*/  IADD3 R4, P0, R22, R2, RZ ;  /* 0x0000000216047210 */ /* 0x008fca0007f1e0ff */
[----:B------:R-:W-:Y:S02]  /*6fa0*/  IMAD.X R5, R23, 0x1, R3, P0 ;  /* 0x0000000117057824 */ /* 0x000fe400000e0603 */
[----:B------:R-:W3:Y:S04]  /*6fb0*/  LDL.64 R22, [R1+0x7a0] ;  /* 0x0007a00001167983 */ /* 0x000ee80000100a00 */
[----:B------:R2:W3:Y:S02]  /*6fc0*/  @P1 LDG.E.U16 R9, [R4.64] ;  /* 0x0000000404091981 */ /* 0x0004e4000c1e1500 */
[----:B--2---:R-:W-:-:S05]  /*6fd0*/  IADD3 R4, P0, R24, R2, RZ ;  /* 0x0000000218047210 */ /* 0x004fca0007f1e0ff */
[----:B------:R-:W-:Y:S02]  /*6fe0*/  IMAD.X R5, R25, 0x1, R3, P0 ;  /* 0x0000000119057824 */ /* 0x000fe400000e0603 */
[----:B------:R-:W2:Y:S01]  /*6ff0*/  LDL.LU.64 R24, [R1+0x1190] ;  /* 0x0011900001187983 */ /* 0x000ea20000300a00 */
[----:B------:R-:W-:Y:S02]  /*7000*/  ISETP.GT.AND P1, PT, R0, 0x1a, PT ;  /* 0x0000001a0000780c */ /* 0x000fe40003f24270 */
[----:B--2---:R-:W-:-:S11]  /*7010*/  PRMT R25, RZ, 0x7610, R25 ;  /* 0x00007610ff197816 */ /* 0x004fd60000000019 */
[----:B------:R0:W2:Y:S01]  /*7020*/  @P1 LDG.E.U16 R25, [R4.64] ;  /* 0x0000000404191981 */ /* 0x0000a2000c1e1500 */
        /* <DEDUP_REMOVED lines=8> */
[----:B------:R0:W-:Y:S04]  /*70b0*/  STL [R1+0x6c], R25 ;  /* 0x00006c1901007387 */ /* 0x0001e80000100800 */
[----:B0-----:R-:W2:Y:S04]  /*70c0*/  LDL.64 R24, [R1+0x7b0] ;  /* 0x0007b00001187983 */ /* 0x001ea80000100a00 */
[----:B------:R-:W4:Y:S01]  /*70d0*/  LDL.LU.64 R28, [R1+0x1188] ;  /* 0x00118800011c7983 */ /* 0x000f220000300a00 */
[----:B------:R-:W-:-:S02]  /*70e0*/  ISETP.GT.AND P1, PT, R0, 0x1b, PT ;  /* 0x0000001b0000780c */ /* 0x000fc40003f24270 */
[----:B----4-:R-:W-:-:S11]  /*70f0*/  PRMT R29, RZ, 0x7610, R29 ;  /* 0x00007610ff1d7816 */ /* 0x010fd6000000001d */
[----:B------:R3:W4:Y:S01]  /*7100*/  @P1 LDG.E.U16 R29, [R4.64] ;  /* 0x00000004041d1981 */ /* 0x000722000c1e1500 */
[----:B------:R-:W-:Y:S02]  /*7110*/  PRMT R28, RZ, 0x7610, R28 ;  /* 0x00007610ff1c7816 */ /* 0x000fe4000000001c */
[----:B---3--:R-:W-:-:S05]  /*7120*/  IADD3 R4, P0, R22, R2, RZ ;  /* 0x0000000216047210 */ /* 0x008fca0007f1e0ff */
[----:B------:R-:W-:Y:S02]  /*7130*/  IMAD.X R5, R23, 0x1, R3, P0 ;  /* 0x0000000117057824 */ /* 0x000fe400000e0603 */
[----:B------:R-:W3:Y:S04]  /*7140*/  LDL.64 R22, [R1+0x7b8] ;  /* 0x0007b80001167983 */ /* 0x000ee80000100a00 */
[----:B------:R0:W2:Y:S02]  /*7150*/  @P1 LDG.E.U16 R28, [R4.64] ;  /* 0x00000004041c1981 */ /* 0x0000a4000c1e1500 */
[----:B0-----:R-:W-:-:S05]  /*7160*/  IADD3 R4, P0, R20, R2, RZ ;  /* 0x0000000214047210 */ /* 0x001fca0007f1e0ff */
[----:B------:R-:W-:Y:S01]  /*7170*/  IMAD.X R5, R21, 0x1, R3, P0 ;  /* 0x0000000115057824 */ /* 0x000fe200000e0603 */
[----:B--2---:R-:W-:Y:S04]  /*7180*/  STL [R1+0x418], R28 ;  /* 0x0004181c01007387 */ /* 0x004fe80000100800 */
[----:B----4-:R0:W-:Y:S04]  /*7190*/  STL [R1+0x41c], R29 ;  /* 0x00041c1d01007387 */ /* 0x0101e80000100800 */
[----:B0-----:R-:W2:Y:S04]  /*71a0*/  LDL.64 R28, [R1+0x7c0] ;  /* 0x0007c000011c7983 */ /* 0x001ea80000100a00 */
[----:B------:R-:W4:Y:S01]  /*71b0*/  LDL.LU.64 R20, [R1+0x1180] ;  /* 0x0011800001147983 */ /* 0x000f220000300a00 */
[----:B------:R-:W-:-:S02]  /*71c0*/  ISETP.GT.AND P1, PT, R0, 0x1c, PT ;  /* 0x0000001c0000780c */ /* 0x000fc40003f24270 */
[----:B----4-:R-:W-:-:S11]  /*71d0*/  PRMT R21, RZ, 0x7610, R21 ;  /* 0x00007610ff157816 */ /* 0x010fd60000000015 */
[----:B------:R0:W4:Y:S01]  /*71e0*/  @P1 LDG.E.U16 R21, [R4.64] ;  /* 0x0000000404151981 */ /* 0x000122000c1e1500 */
[----:B------:R-:W-:Y:S02]  /*71f0*/  PRMT R20, RZ, 0x7610, R20 ;  /* 0x00007610ff147816 */ /* 0x000fe40000000014 */
[----:B0-----:R-:W-:-:S05]  /*7200*/  IADD3 R4, P0, R24, R2, RZ ;  /* 0x0000000218047210 */ /* 0x001fca0007f1e0ff */
[--C-:B------:R-:W-:Y:S02]  /*7210*/  IMAD.X R5, R25, 0x1, R3.reuse, P0 ;  /* 0x0000000119057824 */ /* 0x100fe400000e0603 */
[----:B------:R-:W2:Y:S04]  /*7220*/  LDL.64 R24, [R1+0x7c8] ;  /* 0x0007c80001187983 */ /* 0x000ea80000100a00 */
[----:B------:R3:W2:Y:S02]  /*7230*/  @P1 LDG.E.U16 R20, [R4.64] ;  /* 0x0000000404141981 */ /* 0x0006a4000c1e1500 */
[----:B---3--:R-:W-:Y:S02]  /*7240*/  IADD3 R4, P0, R22, R2, RZ ;  /* 0x0000000216047210 */ /* 0x008fe40007f1e0ff */
[----:B--2---:R-:W-:Y:S04]  /*7250*/  STL [R1+0x68], R20 ;  /* 0x0000681401007387 */ /* 0x004fe80000100800 */
[----:B----4-:R0:W-:Y:S04]  /*7260*/  STL [R1+0x410], R21 ;  /* 0x0004101501007387 */ /* 0x0101e80000100800 */
[----:B0-----:R-:W2:Y:S04]  /*7270*/  LDL.64 R20, [R1+0x7d0] ;  /* 0x0007d00001147983 */ /* 0x001ea80000100a00 */
[----:B------:R-:W3:Y:S01]  /*7280*/  LDL.LU R22, [R1+0x117c] ;  /* 0x00117c0001167983 */ /* 0x000ee20000300800 */
[----:B------:R-:W-:Y:S01]  /*7290*/  ISETP.GT.AND P1, PT, R0, 0x1d, PT ;  /* 0x0000001d0000780c */ /* 0x000fe20003f24270 */
[----:B------:R-:W-:Y:S01]  /*72a0*/  IMAD.X R5, R23, 0x1, R3, P0 ;  /* 0x0000000117057824 */ /* 0x000fe200000e0603 */
[----:B---3--:R-:W-:-:S11]  /*72b0*/  PRMT R22, RZ, 0x7610, R22 ;  /* 0x00007610ff167816 */ /* 0x008fd60000000016 */
[----:B------:R0:W3:Y:S02]  /*72c0*/  @P1 LDG.E.U16 R22, [R4.64] ;  /* 0x0000000404161981 */ /* 0x0000e4000c1e1500 */
[----:B0-----:R-:W-:Y:S02]  /*72d0*/  IADD3 R4, P0, R28, R2, RZ ;  /* 0x000000021c047210 */ /* 0x001fe40007f1e0ff */
[----:B---3--:R0:W-:Y:S04]  /*72e0*/  STL [R1+0x64], R22 ;  /* 0x0000641601007387 */ /* 0x0081e80000100800 */
[----:B0-----:R-:W3:Y:S04]  /*72f0*/  LDL.64 R22, [R1+0x7d8] ;  /* 0x0007d80001167983 */ /* 0x001ee80000100a00 */
[----:B------:R-:W4:Y:S01]  /*7300*/  LDL.LU R28, [R1+0x1178] ;  /* 0x00117800011c7983 */ /* 0x000f220000300800 */
[----:B------:R-:W-:Y:S01]  /*7310*/  IMAD.X R5, R29, 0x1, R3, P0 ;  /* 0x000000011d057824 */ /* 0x000fe200000e0603 */
[----:B----4-:R-:W-:-:S06]  /*7320*/  PRMT R28, RZ, 0x7610, R28 ;  /* 0x00007610ff1c7816 */ /* 0x010fcc000000001c */
[----:B------:R0:W4:Y:S02]  /*7330*/  @P1 LDG.E.U16 R28, [R4.64] ;  /* 0x00000004041c1981 */ /* 0x000124000c1e1500 */
[----:B0-----:R-:W-:-:S05]  /*7340*/  IADD3 R4, P0, R24, R2, RZ ;  /* 0x0000000218047210 */ /* 0x001fca0007f1e0ff */
[----:B------:R-:W-:Y:S01]  /*7350*/  IMAD.X R5, R25, 0x1, R3, P0 ;  /* 0x0000000119057824 */ /* 0x000fe200000e0603 */
[----:B----4-:R0:W-:Y:S04]  /*7360*/  STL [R1+0x60], R28 ;  /* 0x0000601c01007387 */ /* 0x0101e80000100800 */
[----:B0-----:R-:W4:Y:S04]  /*7370*/  LDL.64 R28, [R1+0x7e0] ;  /* 0x0007e000011c7983 */ /* 0x001f280000100a00 */
[----:B------:R-:W2:Y:S01]  /*7380*/  LDL.LU.64 R24, [R1+0x1170] ;  /* 0x0011700001187983 */ /* 0x000ea20000300a00 */
[----:B------:R-:W-:-:S02]  /*7390*/  ISETP.GT.AND P1, PT, R0, 0x1e, PT ;  /* 0x0000001e0000780c */ /* 0x000fc40003f24270 */
[----:B------:R-:W-:Y:S02]  /*73a0*/  PRMT R18, RZ, 0x7610, R18 ;  /* 0x00007610ff127816 */ /* 0x000fe40000000012 */
[----:B------:R-:W-:Y:S02]  /*73b0*/  PRMT R19, RZ, 0x7610, R19 ;  /* 0x00007610ff137816 */ /* 0x000fe40000000013 */
[----:B--2---:R-:W-:-:S07]  /*73c0*/  PRMT R24, RZ, 0x7610, R24 ;  /* 0x00007610ff187816 */ /* 0x004fce0000000018 */
[----:B------:R0:W2:Y:S02]  /*73d0*/  @P1 LDG.E.U16 R24, [R4.64] ;  /* 0x0000000404181981 */ /* 0x0000a4000c1e1500 */
[----:B0-----:R-:W-:-:S05]  /*73e0*/  IADD3 R4, P0, R20, R2, RZ ;  /* 0x0000000214047210 */ /* 0x001fca0007f1e0ff */
[----:B------:R-:W-:-:S05]  /*73f0*/  IMAD.X R5, R21, 0x1, R3, P0 ;  /* 0x0000000115057824 */ /* 0x000fca00000e0603 */
[----:B------:R3:W2:Y:S01]  /*7400*/  @P1 LDG.E.U16 R18, [R4.64] ;  /* 0x0000000404121981 */ /* 0x0006a2000c1e1500 */
[----:B------:R-:W-:Y:S02]  /*7410*/  ISETP.GT.AND P1, PT, R0, 0x1f, PT ;  /* 0x0000001f0000780c */ /* 0x000fe40003f24270 */
[----:B---3--:R-:W-:-:S05]  /*7420*/  IADD3 R4, P0, R22, R2, RZ ;  /* 0x0000000216047210 */ /* 0x008fca0007f1e0ff */
[----:B------:R-:W-:-:S06]  /*7430*/  IMAD.X R5, R23, 0x1, R3, P0 ;  /* 0x0000000117057824 */ /* 0x000fcc00000e0603 */
[----:B------:R4:W3:Y:S02]  /*7440*/  @P1 LDG.E.U16 R19, [R4.64] ;  /* 0x0000000404131981 */ /* 0x0008e4000c1e1500 */
[----:B----4-:R-:W-:-:S05]  /*7450*/  IADD3 R4, P0, R28, R2, RZ ;  /* 0x000000021c047210 */ /* 0x010fca0007f1e0ff */
[----:B------:R-:W-:Y:S01]  /*7460*/  IMAD.X R5, R29, 0x1, R3, P0 ;  /* 0x000000011d057824 */ /* 0x000fe200000e0603 */
[----:B--2---:R0:W-:Y:S04]  /*7470*/  STL [R1+0x5c], R24 ;  /* 0x00005c1801007387 */ /* 0x0041e80000100800 */
[----:B0-----:R-:W2:Y:S04]  /*7480*/  LDL.LU R24, [R1+0x1168] ;  /* 0x0011680001187983 */ /* 0x001ea80000300800 */
[----:B------:R-:W4:Y:S04]  /*7490*/  LDL.LU.64 R20, [R1+0x1160] ;  /* 0x0011600001147983 */ /* 0x000f280000300a00 */
[----:B------:R-:W-:Y:S04]  /*74a0*/  STL [R1+0x58], R18 ;  /* 0x0000581201007387 */ /* 0x000fe80000100800 */
[----:B------:R-:W2:Y:S04]  /*74b0*/  LDL.LU.64 R22, [R1+0x1158] ;  /* 0x0011580001167983 */ /* 0x000ea80000300a00 */
[----:B---3--:R0:W-:Y:S04]  /*74c0*/  STL [R1+0x54], R19 ;  /* 0x0000541301007387 */ /* 0x0081e80000100800 */
[----:B0-----:R-:W3:Y:S04]  /*74d0*/  LDL.LU R19, [R1+0x1c] ;  /* 0x00001c0001137983 */ /* 0x001ee80000300800 */
[----:B------:R-:W-:Y:S04]  /*74e0*/  STL [R1+0x8e8], R0 ;  /* 0x0008e80001007387 */ /* 0x000fe80000100800 */
[----:B------:R-:W2:Y:S04]  /*74f0*/  LDL.LU.64 R28, [R1+0x1150] ;  /* 0x00115000011c7983 */ /* 0x000ea80000300a00 */
[----:B------:R0:W-:Y:S04]  /*7500*/  STL.64 [R1+0x888], R2 ;  /* 0x0008880201007387 */ /* 0x0001e80000100a00 */
[----:B0-----:R-:W3:Y:S04]  /*7510*/  LDL.LU R2, [R1+0x10] ;  /* 0x0000100001027983 */ /* 0x001ee80000300800 */
[----:B------:R-:W3:Y:S04]  /*7520*/  LDL.LU R3, [R1+0x14] ;  /* 0x0000140001037983 */ /* 0x000ee80000300800 */
[----:B------:R-:W0:Y:S01]  /*7530*/  S2R R18, SR_TID.X ;  /* 0x0000000000127919 */ /* 0x000e220000002100 */
[----:B--2---:R-:W-:-:S06]  /*7540*/  PRMT R28, RZ, 0x7610, R28 ;  /* 0x00007610ff1c7816 */ /* 0x004fcc000000001c */
[----:B------:R1:W2:Y:S04]  /*7550*/  @P1 LDG.E.U16 R28, [R4.64] ;  /* 0x00000004041c1981 */ /* 0x0002a8000c1e1500 */
[----:B-1----:R-:W1:Y:S01]  /*7560*/  S2R R5, SR_TID.X ;  /* 0x0000000000057919 */ /* 0x002e620000002100 */
[----:B0-----:R-:W-:Y:S02]  /*7570*/  LOP3.LUT R18, R18, 0x1f, RZ, 0xc0, !PT ;  /* 0x0000001f12127812 */ /* 0x001fe400078ec0ff */
[----:B---3--:R-:W-:Y:S02]  /*7580*/  LOP3.LUT R3, R3, R2, RZ, 0x3c, !PT ;  /* 0x0000000203037212 */ /* 0x008fe400078e3cff */
[----:B------:R-:W-:Y:S02]  /*7590*/  ISETP.GE.AND P2, PT, R18, R0, PT ;  /* 0x000000001200720c */ /* 0x000fe40003f46270 */
[----:B------:R-:W-:-:S04]  /*75a0*/  LOP3.LUT R2, R3, R2, RZ, 0x3c, !PT ;  /* 0x0000000203027212 */ /* 0x000fc800078e3cff */
[----:B------:R-:W-:Y:S02]  /*75b0*/  LOP3.LUT R3, R3, R2, RZ, 0x3c, !PT ;  /* 0x0000000203037212 */ /* 0x000fe400078e3cff */
[----:B------:R-:W-:Y:S02]  /*75c0*/  PRMT R29, RZ, 0x7610, R29 ;  /* 0x00007610ff1d7816 */ /* 0x000fe4000000001d */
[----:B-1----:R-:W-:Y:S01]  /*75d0*/  LOP3.LUT R5, R5, 0x1f, RZ, 0xc0, !PT ;  /* 0x0000001f05057812 */ /* 0x002fe200078ec0ff */
[----:B------:R-:W-:Y:S06]  /*75e0*/  BAR.SYNC.DEFER_BLOCKING 0x0 ;  /* 0x0000000000007b1d */ /* 0x000fec0000010000 */
[----:B--2---:R0:W-:Y:S02]  /*75f0*/  STL [R1+0x10c4], R28 ;  /* 0x0010c41c01007387 */ /* 0x0041e40000100800 */
[----:B0-----:R-:W-:-:S04]  /*7600*/  IMAD R28, R5, c[0x0][0x18c], RZ ;  /* 0x00006300051c7a24 */ /* 0x001fc800078e02ff */
[----:B------:R-:W-:-:S05]  /*7610*/  IMAD.WIDE R4, R28, 0x2, R2 ;  /* 0x000000021c047825 */ /* 0x000fca00078e0202 */
[----:B------:R-:W2:Y:S04]  /*7620*/  @!P2 LDG.E.U16 R29, [R4.64] ;  /* 0x00000004041da981 */ /* 0x000ea8000c1e1500 */
[----:B------:R0:W-:Y:S04]  /*7630*/  STL.64 [R1+0x890], R2 ;  /* 0x0008900201007387 */ /* 0x0001e80000100a00 */
[----:B0-----:R-:W3:Y:S04]  /*7640*/  LDL.LU R2, [R1+0x28] ;  /* 0x0000280001027983 */ /* 0x001ee80000300800 */
[----:B------:R-:W3:Y:S04]  /*7650*/  LDL.LU R3, [R1+0x2c] ;  /* 0x00002c0001037983 */ /* 0x000ee80000300800 */
[----:B--2---:R0:W-:Y:S04]  /*7660*/  STL [R1+0x4c], R29 ;  /* 0x00004c1d01007387 */ /* 0x0041e80000100800 */
[----:B0-----:R-:W2:Y:S04]  /*7670*/  LDL.LU R29, [R1+0x114c] ;  /* 0x00114c00011d7983 */ /* 0x001ea80000300800 */
[----:B------:R-:W2:Y:S01]  /*7680*/  LDL.LU R5, [R1+0x18] ;  /* 0x0000180001057983 */ /* 0x000ea20000300800 */
[----:B------:R-:W-:Y:S01]  /*7690*/  IMAD.MOV.U32 R4, RZ, RZ, R19 ;  /* 0x000000ffff047224 */ /* 0x000fe200078e0013 */
[----:B------:R-:W-:-:S02]  /*76a0*/  PRMT R26, RZ, 0x7610, R26 ;  /* 0x00007610ff1a7816 */ /* 0x000fc4000000001a */
[----:B------:R-:W3:Y:S04]  /*76b0*/  LDL.LU R19, [R1+0x34] ;  /* 0x0000340001137983 */ /* 0x000ee80000300800 */
[----:B--2---:R0:W-:Y:S02]  /*76c0*/  STL.64 [R1+0x580], R4 ;  /* 0x0005800401007387 */ /* 0x0041e40000100a00 */
[----:B0-----:R-:W-:-:S05]  /*76d0*/  IMAD.WIDE R4, R28, 0x2, R4 ;  /* 0x000000021c047825 */ /* 0x001fca00078e0204 */
[----:B------:R0:W2:Y:S04]  /*76e0*/  @!P2 LDG.E.U16 R26, [R4.64] ;  /* 0x00000004041aa981 */ /* 0x0000a8000c1e1500 */
[----:B0-----:R-:W3:Y:S04]  /*76f0*/  LDL.LU R4, [R1+0x20] ;  /* 0x0000200001047983 */ /* 0x001ee80000300800 */
[----:B------:R-:W3:Y:S01]  /*7700*/  LDL.LU R5, [R1+0x24] ;  /* 0x0000240001057983 */ /* 0x000ee20000300800 */
[----:B------:R-:W-:-:S03]  /*7710*/  PRMT R29, RZ, 0x7610, R29 ;  /* 0x00007610ff1d7816 */ /* 0x000fc6000000001d */
[----:B--2---:R-:W-:Y:S01]  /*7720*/  STL [R1+0x10ac], R26 ;  /* 0x0010ac1a01007387 */ /* 0x004fe20000100800 */
[----:B---3--:R-:W-:-:S04]  /*7730*/  LOP3.LUT R5, R5, R4, RZ, 0x3c, !PT ;  /* 0x0000000405057212 */ /* 0x008fc800078e3cff */
[----:B------:R-:W-:-:S04]  /*7740*/  LOP3.LUT R4, R5, R4, RZ, 0x3c, !PT ;  /* 0x0000000405047212 */ /* 0x000fc800078e3cff */
[----:B------:R-:W-:-:S05]  /*7750*/  LOP3.LUT R5, R5, R4, RZ, 0x3c, !PT ;  /* 0x0000000405057212 */ /* 0x000fca00078e3cff */
[----:B------:R0:W-:Y:S02]  /*7760*/  STL.64 [R1+0x578], R4 ;  /* 0x0005780401007387 */ /* 0x0001e40000100a00 */
[----:B0-----:R-:W-:-:S05]  /*7770*/  IMAD.WIDE R4, R28, 0x2, R4 ;  /* 0x000000021c047825 */ /* 0x001fca00078e0204 */
[----:B------:R0:W2:Y:S01]  /*7780*/  @!P2 LDG.E.U16 R29, [R4.64] ;  /* 0x00000004041da981 */ /* 0x0000a2000c1e1500 */
[----:B------:R-:W-:-:S04]  /*7790*/  LOP3.LUT R3, R3, R2, RZ, 0x3c, !PT ;  /* 0x0000000203037212 */ /* 0x000fc800078e3cff */
[----:B------:R-:W-:-:S04]  /*77a0*/  LOP3.LUT R2, R3, R2, RZ, 0x3c, !PT ;  /* 0x0000000203027212 */ /* 0x000fc800078e3cff */
[----:B------:R-:W-:Y:S02]  /*77b0*/  LOP3.LUT R3, R3, R2, RZ, 0x3c, !PT ;  /* 0x0000000203037212 */ /* 0x000fe400078e3cff */
[----:B------:R-:W-:-:S03]  /*77c0*/  PRMT R25, RZ, 0x7610, R25 ;  /* 0x00007610ff197816 */ /* 0x000fc60000000019 */
[----:B0-----:R-:W-:-:S05]  /*77d0*/  IMAD.WIDE R4, R28, 0x2, R2 ;  /* 0x000000021c047825 */ /* 0x001fca00078e0202 */
[----:B------:R0:W3:Y:S04]  /*77e0*/  @!P2 LDG.E.U16 R25, [R4.64] ;  /* 0x000000040419a981 */ /* 0x0000e8000c1e1500 */
[----:B--2---:R1:W-:Y:S04]  /*77f0*/  STL [R1+0x44], R29 ;  /* 0x0000441d01007387 */ /* 0x0043e80000100800 */
[----:B-1----:R-:W2:Y:S04]  /*7800*/  LDL.LU R29, [R1+0x1148] ;  /* 0x00114800011d7983 */ /* 0x002ea80000300800 */
[----:B------:R1:W-:Y:S04]  /*7810*/  STL.64 [R1+0x898], R2 ;  /* 0x0008980201007387 */ /* 0x0003e80000100a00 */
[----:B-1----:R-:W2:Y:S04]  /*7820*/  LDL.LU R2, [R1+0x38] ;  /* 0x0000380001027983 */ /* 0x002ea80000300800 */
[----:B------:R-:W2:Y:S04]  /*7830*/  LDL.LU R3, [R1+0x494] ;  /* 0x0004940001037983 */ /* 0x000ea80000300800 */
[----:B0-----:R-:W2:Y:S01]  /*7840*/  LDL.LU R5, [R1+0x30] ;  /* 0x0000300001057983 */ /* 0x001ea20000300800 */
[----:B------:R-:W-:-:S03]  /*7850*/  IMAD.MOV.U32 R4, RZ, RZ, R19 ;  /* 0x000000ffff047224 */ /* 0x000fc600078e0013 */
[----:B---3--:R0:W-:Y:S02]  /*7860*/  STL [R1+0x10b0], R25 ;  /* 0x0010b01901007387 */ /* 0x0081e40000100800 */
[----:B0-----:R-:W-:Y:S02]  /*7870*/  PRMT R25, RZ, 0x7610, R25 ;  /* 0x00007610ff197816 */ /* 0x001fe40000000019 */
[----:B--2---:R0:W-:Y:S01]  /*7880*/  STL.64 [R1+0x568], R4 ;  /* 0x0005680401007387 */ /* 0x0041e20000100a00 */
[----:B------:R-:W-:Y:S02]  /*7890*/  LOP3.LUT R3, R3, R2, RZ, 0x3c, !PT ;  /* 0x0000000203037212 */ /* 0x000fe400078e3cff */
[----:B------:R-:W-:Y:S01]  /*78a0*/  PRMT R24, RZ, 0x7610, R24 ;  /* 0x00007610ff187816 */ /* 0x000fe20000000018 */
[----:B------:R-:W2:Y:S01]  /*78b0*/  LDL.LU R19, [R1+0x4b4] ;  /* 0x0004b40001137983 */ /* 0x000ea20000300800 */
[----:B0-----:R-:W-:-:S05]  /*78c0*/  IMAD.WIDE R4, R28, 0x2, R4 ;  /* 0x000000021c047825 */ /* 0x001fca00078e0204 */
[----:B------:R0:W3:Y:S01]  /*78d0*/  @!P2 LDG.E.U16 R25, [R4.64] ;  /* 0x000000040419a981 */ /* 0x0000e2000c1e1500 */
[----:B------:R-:W-:-:S04]  /*78e0*/  LOP3.LUT R2, R3, R2, RZ, 0x3c, !PT ;  /* 0x0000000203027212 */ /* 0x000fc800078e3cff */
[----:B------:R-:W-:-:S05]  /*78f0*/  LOP3.LUT R3, R3, R2, RZ, 0x3c, !PT ;  /* 0x0000000203037212 */ /* 0x000fca00078e3cff */
[----:B0-----:R-:W-:-:S05]  /*7900*/  IMAD.WIDE R4, R28, 0x2, R2 ;  /* 0x000000021c047825 */ /* 0x001fca00078e0202 */
[----:B------:R0:W2:Y:S04]  /*7910*/  @!P2 LDG.E.U16 R24, [R4.64] ;  /* 0x000000040418a981 */ /* 0x0000a8000c1e1500 */
[----:B------:R-:W1:Y:S04]  /*7920*/  S2R R28, SR_TID.X ;  /* 0x00000000001c7919 */ /* 0x000e680000002100 */
[----:B---3--:R3:W-:Y:S04]  /*7930*/  STL [R1+0x10b4], R25 ;  /* 0x0010b41901007387 */ /* 0x0087e80000100800 */
[----:B---3--:R-:W3:Y:S04]  /*7940*/  LDL.LU R25, [R1+0x49c] ;  /* 0x00049c0001197983 */ /* 0x008ee80000300800 */
[----:B------:R0:W-:Y:S04]  /*7950*/  STL.64 [R1+0x8b0], R2 ;  /* 0x0008b00201007387 */ /* 0x0001e80000100a00 */
[----:B0-----:R-:W4:Y:S04]  /*7960*/  LDL.LU R3, [R1+0x4b0] ;  /* 0x0004b00001037983 */ /* 0x001f280000300800 */
[----:B------:R-:W4:Y:S01]  /*7970*/  LDL.LU R5, [R1+0x498] ;  /* 0x0004980001057983 */ /* 0x000f220000300800 */
[----:B-1----:R-:W-:-:S02]  /*7980*/  LOP3.LUT R2, R28, 0x1f, RZ, 0xc0, !PT ;  /* 0x0000001f1c027812 */ /* 0x002fc400078ec0ff */
[----:B------:R-:W-:Y:S01]  /*7990*/  PRMT R26, RZ, 0x7610, R26 ;  /* 0x00007610ff1a7816 */ /* 0x000fe2000000001a */
[----:B--2---:R-:W-:Y:S02]  /*79a0*/  STL [R1+0x10b8], R24 ;  /* 0x0010b81801007387 */ /* 0x004fe40000100800 */
[----:B------:R-:W-:Y:S02]  /*79b0*/  IMAD R2, R2, c[0x0][0x18c], RZ ;  /* 0x0000630002027a24 */ /* 0x000fe400078e02ff */
[----:B---3--:R-:W-:-:S05]  /*79c0*/  IMAD.MOV.U32 R4, RZ, RZ, R25 ;  /* 0x000000ffff047224 */ /* 0x008fca00078e0019 */
[----:B----4-:R0:W-:Y:S02]  /*79d0*/  STL.64 [R1+0x558], R4 ;  /* 0x0005580401007387 */ /* 0x0101e40000100a00 */
[----:B0-----:R-:W-:-:S05]  /*79e0*/  IMAD.WIDE R4, R2, 0x2, R4 ;  /* 0x0000000202047825 */ /* 0x001fca00078e0204 */
[----:B------:R0:W2:Y:S01]  /*79f0*/  @!P2 LDG.E.U16 R26, [R4.64] ;  /* 0x00000004041aa981 */ /* 0x0000a2000c1e1500 */
[----:B------:R-:W-:Y:S02]  /*7a00*/  IMAD.MOV.U32 R2, RZ, RZ, R19 ;  /* 0x000000ffff027224 */ /* 0x000fe400078e0013 */
[----:B0-----:R-:W-:-:S04]  /*7a10*/  IMAD R5, R18, c[0x0][0x18c], RZ ;  /* 0x0000630012057a24 */ /* 0x001fc800078e02ff */
[----:B------:R-:W-:Y:S01]  /*7a20*/  IMAD.WIDE R4, R5, 0x2, R2 ;  /* 0x0000000205047825 */ /* 0x000fe200078e0202 */
[----:B------:R-:W-:-:S06]  /*7a30*/  PRMT R23, RZ, 0x7610, R23 ;  /* 0x00007610ff177816 */ /* 0x000fcc0000000017 */
[----:B------:R0:W3:Y:S04]  /*7a40*/  @!P2 LDG.E.U16 R23, [R4.64] ;  /* 0x000000040417a981 */ /* 0x0000e8000c1e1500 */
[----:B--2---:R-:W-:Y:S04]  /*7a50*/  STL [R1+0x10c0], R26 ;  /* 0x0010c01a01007387 */ /* 0x004fe80000100800 */
[----:B------:R-:W2:Y:S04]  /*7a60*/  LDL.LU R24, [R1+0x4c4] ;  /* 0x0004c40001187983 */ /* 0x000ea80000300800 */
[----:B------:R-:W4:Y:S04]  /*7a70*/  LDL.LU R19, [R1+0x4c8] ;  /* 0x0004c80001137983 */ /* 0x000f280000300800 */
[----:B------:R-:W2:Y:S04]  /*7a80*/  LDL.LU R18, [R1+0x4cc] ;  /* 0x0004cc0001127983 */ /* 0x000ea80000300800 */
[----:B------:R1:W-:Y:S04]  /*7a90*/  STL.64 [R1+0x8b8], R2 ;  /* 0x0008b80201007387 */ /* 0x0003e80000100a00 */
[----:B-1----:R-:W2:Y:S04]  /*7aa0*/  LDL.LU R2, [R1+0x4b8] ;  /* 0x0004b80001027983 */ /* 0x002ea80000300800 */
[----:B------:R-:W2:Y:S04]  /*7ab0*/  LDL.LU R3, [R1+0x4bc] ;  /* 0x0004bc0001037983 */ /* 0x000ea80000300800 */
[----:B0-----:R-:W0:Y:S01]  /*7ac0*/  S2R R5, SR_TID.X ;  /* 0x0000000000057919 */ /* 0x001e220000002100 */
[----:B------:R-:W-:-:S03]  /*7ad0*/  PRMT R29, RZ, 0x7610, R29 ;  /* 0x00007610ff1d7816 */ /* 0x000fc6000000001d */
[----:B---3--:R1:W-:Y:S04]  /*7ae0*/  STL [R1+0x10c8], R23 ;  /* 0x0010c81701007387 */ /* 0x0083e80000100800 */
[----:B-1----:R-:W3:Y:S01]  /*7af0*/  LDL.LU R23, [R1+0x4c0] ;  /* 0x0004c00001177983 */ /* 0x002ee20000300800 */
[----:B0-----:R-:W-:-:S05]  /*7b00*/  LOP3.LUT R5, R5, 0x1f, RZ, 0xc0, !PT ;  /* 0x0000001f05057812 */ /* 0x001fca00078ec0ff */
[----:B------:R-:W-:Y:S01]  /*7b10*/  IMAD R5, R5, c[0x0][0x18c], RZ ;  /* 0x0000630005057a24 */ /* 0x000fe200078e02ff */
[----:B--2---:R-:W-:-:S04]  /*7b20*/  LOP3.LUT R3, R3, R2, RZ, 0x3c, !PT ;  /* 0x0000000203037212 */ /* 0x004fc800078e3cff */
[----:B------:R-:W-:-:S04]  /*7b30*/  LOP3.LUT R2, R3, R2, RZ, 0x3c, !PT ;  /* 0x0000000203027212 */ /* 0x000fc800078e3cff */
[----:B------:R-:W-:-:S05]  /*7b40*/  LOP3.LUT R3, R3, R2, RZ, 0x3c, !PT ;  /* 0x0000000203037212 */ /* 0x000fca00078e3cff */
[----:B------:R-:W-:-:S05]  /*7b50*/  IMAD.WIDE R4, R5, 0x2, R2 ;  /* 0x0000000205047825 */ /* 0x000fca00078e0202 */
[----:B------:R-:W2:Y:S04]  /*7b60*/  @!P2 LDG.E.U16 R29, [R4.64] ;  /* 0x00000004041da981 */ /* 0x000ea8000c1e1500 */
[----:B------:R0:W-:Y:S04]  /*7b70*/  STL.64 [R1+0x8e0], R2 ;  /* 0x0008e00201007387 */ /* 0x0001e80000100a00 */
[----:B0-----:R-:W0:Y:S01]  /*7b80*/  S2R R3, SR_TID.X ;  /* 0x0000000000037919 */ /* 0x001e220000002100 */
[----:B------:R-:W-:Y:S01]  /*7b90*/  IMAD.MOV.U32 R2, RZ, RZ, R24 ;  /* 0x000000ffff027224 */ /* 0x000fe200078e0018 */
[----:B------:R-:W-:-:S02]  /*7ba0*/  PRMT R22, RZ, 0x7610, R22 ;  /* 0x00007610ff167816 */ /* 0x000fc40000000016 */
[----:B0-----:R-:W-:Y:S01]  /*7bb0*/  LOP3.LUT R3, R3, 0x1f, RZ, 0xc0, !PT ;  /* 0x0000001f03037812 */ /* 0x001fe200078ec0ff */
[----:B--2---:R0:W-:Y:S04]  /*7bc0*/  STL [R1+0x10cc], R29 ;  /* 0x0010cc1d01007387 */ /* 0x0041e80000100800 */
[----:B0-----:R-:W-:Y:S02]  /*7bd0*/  IMAD R29, R3, c[0x0][0x18c], RZ ;  /* 0x00006300031d7a24 */ /* 0x001fe400078e02ff */
[----:B---3--:R-:W-:-:S04]  /*7be0*/  IMAD.MOV.U32 R3, RZ, RZ, R23 ;  /* 0x000000ffff037224 */ /* 0x008fc800078e0017 */
[----:B------:R-:W-:-:S05]  /*7bf0*/  IMAD.WIDE R4, R29, 0x2, R2 ;  /* 0x000000021d047825 */ /* 0x000fca00078e0202 */
[----:B------:R0:W2:Y:S04]  /*7c00*/  @!P2 LDG.E.U16 R22, [R4.64] ;  /* 0x000000040416a981 */ /* 0x0000a8000c1e1500 */
[----:B------:R1:W-:Y:S01]  /*7c10*/  STL.64 [R1+0x540], R2 ;  /* 0x0005400201007387 */ /* 0x0003e20000100a00 */
[----:B------:R-:W-:Y:S01]  /*7c20*/  PRMT R27, RZ, 0x7610, R27 ;  /* 0x00007610ff1b7816 */ /* 0x000fe2000000001b */
[----:B-1----:R-:W-:Y:S02]  /*7c30*/  IMAD.MOV.U32 R2, RZ, RZ, R18 ;  /* 0x000000ffff027224 */ /* 0x002fe400078e0012 */
[----:B----4-:R-:W-:-:S04]  /*7c40*/  IMAD.MOV.U32 R3, RZ, RZ, R19 ;  /* 0x000000ffff037224 */ /* 0x010fc800078e0013 */
[----:B0-----:R-:W-:-:S05]  /*7c50*/  IMAD.WIDE R4, R29, 0x2, R2 ;  /* 0x000000021d047825 */ /* 0x001fca00078e0202 */
[----:B------:R0:W3:Y:S04]  /*7c60*/  @!P2 LDG.E.U16 R27, [R4.64] ;  /* 0x00000004041ba981 */ /* 0x0000e8000c1e1500 */
[----:B--2---:R1:W-:Y:S04]  /*7c70*/  STL [R1+0x10d0], R22 ;  /* 0x0010d01601007387 */ /* 0x0043e80000100800 */
[----:B-1----:R-:W2:Y:S04]  /*7c80*/  LDL.LU R22, [R1+0x4d4] ;  /* 0x0004d40001167983 */ /* 0x002ea80000300800 */
[----:B------:R-:W4:Y:S04]  /*7c90*/  LDL.LU R19, [R1+0x4d8] ;  /* 0x0004d80001137983 */ /* 0x000f280000300800 */
[----:B------:R-:W4:Y:S04]  /*7ca0*/  LDL.LU R18, [R1+0x4dc] ;  /* 0x0004dc0001127983 */ /* 0x000f280000300800 */
[----:B------:R-:W4:Y:S04]  /*7cb0*/  LDL.LU R24, [R1+0x4e0] ;  /* 0x0004e00001187983 */ /* 0x000f280000300800 */
[----:B------:R-:W4:Y:S04]  /*7cc0*/  LDL.LU R23, [R1+0x4e4] ;  /* 0x0004e40001177983 */ /* 0x000f280000300800 */
[----:B------:R-:W-:Y:S04]  /*7cd0*/  STL [R1+0x8f4], R2 ;  /* 0x0008f40201007387 */ /* 0x000fe80000100800 */
[----:B------:R1:W-:Y:S04]  /*7ce0*/  STL [R1+0x8f0], R3 ;  /* 0x0008f00301007387 */ /* 0x0003e80000100800 */
[----:B0-----:R-:W4:Y:S04]  /*7cf0*/  LDL.LU R5, [R1+0x4d0] ;  /* 0x0004d00001057983 */ /* 0x001f280000300800 */
[----:B---3--:R-:W-:Y:S01]  /*7d00*/  STL [R1+0x10d4], R27 ;  /* 0x0010d41b01007387 */ /* 0x008fe20000100800 */
[----:B------:R-:W-:-:S02]  /*7d10*/  PRMT R21, RZ, 0x7610, R21 ;  /* 0x00007610ff157816 */ /* 0x000fc40000000015 */
[----:B-1----:R-:W-:Y:S01]  /*7d20*/  PRMT R3, RZ, 0x7610, R3 ;  /* 0x00007610ff037816 */ /* 0x002fe20000000003 */
[----:B--2---:R-:W-:-:S05]  /*7d30*/  IMAD.MOV.U32 R4, RZ, RZ, R22 ;  /* 0x000000ffff047224 */ /* 0x004fca00078e0016 */
[----:B----4-:R0:W-:Y:S02]  /*7d40*/  STL.64 [R1+0x530], R4 ;  /* 0x0005300401007387 */ /* 0x0101e40000100a00 */
[----:B0-----:R-:W-:Y:S02]  /*7d50*/  IMAD.WIDE R4, R29, 0x2, R4 ;  /* 0x000000021d047825 */ /* 0x001fe400078e0204 */
[----:B------:R-:W0:Y:S04]  /*7d60*/  S2R R29, SR_TID.X ;  /* 0x00000000001d7919 */ /* 0x000e280000002100 */
[----:B------:R1:W2:Y:S01]  /*7d70*/  @!P2 LDG.E.U16 R21, [R4.64] ;  /* 0x000000040415a981 */ /* 0x0002a2000c1e1500 */
[----:B0-----:R-:W-:-:S05]  /*7d80*/  LOP3.LUT R29, R29, 0x1f, RZ, 0xc0, !PT ;  /* 0x0000001f1d1d7812 */ /* 0x001fca00078ec0ff */
[----:B-1----:R-:W-:-:S04]  /*7d90*/  IMAD R5, R29, c[0x0][0x18c], RZ ;  /* 0x000063001d057a24 */ /* 0x002fc800078e02ff */
[----:B------:R-:W-:-:S05]  /*7da0*/  IMAD.WIDE R4, R5, 0x2, R18 ;  /* 0x0000000205047825 */ /* 0x000fca00078e0212 */
[----:B------:R0:W3:Y:S04]  /*7db0*/  @!P2 LDG.E.U16 R3, [R4.64] ;  /* 0x000000040403a981 */ /* 0x0000e8000c1e1500 */
[----:B------:R-:W1:Y:S01]  /*7dc0*/  S2R R27, SR_TID.X ;  /* 0x00000000001b7919 */ /* 0x000e620000002100 */
[----:B------:R-:W-:Y:S01]  /*7dd0*/  PRMT R20, RZ, 0x7610, R20 ;  /* 0x00007610ff147816 */ /* 0x000fe20000000014 */
[----:B0-----:R-:W-:Y:S02]  /*7de0*/  IMAD.MOV.U32 R4, RZ, RZ, R23 ;  /* 0x000000ffff047224 */ /* 0x001fe400078e0017 */
[----:B------:R-:W-:Y:S01]  /*7df0*/  IMAD.MOV.U32 R5, RZ, RZ, R24 ;  /* 0x000000ffff057224 */ /* 0x000fe200078e0018 */
[----:B-1----:R-:W-:Y:S01]  /*7e00*/  LOP3.LUT R27, R27, 0x1f, RZ, 0xc0, !PT ;  /* 0x0000001f1b1b7812 */ /* 0x002fe200078ec0ff */
[----:B--2---:R0:W-:Y:S04]  /*7e10*/  STL [R1+0x10d8], R21 ;  /* 0x0010d81501007387 */ /* 0x0041e80000100800 */
[----:B------:R-:W2:Y:S04]  /*7e20*/  LDL.LU R22, [R1+0x4e8] ;  /* 0x0004e80001167983 */ /* 0x000ea80000300800 */
[----:B0-----:R-:W4:Y:S04]  /*7e30*/  LDL.LU R21, [R1+0x4ec] ;  /* 0x0004ec0001157983 */ /* 0x001f280000300800 */
[----:B------:R0:W-:Y:S04]  /*7e40*/  STL.64 [R1+0x528], R18 ;  /* 0x0005281201007387 */ /* 0x0001e80000100a00 */
[----:B------:R-:W4:Y:S04]  /*7e50*/  LDL.LU R29, [R1+0x480] ;  /* 0x00048000011d7983 */ /* 0x000f280000300800 */
[----:B0-----:R-:W4:Y:S04]  /*7e60*/  LDL.LU.64 R18, [R1+0x1140] ;  /* 0x0011400001127983 */ /* 0x001f280000300a00 */
[----:B---3--:R0:W-:Y:S02]  /*7e70*/  STL [R1+0x10dc], R3 ;  /* 0x0010dc0301007387 */ /* 0x0081e40000100800 */
[----:B0-----:R-:W-:-:S02]  /*7e80*/  IMAD R3, R27, c[0x0][0x18c], RZ ;  /* 0x000063001b037a24 */ /* 0x001fc400078e02ff */
[----:B------:R-:W3:Y:S04]  /*7e90*/  LDL.LU R27, [R1+0x4f0] ;  /* 0x0004f000011b7983 */ /* 0x000ee80000300800 */
[----:B------:R-:W3:Y:S04]  /*7ea0*/  LDL.LU R24, [R1+0x4f4] ;  /* 0x0004f40001187983 */ /* 0x000ee80000300800 */
[----:B------:R0:W-:Y:S02]  /*7eb0*/  STL.64 [R1+0x520], R4 ;  /* 0x0005200401007387 */ /* 0x0001e40000100a00 */
[----:B0-----:R-:W-:-:S05]  /*7ec0*/  IMAD.WIDE R4, R3, 0x2, R4 ;  /* 0x0000000203047825 */ /* 0x001fca00078e0204 */
[----:B------:R2:W3:Y:S01]  /*7ed0*/  @!P2 LDG.E.U16 R20, [R4.64] ;  /* 0x000000040414a981 */ /* 0x0004e2000c1e1500 */
[C---:B------:R-:W-:Y:S02]  /*7ee0*/  LOP3.LUT R25, R28.reuse, 0x7f, RZ, 0xc0, !PT ;  /* 0x0000007f1c197812 */ /* 0x040fe400078ec0ff */
[----:B------:R-:W-:-:S03]  /*7ef0*/  LOP3.LUT R28, R28, 0x7f, RZ, 0xc0, !PT ;  /* 0x0000007f1c1c7812 */ /* 0x000fc600078ec0ff */
[----:B------:R-:W-:Y:S01]  /*7f00*/  IMAD.SHL.U32 R26, R25, 0x2, RZ ;  /* 0x00000002191a7824 */ /* 0x000fe200078e00ff */
[----:B------:R-:W-:Y:S01]  /*7f10*/  PRMT R0, RZ, 0x7610, R0 ;  /* 0x00007610ff007816 */ /* 0x000fe20000000000 */
[----:B--2---:R-:W-:Y:S02]  /*7f20*/  IMAD.MOV.U32 R5, RZ, RZ, R22 ;  /* 0x000000ffff057224 */ /* 0x004fe400078e0016 */
[----:B----4-:R-:W-:Y:S02]  /*7f30*/  IMAD.MOV.U32 R4, RZ, RZ, R21 ;  /* 0x000000ffff047224 */ /* 0x010fe400078e0015 */
[----:B------:R-:W-:Y:S01]  /*7f40*/  IMAD.SHL.U32 R21, R28, 0x2, RZ ;  /* 0x000000021c157824 */ /* 0x000fe200078e00ff */
[----:B---3--:R-:W-:Y:S04]  /*7f50*/  STL [R1+0x10e0], R20 ;  /* 0x0010e01401007387 */ /* 0x008fe80000100800 */
[----:B------:R-:W-:Y:S04]  /*7f60*/  STL [R1+0x1114], R26 ;  /* 0x0011141a01007387 */ /* 0x000fe80000100800 */
[----:B------:R-:W2:Y:S04]  /*7f70*/  LDL.LU R23, [R1+0x4f8] ;  /* 0x0004f80001177983 */ /* 0x000ea80000300800 */
[----:B------:R-:W3:Y:S04]  /*7f80*/  LDL.LU R22, [R1+0x4fc] ;  /* 0x0004fc0001167983 */ /* 0x000ee80000300800 */
[----:B------:R-:W4:Y:S04]  /*7f90*/  LDL.LU R28, [R1+0x450] ;  /* 0x00045000011c7983 */ /* 0x000f280000300800 */
[----:B------:R0:W-:Y:S02]  /*7fa0*/  STL.64 [R1+0x518], R4 ;  /* 0x0005180401007387 */ /* 0x0001e40000100a00 */
[----:B0-----:R-:W-:-:S05]  /*7fb0*/  IMAD.WIDE R4, R3, 0x2, R4 ;  /* 0x0000000203047825 */ /* 0x001fca00078e0204 */
[----:B------:R0:W2:Y:S01]  /*7fc0*/  @!P2 LDG.E.U16 R0, [R4.64] ;  /* 0x000000040400a981 */ /* 0x0000a2000c1e1500 */
[----:B------:R-:W-:Y:S01]  /*7fd0*/  PRMT R2, RZ, 0x7610, R2 ;  /* 0x00007610ff027816 */ /* 0x000fe20000000002 */
[----:B0-----:R-:W-:Y:S02]  /*7fe0*/  IMAD.MOV.U32 R4, RZ, RZ, R24 ;  /* 0x000000ffff047224 */ /* 0x001fe400078e0018 */
[----:B------:R-:W-:Y:S02]  /*7ff0*/  IMAD.MOV.U32 R5, RZ, RZ, R27 ;  /* 0x000000ffff057224 */ /* 0x000fe400078e001b */
[----:B------:R-:W0:Y:S04]  /*8000*/  S2R R27, SR_TID.X ;  /* 0x00000000001b7919 */ /* 0x000e280000002100 */
[----:B--2---:R-:W-:Y:S04]  /*8010*/  STL [R1+0x10e4], R0 ;  /* 0x0010e40001007387 */ /* 0x004fe80000100800 */
[----:B------:R-:W2:Y:S04]  /*8020*/  LDL.LU R24, [R1+0x500] ;  /* 0x0005000001187983 */ /* 0x000ea80000300800 */
[----:B------:R-:W2:Y:S04]  /*8030*/  LDL.LU R20, [R1+0x504] ;  /* 0x0005040001147983 */ /* 0x000ea80000300800 */
[----:B------:R1:W-:Y:S02]  /*8040*/  STL.64 [R1+0x510], R4 ;  /* 0x0005100401007387 */ /* 0x0003e40000100a00 */
[----:B-1----:R-:W-:-:S05]  /*8050*/  IMAD.WIDE R4, R3, 0x2, R4 ;  /* 0x0000000203047825 */ /* 0x002fca00078e0204 */
[----:B------:R3:W4:Y:S01]  /*8060*/  @!P2 LDG.E.U16 R2, [R4.64] ;  /* 0x000000040402a981 */ /* 0x000722000c1e1500 */
[----:B0-----:R-:W-:-:S03]  /*8070*/  LOP3.LUT R27, R27, 0x1f, RZ, 0xc0, !PT ;  /* 0x0000001f1b1b7812 */ /* 0x001fc600078ec0ff */
[----:B------:R-:W-:Y:S01]  /*8080*/  STS.U16 [R26], R16 ;  /* 0x000000101a007388 */ /* 0x000fe20000000400 */
[----:B------:R-:W-:-:S03]  /*8090*/  LOP3.LUT R21, R21, 0x10, RZ, 0x3c, !PT ;  /* 0x0000001015157812 */ /* 0x000fc600078e3cff */
[----:B------:R-:W-:Y:S01]  /*80a0*/  STS.U16 [R26+0x100], R17 ;  /* 0x000100111a007388 */ /* 0x000fe20000000400 */
[----:B---3--:R-:W-:-:S03]  /*80b0*/  IMAD.MOV.U32 R4, RZ, RZ, R22 ;  /* 0x000000ffff047224 */ /* 0x008fc600078e0016 */
[----:B------:R-:W-:Y:S01]  /*80c0*/  STS.U16 [R26+0x1000], R12 ;  /* 0x0010000c1a007388 */ /* 0x000fe20000000400 */
[----:B------:R-:W-:-:S03]  /*80d0*/  IMAD.MOV.U32 R5, RZ, RZ, R23 ;  /* 0x000000ffff057224 */ /* 0x000fc600078e0017 */
[----:B------:R-:W-:Y:S04]  /*80e0*/  STS.U16 [R26+0x1100], R13 ;  /* 0x0011000d1a007388 */ /* 0x000fe80000000400 */
[----:B------:R-:W-:Y:S04]  /*80f0*/  STS.U16 [R26+0x2000], R11 ;  /* 0x0020000b1a007388 */ /* 0x000fe80000000400 */
[----:B------:R-:W-:Y:S04]  /*8100*/  STS.U16 [R26+0x2100], R10 ;  /* 0x0021000a1a007388 */ /* 0x000fe80000000400 */
[----:B------:R-:W-:Y:S04]  /*8110*/  STS.U16 [R26+0x3000], R6 ;  /* 0x003000061a007388 */ /* 0x000fe80000000400 */
[----:B------:R-:W-:Y:S04]  /*8120*/  STS.U16 [R26+0x3100], R7 ;  /* 0x003100071a007388 */ /* 0x000fe80000000400 */
[----:B------:R0:W-:Y:S04]  /*8130*/  STS.U16 [R21+0x200], R19 ;  /* 0x0002001315007388 */ /* 0x0001e80000000400 */
[----:B------:R-:W-:Y:S01]  /*8140*/  STS.U16 [R21+0x300], R29 ;  /* 0x0003001d15007388 */ /* 0x000fe20000000400 */
[----:B0-----:R-:W-:-:S03]  /*8150*/  PRMT R19, RZ, 0x7610, R19 ;  /* 0x00007610ff137816 */ /* 0x001fc60000000013 */
[----:B------:R0:W-:Y:S02]  /*8160*/  STS.U16 [R21+0x1200], R18 ;  /* 0x0012001215007388 */ /* 0x0001e40000000400 */
[----:B0-----:R-:W-:Y:S01]  /*8170*/  PRMT R18, RZ, 0x7610, R18 ;  /* 0x00007610ff127816 */ /* 0x001fe20000000012 */
[----:B--2---:R-:W-:Y:S01]  /*8180*/  IMAD.MOV.U32 R26, RZ, RZ, R20 ;  /* 0x000000ffff1a7224 */ /* 0x004fe200078e0014 */
[----:B----4-:R0:W-:Y:S04]  /*8190*/  STL [R1+0x10e8], R2 ;  /* 0x0010e80201007387 */ /* 0x0101e80000100800 */
[----:B------:R-:W2:Y:S04]  /*81a0*/  LDL.LU R3, [R1+0x7ec] ;  /* 0x0007ec0001037983 */ /* 0x000ea80000300800 */
[----:B------:R-:W3:Y:S01]  /*81b0*/  LDL.LU R0, [R1+0x7f0] ;  /* 0x0007f00001007983 */ /* 0x000ee20000300800 */
[----:B0-----:R-:W-:-:S03]  /*81c0*/  IMAD R2, R27, c[0x0][0x18c], RZ ;  /* 0x000063001b027a24 */ /* 0x001fc600078e02ff */
[----:B------:R0:W-:Y:S01]  /*81d0*/  STL.64 [R1+0x508], R4 ;  /* 0x0005080401007387 */ /* 0x0001e20000100a00 */
[----:B------:R-:W-:-:S03]  /*81e0*/  IMAD.MOV.U32 R27, RZ, RZ, R24 ;  /* 0x000000ffff1b7224 */ /* 0x000fc600078e0018 */
[----:B------:R-:W4:Y:S04]  /*81f0*/  LDL.LU R23, [R1+0x7f8] ;  /* 0x0007f80001177983 */ /* 0x000f280000300800 */
[----:B------:R-:W4:Y:S01]  /*8200*/  LDL.LU R22, [R1+0x7fc] ;  /* 0x0007fc0001167983 */ /* 0x000f220000300800 */
[----:B0-----:R-:W-:-:S05]  /*8210*/  IMAD.WIDE R4, R2, 0x2, R4 ;  /* 0x0000000202047825 */ /* 0x001fca00078e0204 */
[----:B------:R0:W4:Y:S02]  /*8220*/  @!P2 LDG.E.U16 R19, [R4.64] ;  /* 0x000000040413a981 */ /* 0x000124000c1e1500 */
[----:B0-----:R-:W-:-:S05]  /*8230*/  IMAD.WIDE R4, R2, 0x2, R26 ;  /* 0x0000000202047825 */ /* 0x001fca00078e021a */
[----:B------:R2:W4:Y:S01]  /*8240*/  @!P2 LDG.E.U16 R18, [R4.64] ;  /* 0x000000040412a981 */ /* 0x000522000c1e1500 */
[----:B------:R-:W-:Y:S02]  /*8250*/  PRMT R17, RZ, 0x7610, R17 ;  /* 0x00007610ff117816 */ /* 0x000fe40000000011 */
[----:B------:R-:W-:Y:S01]  /*8260*/  PRMT R16, RZ, 0x7610, R16 ;  /* 0x00007610ff107816 */ /* 0x000fe20000000010 */
[----:B--2---:R-:W-:Y:S02]  /*8270*/  IMAD.MOV.U32 R5, RZ, RZ, R3 ;  /* 0x000000ffff057224 */ /* 0x004fe400078e0003 */
[----:B---3--:R-:W-:Y:S01]  /*8280*/  IMAD.MOV.U32 R4, RZ, RZ, R0 ;  /* 0x000000ffff047224 */ /* 0x008fe200078e0000 */
[----:B----4-:R0:W-:Y:S04]  /*8290*/  STL [R1+0x10ec], R19 ;  /* 0x0010ec1301007387 */ /* 0x0101e80000100800 */
[----:B------:R-:W-:Y:S04]  /*82a0*/  STL.64 [R1+0x500], R26 ;  /* 0x0005001a01007387 */ /* 0x000fe80000100a00 */
[----:B------:R-:W2:Y:S04]  /*82b0*/  LDL.LU R20, [R1+0x800] ;  /* 0x0008000001147983 */ /* 0x000ea80000300800 */
[----:B0-----:R-:W3:Y:S04]  /*82c0*/  LDL.LU R19, [R1+0x804] ;  /* 0x0008040001137983 */ /* 0x001ee80000300800 */
[----:B------:R-:W-:Y:S04]  /*82d0*/  STL [R1+0x10f0], R18 ;  /* 0x0010f01201007387 */ /* 0x000fe80000100800 */
[----:B------:R0:W-:Y:S04]  /*82e0*/  STL.64 [R1+0x4f8], R4 ;  /* 0x0004f80401007387 */ /* 0x0001e80000100a00 */
[----:B------:R-:W4:Y:S04]  /*82f0*/  LDL.LU R3, [R1+0x808] ;  /* 0x0008080001037983 */ /* 0x000f280000300800 */
[----:B------:R-:W4:Y:S01]  /*8300*/  LDL.LU R0, [R1+0x80c] ;  /* 0x00080c0001007983 */ /* 0x000f220000300800 */
[----:B0-----:R-:W-:-:S05]  /*8310*/  IMAD.WIDE R4, R2, 0x2, R4 ;  /* 0x0000000202047825 */ /* 0x001fca00078e0204 */
[----:B------:R0:W4:Y:S02]  /*8320*/  @!P2 LDG.E.U16 R17, [R4.64] ;  /* 0x000000040411a981 */ /* 0x000124000c1e1500 */
[----:B0-----:R-:W-:-:S05]  /*8330*/  IMAD.WIDE R4, R2, 0x2, R22 ;  /* 0x0000000202047825 */ /* 0x001fca00078e0216 */
[----:B------:R0:W4:Y:S04]  /*8340*/  @!P2 LDG.E.U16 R16, [R4.64] ;  /* 0x000000040410a981 */ /* 0x000128000c1e1500 */
[----:B------:R-:W-:Y:S04]  /*8350*/  STS.U16 [R21+0x1300], R28 ;  /* 0x0013001c15007388 */ /* 0x000fe80000000400 */
[----:B------:R-:W-:Y:S04]  /*8360*/  STS.U16 [R21+0x2200], R14 ;  /* 0x0022000e15007388 */ /* 0x000fe80000000400 */
[----:B------:R1:W-:Y:S02]  /*8370*/  STS.U16 [R21+0x2300], R15 ;  /* 0x0023000f15007388 */ /* 0x0003e40000000400 */
[----:B-1----:R-:W-:-:S02]  /*8380*/  PRMT R15, RZ, 0x7610, R15 ;  /* 0x00007610ff0f7816 */ /* 0x002fc4000000000f */
[----:B------:R-:W-:Y:S01]  /*8390*/  PRMT R14, RZ, 0x7610, R14 ;  /* 0x00007610ff0e7816 */ /* 0x000fe2000000000e */
[----:B---3--:R-:W-:Y:S02]  /*83a0*/  IMAD.MOV.U32 R18, RZ, RZ, R19 ;  /* 0x000000ffff127224 */ /* 0x008fe400078e0013 */
[----:B--2---:R-:W-:-:S04]  /*83b0*/  IMAD.MOV.U32 R19, RZ, RZ, R20 ;  /* 0x000000ffff137224 */ /* 0x004fc800078e0014 */
[----:B0-----:R-:W-:-:S05]  /*83c0*/  IMAD.WIDE R4, R2, 0x2, R18 ;  /* 0x0000000202047825 */ /* 0x001fca00078e0212 */
[----:B------:R0:W2:Y:S04]  /*83d0*/  @!P2 LDG.E.U16 R15, [R4.64] ;  /* 0x00000004040fa981 */ /* 0x0000a8000c1e1500 */
[----:B----4-:R1:W-:Y:S04]  /*83e0*/  STL [R1+0x10f4], R17 ;  /* 0x0010f41101007387 */ /* 0x0103e80000100800 */
[----:B------:R-:W3:Y:S04]  /*83f0*/  LDL.LU R28, [R1+0x48c] ;  /* 0x00048c00011c7983 */ /* 0x000ee80000300800 */
[----:B------:R-:W-:Y:S04]  /*8400*/  STL.64 [R1+0x4f0], R22 ;  /* 0x0004f01601007387 */ /* 0x000fe80000100a00 */
[----:B------:R4:W-:Y:S04]  /*8410*/  STL [R1+0x10f8], R16 ;  /* 0x0010f81001007387 */ /* 0x0009e80000100800 */
[----:B-1----:R-:W3:Y:S04]  /*8420*/  LDL.LU R17, [R1+0x810] ;  /* 0x0008100001117983 */ /* 0x002ee80000300800 */
[----:B----4-:R-:W4:Y:S04]  /*8430*/  LDL.LU R16, [R1+0x814] ;  /* 0x0008140001107983 */ /* 0x010f280000300800 */
[----:B------:R1:W-:Y:S04]  /*8440*/  STL.64 [R1+0x4e8], R18 ;  /* 0x0004e81201007387 */ /* 0x0003e80000100a00 */
[----:B------:R-:W4:Y:S01]  /*8450*/  LDL.LU R29, [R1+0x490] ;  /* 0x00049000011d7983 */ /* 0x000f220000300800 */
[----:B-1----:R-:W-:-:S02]  /*8460*/  IMAD.MOV.U32 R18, RZ, RZ, R0 ;  /* 0x000000ffff127224 */ /* 0x002fc400078e0000 */
[----:B------:R-:W-:-:S04]  /*8470*/  IMAD.MOV.U32 R19, RZ, RZ, R3 ;  /* 0x000000ffff137224 */ /* 0x000fc800078e0003 */
[----:B0-----:R-:W-:-:S05]  /*8480*/  IMAD.WIDE R4, R2, 0x2, R18 ;  /* 0x0000000202047825 */ /* 0x001fca00078e0212 */
[----:B------:R3:W4:Y:S01]  /*8490*/  @!P2 LDG.E.U16 R14, [R4.64] ;  /* 0x00000004040ea981 */ /* 0x000722000c1e1500 */
[----:B------:R-:W-:-:S03]  /*84a0*/  PRMT R13, RZ, 0x7610, R13 ;  /* 0x00007610ff0d7816 */ /* 0x000fc6000000000d */
[----:B--2---:R-:W-:Y:S04]  /*84b0*/  STL [R1+0x10fc], R15 ;  /* 0x0010fc0f01007387 */ /* 0x004fe80000100800 */
[----:B------:R-:W2:Y:S04]  /*84c0*/  LDL.LU R3, [R1+0x818] ;  /* 0x0008180001037983 */ /* 0x000ea80000300800 */
[----:B------:R-:W2:Y:S04]  /*84d0*/  LDL.LU R0, [R1+0x81c] ;  /* 0x00081c0001007983 */ /* 0x000ea80000300800 */
[----:B------:R0:W-:Y:S04]  /*84e0*/  STL.64 [R1+0x4e0], R18 ;  /* 0x0004e01201007387 */ /* 0x0001e80000100a00 */
[----:B------:R-:W2:Y:S01]  /*84f0*/  LDL.LU R23, [R1+0x484] ;  /* 0x0004840001177983 */ /* 0x000ea20000300800 */
[----:B---3--:R-:W-:-:S02]  /*8500*/  IMAD.MOV.U32 R5, RZ, RZ, R17 ;  /* 0x000000ffff057224 */ /* 0x008fc400078e0011 */
[----:B----4-:R-:W-:Y:S01]  /*8510*/  IMAD.MOV.U32 R4, RZ, RZ, R16 ;  /* 0x000000ffff047224 */ /* 0x010fe200078e0010 */
[----:B------:R-:W-:Y:S04]  /*8520*/  STL [R1+0x1100], R14 ;  /* 0x0011000e01007387 */ /* 0x000fe80000100800 */
[----:B------:R-:W3:Y:S04]  /*8530*/  LDL.LU R24, [R1+0x488] ;  /* 0x0004880001187983 */ /* 0x000ee80000300800 */
[----:B------:R1:W-:Y:S01]  /*8540*/  STL.64 [R1+0x4d8], R4 ;  /* 0x0004d80401007387 */ /* 0x0003e20000100a00 */
[----:B------:R-:W-:-:S03]  /*8550*/  IMAD.SHL.U32 R25, R25, 0x2, RZ ;  /* 0x0000000219197824 */ /* 0x000fc600078e00ff */
[----:B0-----:R-:W4:Y:S01]  /*8560*/  LDL.LU R18, [R1+0x820] ;  /* 0x0008200001127983 */ /* 0x001f220000300800 */
[----:B-1----:R-:W-:Y:S01]  /*8570*/  IMAD.WIDE R4, R2, 0x2, R4 ;  /* 0x0000000202047825 */ /* 0x002fe200078e0204 */
[----:B------:R-:W-:Y:S02]  /*8580*/  LOP3.LUT R16, R25, 0x20, RZ, 0x3c, !PT ;  /* 0x0000002019107812 */ /* 0x000fe400078e3cff */
[----:B------:R-:W3:Y:S04]  /*8590*/  LDL.LU R17, [R1+0x824] ;  /* 0x0008240001117983 */ /* 0x000ee80000300800 */
[----:B------:R2:W3:Y:S04]  /*85a0*/  @!P2 LDG.E.U16 R13, [R4.64] ;  /* 0x00000004040da981 */ /* 0x0004e8000c1e1500 */
[----:B------:R-:W4:Y:S01]  /*85b0*/  LDL.LU R25, [R1+0x454] ;  /* 0x0004540001197983 */ /* 0x000f220000300800 */
[----:B------:R-:W-:Y:S01]  /*85c0*/  PRMT R12, RZ, 0x7610, R12 ;  /* 0x00007610ff0c7816 */ /* 0x000fe2000000000c */
[----:B--2---:R-:W-:-:S02]  /*85d0*/  IMAD.MOV.U32 R5, RZ, RZ, R3 ;  /* 0x000000ffff057224 */ /* 0x004fc400078e0003 */
[----:B------:R-:W-:Y:S01]  /*85e0*/  IMAD.MOV.U32 R4, RZ, RZ, R0 ;  /* 0x000000ffff047224 */ /* 0x000fe200078e0000 */
[----:B---3--:R-:W-:Y:S04]  /*85f0*/  STL [R1+0x1104], R13 ;  /* 0x0011040d01007387 */ /* 0x008fe80000100800 */
[----:B------:R-:W2:Y:S04]  /*8600*/  LDL.LU R3, [R1+0x828] ;  /* 0x0008280001037983 */ /* 0x000ea80000300800 */
[----:B------:R-:W3:Y:S04]  /*8610*/  LDL.LU R0, [R1+0x82c] ;  /* 0x00082c0001007983 */ /* 0x000ee80000300800 */
[----:B------:R0:W-:Y:S04]  /*8620*/  STL.64 [R1+0x4d0], R4 ;  /* 0x0004d00401007387 */ /* 0x0001e80000100a00 */
[----:B------:R-:W-:Y:S01]  /*8630*/  STS.U16 [R21+0x3200], R8 ;  /* 0x0032000815007388 */ /* 0x000fe20000000400 */
[----:B0-----:R-:W-:-:S03]  /*8640*/  IMAD.WIDE R4, R2, 0x2, R4 ;  /* 0x0000000202047825 */ /* 0x001fc600078e0204 */
[----:B------:R-:W2:Y:S04]  /*8650*/  LDL.LU R15, [R1+0x830] ;  /* 0x00083000010f7983 */ /* 0x000ea80000300800 */
[----:B------:R0:W2:Y:S04]  /*8660*/  @!P2 LDG.E.U16 R12, [R4.64] ;  /* 0x00000004040ca981 */ /* 0x0000a8000c1e1500 */
[----:B------:R-:W-:Y:S04]  /*8670*/  STS.U16 [R21+0x3300], R9 ;  /* 0x0033000915007388 */ /* 0x000fe80000000400 */
[----:B------:R1:W-:Y:S01]  /*8680*/  STS.U16 [R16+0x400], R28 ;  /* 0x0004001c10007388 */ /* 0x0003e20000000400 */
[----:B0-----:R-:W-:-:S03]  /*8690*/  IMAD.MOV.U32 R4, RZ, RZ, R17 ;  /* 0x000000ffff047224 */ /* 0x001fc600078e0011 */
[----:B------:R-:W3:Y:S01]  /*86a0*/  LDL.LU R14, [R1+0x834] ;  /* 0x00083400010e7983 */ /* 0x000ee20000300800 */
[----:B----4-:R-:W-:Y:S01]  /*86b0*/  IMAD.MOV.U32 R5, RZ, RZ, R18 ;  /* 0x000000ffff057224 */ /* 0x010fe200078e0012 */
[----:B------:R-:W-:Y:S02]  /*86c0*/  PRMT R11, RZ, 0x7610, R11 ;  /* 0x00007610ff0b7816 */ /* 0x000fe4000000000b */
[----:B-1----:R-:W4:Y:S04]  /*86d0*/  LDL.LU R28, [R1+0x45c] ;  /* 0x00045c00011c7983 */ /* 0x002f280000300800 */
[----:B--2---:R0:W-:Y:S04]  /*86e0*/  STL [R1+0x1108], R12 ;  /* 0x0011080c01007387 */ /* 0x0041e80000100800 */
[----:B------:R-:W2:Y:S04]  /*86f0*/  LDL.LU R13, [R1+0x838] ;  /* 0x00083800010d7983 */ /* 0x000ea80000300800 */
[----:B0-----:R-:W2:Y:S04]  /*8700*/  LDL.LU R12, [R1+0x83c] ;  /* 0x00083c00010c7983 */ /* 0x001ea80000300800 */
[----:B------:R0:W-:Y:S02]  /*8710*/  STL.64 [R1+0x4c8], R4 ;  /* 0x0004c80401007387 */ /* 0x0001e40000100a00 */
[----:B0-----:R-:W-:-:S05]  /*8720*/  IMAD.WIDE R4, R2, 0x2, R4 ;  /* 0x0000000202047825 */ /* 0x001fca00078e0204 */
[----:B------:R3:W2:Y:S01]  /*8730*/  @!P2 LDG.E.U16 R11, [R4.64] ;  /* 0x00000004040ba981 */ /* 0x0006a2000c1e1500 */
[----:B------:R-:W-:Y:S01]  /*8740*/  PRMT R10, RZ, 0x7610, R10 ;  /* 0x00007610ff0a7816 */ /* 0x000fe2000000000a */
[----:B---3--:R-:W-:Y:S02]  /*8750*/  IMAD.MOV.U32 R4, RZ, RZ, R0 ;  /* 0x000000ffff047224 */ /* 0x008fe400078e0000 */
[----:B------:R-:W-:Y:S01]  /*8760*/  IMAD.MOV.U32 R5, RZ, RZ, R3 ;  /* 0x000000ffff057224 */ /* 0x000fe200078e0003 */
[----:B--2---:R-:W-:Y:S04]  /*8770*/  STL [R1+0x110c], R11 ;  /* 0x00110c0b01007387 */ /* 0x004fe80000100800 */
[----:B------:R-:W2:Y:S04]  /*8780*/  LDL.LU R3, [R1+0x840] ;  /* 0x0008400001037983 */ /* 0x000ea80000300800 */
[----:B------:R-:W3:Y:S04]  /*8790*/  LDL.LU R0, [R1+0x844] ;  /* 0x0008440001007983 */ /* 0x000ee80000300800 */
[----:B------:R0:W-:Y:S02]  /*87a0*/  STL.64 [R1+0x4c0], R4 ;  /* 0x0004c00401007387 */ /* 0x0001e40000100a00 */
[----:B0-----:R-:W-:-:S05]  /*87b0*/  IMAD.WIDE R4, R2, 0x2, R4 ;  /* 0x0000000202047825 */ /* 0x001fca00078e0204 */
[----:B------:R0:W2:Y:S01]  /*87c0*/  @!P2 LDG.E.U16 R10, [R4.64] ;  /* 0x00000004040aa981 */ /* 0x0000a2000c1e1500 */
[----:B------:R-:W-:Y:S01]  /*87d0*/  PRMT R9, RZ, 0x7610, R9 ;  /* 0x00007610ff097816 */ /* 0x000fe20000000009 */
[----:B0-----:R-:W-:Y:S02]  /*87e0*/  IMAD.MOV.U32 R4, RZ, RZ, R14 ;  /* 0x000000ffff047224 */ /* 0x001fe400078e000e */
[----:B------:R-:W-:Y:S01]  /*87f0*/  IMAD.MOV.U32 R5, RZ, RZ, R15 ;  /* 0x000000ffff057224 */ /* 0x000fe200078e000f */
[----:B--2---:R-:W-:Y:S04]  /*8800*/  STL [R1+0x1110], R10 ;  /* 0x0011100a01007387 */ /* 0x004fe80000100800 */
[----:B------:R0:W-:Y:S02]  /*8810*/  STL.64 [R1+0x4b8], R4 ;  /* 0x0004b80401007387 */ /* 0x0001e40000100a00 */
[----:B0-----:R-:W-:-:S05]  /*8820*/  IMAD.WIDE R4, R2, 0x2, R4 ;  /* 0x0000000202047825 */ /* 0x001fca00078e0204 */
[----:B------:R0:W2:Y:S01]  /*8830*/  @!P2 LDG.E.U16 R9, [R4.64] ;  /* 0x000000040409a981 */ /* 0x0000a2000c1e1500 */
[----:B------:R-:W-:Y:S01]  /*8840*/  PRMT R8, RZ, 0x7610, R8 ;  /* 0x00007610ff087816 */ /* 0x000fe20000000008 */
[----:B0-----:R-:W-:Y:S02]  /*8850*/  IMAD.MOV.U32 R4, RZ, RZ, R12 ;  /* 0x000000ffff047224 */ /* 0x001fe400078e000c */
[----:B------:R-:W-:Y:S01]  /*8860*/  IMAD.MOV.U32 R5, RZ, RZ, R13 ;  /* 0x000000ffff057224 */ /* 0x000fe200078e000d */
[----:B--2---:R-:W-:Y:S04]  /*8870*/  STL [R1+0x1118], R9 ;  /* 0x0011180901007387 */ /* 0x004fe80000100800 */
[----:B------:R-:W2:Y:S04]  /*8880*/  LDL.LU R18, [R1+0x6c] ;  /* 0x00006c0001127983 */ /* 0x000ea80000300800 */
[----:B------:R0:W-:Y:S04]  /*8890*/  STL.64 [R1+0x4b0], R4 ;  /* 0x0004b00401007387 */ /* 0x0001e80000100a00 */
[----:B------:R-:W2:Y:S01]  /*88a0*/  LDL.LU R19, [R1+0x414] ;  /* 0x0004140001137983 */ /* 0x000ea20000300800 */
        /* <DEDUP_REMOVED lines=8> */
[----:B------:R-:W2:Y:S04]  /*8930*/  LDL.LU R12, [R1+0x84c] ;  /* 0x00084c00010c7983 */ /* 0x000ea80000300800 */
[----:B------:R0:W-:Y:S04]  /*8940*/  STL.64 [R1+0x498], R4 ;  /* 0x0004980401007387 */ /* 0x0001e80000100a00 */
[----:B------:R-:W2:Y:S04]  /*8950*/  LDL.LU R11, [R1+0x850] ;  /* 0x00085000010b7983 */ /* 0x000ea80000300800 */
[----:B------:R-:W2:Y:S01]  /*8960*/  LDL.LU R10, [R1+0x854] ;  /* 0x00085400010a7983 */ /* 0x000ea20000300800 */
[----:B0-----:R-:W-:-:S03]  /*8970*/  IMAD.WIDE R4, R2, 0x2, R4 ;  /* 0x0000000202047825 */ /* 0x001fc600078e0204 */
[----:B------:R-:W2:Y:S04]  /*8980*/  LDL.LU R9, [R1+0x858] ;  /* 0x0008580001097983 */ /* 0x000ea80000300800 */
[----:B------:R3:W2:Y:S04]  /*8990*/  @!P2 LDG.E.U16 R7, [R4.64] ;  /* 0x000000040407a981 */ /* 0x0006a8000c1e1500 */
[----:B------:R-:W2:Y:S04]  /*89a0*/  LDL.LU R8, [R1+0x85c] ;  /* 0x00085c0001087983 */ /* 0x000ea80000300800 */
[----:B------:R-:W2:Y:S04]  /*89b0*/  LDL.LU R26, [R1+0x5f4] ;  /* 0x0005f400011a7983 */ /* 0x000ea80000300800 */
[----:B------:R-:W2:Y:S04]  /*89c0*/  LDL.LU R3, [R1+0x5cc] ;  /* 0x0005cc0001037983 */ /* 0x000ea80000300800 */
[----:B------:R-:W2:Y:S04]  /*89d0*/  LDL.LU R21, [R1+0x5c8] ;  /* 0x0005c80001157983 */ /* 0x000ea80000300800 */
[----:B------:R-:W2:Y:S04]  /*89e0*/  LDL.LU R27, [R1+0x5a4] ;  /* 0x0005a400011b7983 */ /* 0x000ea80000300800 */
[----:B------:R0:W-:Y:S04]  /*89f0*/  STS.U16 [R16+0x500], R29 ;  /* 0x0005001d10007388 */ /* 0x0001e80000000400 */
[----:B------:R-:W2:Y:S04]  /*8a00*/  LDL.LU R22, [R1+0x5a0] ;  /* 0x0005a00001167983 */ /* 0x000ea80000300800 */
[----:B------:R1:W-:Y:S04]  /*8a10*/  STS.U16 [R16+0x1400], R23 ;  /* 0x0014001710007388 */ /* 0x0003e80000000400 */
[----:B0-----:R-:W2:Y:S04]  /*8a20*/  LDL.LU R29, [R1+0x41c] ;  /* 0x00041c00011d7983 */ /* 0x001ea80000300800 */
[----:B------:R0:W-:Y:S04]  /*8a30*/  STS.U16 [R16+0x1500], R24 ;  /* 0x0015001810007388 */ /* 0x0001e80000000400 */
[----:B-1----:R-:W2:Y:S04]  /*8a40*/  LDL.LU R23, [R1+0x418] ;  /* 0x0004180001177983 */ /* 0x002ea80000300800 */
[----:B------:R1:W-:Y:S04]  /*8a50*/  STS.U16 [R16+0x2400], R25 ;  /* 0x0024001910007388 */ /* 0x0003e80000000400 */
[----:B0-----:R-:W2:Y:S01]  /*8a60*/  LDL.LU R24, [R1+0x5f0] ;  /* 0x0005f00001187983 */ /* 0x001ea20000300800 */
[----:B------:R-:W-:-:S03]  /*8a70*/  PRMT R6, RZ, 0x7610, R6 ;  /* 0x00007610ff067816 */ /* 0x000fc60000000006 */
[----:B----4-:R0:W-:Y:S04]  /*8a80*/  STS.U16 [R16+0x2500], R28 ;  /* 0x0025001c10007388 */ /* 0x0101e80000000400 */
[----:B-1----:R-:W4:Y:S04]  /*8a90*/  LDL.LU R25, [R1+0x5ec] ;  /* 0x0005ec0001197983 */ /* 0x002f280000300800 */
[----:B0-----:R-:W4:Y:S01]  /*8aa0*/  LDL.LU R28, [R1+0x5c4] ;  /* 0x0005c400011c7983 */ /* 0x001f220000300800 */
[----:B---3--:R-:W-:Y:S02]  /*8ab0*/  IMAD.MOV.U32 R5, RZ, RZ, R13 ;  /* 0x000000ffff057224 */ /* 0x008fe400078e000d */
[----:B--2---:R-:W-:Y:S01]  /*8ac0*/  IMAD.MOV.U32 R4, RZ, RZ, R12 ;  /* 0x000000ffff047224 */ /* 0x004fe200078e000c */
[----:B------:R-:W-:Y:S04]  /*8ad0*/  STL [R1+0x1120], R7 ;  /* 0x0011200701007387 */ /* 0x000fe80000100800 */
[----:B------:R0:W-:Y:S02]  /*8ae0*/  STL.64 [R1+0x490], R4 ;  /* 0x0004900401007387 */ /* 0x0001e40000100a00 */
[----:B0-----:R-:W-:-:S05]  /*8af0*/  IMAD.WIDE R4, R2, 0x2, R4 ;  /* 0x0000000202047825 */ /* 0x001fca00078e0204 */
[----:B------:R0:W2:Y:S01]  /*8b00*/  @!P2 LDG.E.U16 R6, [R4.64] ;  /* 0x000000040406a981 */ /* 0x0000a2000c1e1500 */
[----:B------:R-:W-:Y:S01]  /*8b10*/  IMAD.MOV.U32 R7, RZ, RZ, R11 ;  /* 0x000000ffff077224 */ /* 0x000fe200078e000b */
[----:B0-----:R-:W-:Y:S02]  /*8b20*/  PRMT R5, RZ, 0x7610, R5 ;  /* 0x00007610ff057816 */ /* 0x001fe40000000005 */
[----:B--2---:R0:W-:Y:S02]  /*8b30*/  STL [R1+0x1124], R6 ;  /* 0x0011240601007387 */ /* 0x0041e40000100800 */
[----:B0-----:R-:W-:-:S05]  /*8b40*/  IMAD.MOV.U32 R6, RZ, RZ, R10 ;  /* 0x000000ffff067224 */ /* 0x001fca00078e000a */
[----:B------:R0:W-:Y:S02]  /*8b50*/  STL.64 [R1+0x488], R6 ;  /* 0x0004880601007387 */ /* 0x0001e40000100a00 */
[----:B0-----:R-:W-:-:S05]  /*8b60*/  IMAD.WIDE R6, R2, 0x2, R6 ;  /* 0x0000000202067825 */ /* 0x001fca00078e0206 */
[----:B------:R0:W2:Y:S01]  /*8b70*/  @!P2 LDG.E.U16 R5, [R6.64] ;  /* 0x000000040605a981 */ /* 0x0000a2000c1e1500 */
[----:B------:R-:W-:Y:S01]  /*8b80*/  PRMT R4, RZ, 0x7610, R4 ;  /* 0x00007610ff047816 */ /* 0x000fe20000000004 */
[----:B0-----:R-:W-:Y:S02]  /*8b90*/  IMAD.MOV.U32 R6, RZ, RZ, R8 ;  /* 0x000000ffff067224 */ /* 0x001fe400078e0008 */
[----:B------:R-:W-:Y:S01]  /*8ba0*/  IMAD.MOV.U32 R7, RZ, RZ, R9 ;  /* 0x000000ffff077224 */ /* 0x000fe200078e0009 */
[----:B------:R-:W0:Y:S04]  /*8bb0*/  S2R R0, SR_TID.X ;  /* 0x0000000000007919 */ /* 0x000e280000002100 */
[----:B------:R-:W-:Y:S04]  /*8bc0*/  STS.U16 [R16+0x3400], R18 ;  /* 0x0034001210007388 */ /* 0x000fe80000000400 */
[----:B------:R-:W-:Y:S01]  /*8bd0*/  STS.U16 [R16+0x3500], R19 ;  /* 0x0035001310007388 */ /* 0x000fe20000000400 */
[----:B0-----:R-:W-:-:S03]  /*8be0*/  LOP3.LUT R0, R0, 0x7f, RZ, 0xc0, !PT ;  /* 0x0000007f00007812 */ /* 0x001fc600078ec0ff */
[----:B--2---:R-:W-:Y:S04]  /*8bf0*/  STL [R1+0x1128], R5 ;  /* 0x0011280501007387 */ /* 0x004fe80000100800 */
[----:B------:R0:W-:Y:S02]  /*8c00*/  STL.64 [R1+0x480], R6 ;  /* 0x0004800601007387 */ /* 0x0001e40000100a00 */
[----:B0-----:R-:W-:-:S05]  /*8c10*/  IMAD.WIDE R6, R2, 0x2, R6 ;  /* 0x0000000202067825 */ /* 0x001fca00078e0206 */
[----:B------:R-:W2:Y:S01]  /*8c20*/  @!P2 LDG.E.U16 R4, [R6.64] ;  /* 0x000000040604a981 */ /* 0x000ea2000c1e1500 */
[----:B------:R-:W-:-:S05]  /*8c30*/  IMAD.SHL.U32 R0, R0, 0x2, RZ ;  /* 0x0000000200007824 */ /* 0x000fca00078e00ff */
[----:B------:R-:W-:-:S05]  /*8c40*/  LOP3.LUT R0, R0, 0x30, RZ, 0x3c, !PT ;  /* 0x0000003000007812 */ /* 0x000fca00078e3cff */
[----:B------:R0:W-:Y:S04]  /*8c50*/  STS.U16 [R0+0x600], R20 ;  /* 0x0006001400007388 */ /* 0x0001e80000000400 */
[----:B0-----:R-:W0:Y:S02]  /*8c60*/  S2R R20, SR_TID.X ;  /* 0x0000000000147919 */ /* 0x001e240000002100 */
[----:B0-----:R-:W-:-:S05]  /*8c70*/  LOP3.LUT R20, R20, 0x7f, RZ, 0xc0, !PT ;  /* 0x0000007f14147812 */ /* 0x001fca00078ec0ff */
[----:B------:R-:W-:-:S05]  /*8c80*/  IMAD.SHL.U32 R12, R20, 0x2, RZ ;  /* 0x00000002140c7824 */ /* 0x000fca00078e00ff */
[----:B------:R-:W-:Y:S01]  /*8c90*/  LOP3.LUT R5, R12, 0x40, RZ, 0x3c, !PT ;  /* 0x000000400c057812 */ /* 0x000fe200078e3cff */
[----:B--2---:R-:W-:Y:S04]  /*8ca0*/  STL [R1+0x112c], R4 ;  /* 0x00112c0401007387 */ /* 0x004fe80000100800 */
[----:B------:R0:W-:Y:S04]  /*8cb0*/  STL [R1+0x1134], R12 ;  /* 0x0011340c01007387 */ /* 0x0001e80000100800 */
[----:B0-----:R-:W2:Y:S04]  /*8cc0*/  LDL.LU R12, [R1+0x59c] ;  /* 0x00059c00010c7983 */ /* 0x001ea80000300800 */
[----:B--2---:R0:W-:Y:S04]  /*8cd0*/  STL [R1+0x1138], R12 ;  /* 0x0011380c01007387 */ /* 0x0041e80000100800 */
[----:B0-----:R-:W2:Y:S04]  /*8ce0*/  LDL.LU R12, [R1+0x5c0] ;  /* 0x0005c000010c7983 */ /* 0x001ea80000300800 */
[----:B------:R-:W3:Y:S04]  /*8cf0*/  LDL.LU R4, [R1+0x410] ;  /* 0x0004100001047983 */ /* 0x000ee80000300800 */
[----:B------:R-:W-:Y:S04]  /*8d00*/  STS.U16 [R0+0x700], R26 ;  /* 0x0007001a00007388 */ /* 0x000fe80000000400 */
[----:B------:R-:W-:Y:S04]  /*8d10*/  STS.U16 [R0+0x1600], R3 ;  /* 0x0016000300007388 */ /* 0x000fe80000000400 */
[----:B------:R-:W-:Y:S04]  /*8d20*/  STS.U16 [R0+0x1700], R21 ;  /* 0x0017001500007388 */ /* 0x000fe80000000400 */
[----:B------:R-:W-:Y:S04]  /*8d30*/  STS.U16 [R0+0x2600], R27 ;  /* 0x0026001b00007388 */ /* 0x000fe80000000400 */
[----:B------:R-:W-:Y:S04]  /*8d40*/  STS.U16 [R0+0x2700], R22 ;  /* 0x0027001600007388 */ /* 0x000fe80000000400 */
[----:B------:R-:W-:Y:S04]  /*8d50*/  STS.U16 [R0+0x3600], R29 ;  /* 0x0036001d00007388 */ /* 0x000fe80000000400 */
[----:B------:R-:W-:Y:S04]  /*8d60*/  STS.U16 [R0+0x3700], R23 ;  /* 0x0037001700007388 */ /* 0x000fe80000000400 */
[----:B------:R-:W-:Y:S04]  /*8d70*/  STS.U16 [R5+0x800], R24 ;  /* 0x0008001805007388 */ /* 0x000fe80000000400 */
[----:B----4-:R-:W-:Y:S04]  /*8d80*/  STS.U16 [R5+0x900], R25 ;  /* 0x0009001905007388 */ /* 0x010fe80000000400 */
[----:B------:R-:W-:Y:S04]  /*8d90*/  STS.U16 [R5+0x1800], R28 ;  /* 0x0018001c05007388 */ /* 0x000fe80000000400 */
[----:B---3--:R0:W-:Y:S04]  /*8da0*/  STL [R1+0x1130], R4 ;  /* 0x0011300401007387 */ /* 0x0081e80000100800 */
[----:B0-----:R-:W3:Y:S04]  /*8db0*/  LDL.LU R4, [R1+0x598] ;  /* 0x0005980001047983 */ /* 0x001ee80000300800 */
[----:B------:R-:W4:Y:S04]  /*8dc0*/  LDL.LU R6, [R1+0x68] ;  /* 0x0000680001067983 */ /* 0x000f280000300800 */
[----:B------:R-:W3:Y:S04]  /*8dd0*/  LDL.LU R7, [R1+0x5e4] ;  /* 0x0005e40001077983 */ /* 0x000ee80000300800 */
        /* <DEDUP_REMOVED lines=24> */
[----:B--2---:R0:W-:Y:S04]  /*8f60*/  STS.U16 [R5+0x1900], R12 ;  /* 0x0019000c05007388 */ /* 0x0041e80000000400 */
[----:B0-----:R-:W2:Y:S04]  /*8f70*/  LDL.LU R12, [R1+0x1138] ;  /* 0x00113800010c7983 */ /* 0x001ea80000300800 */
[----:B--2---:R0:W-:Y:S04]  /*8f80*/  STS.U16 [R5+0x2800], R12 ;  /* 0x0028000c05007388 */ /* 0x0041e80000000400 */
[----:B---3--:R1:W-:Y:S04]  /*8f90*/  STS.U16 [R5+0x2900], R4 ;  /* 0x0029000405007388 */ /* 0x0083e80000000400 */
[----:B0-----:R-:W2:Y:S04]  /*8fa0*/  LDL.LU R12, [R1+0x1134] ;  /* 0x00113400010c7983 */ /* 0x001ea80000300800 */
[----:B-1----:R-:W3:Y:S01]  /*8fb0*/  LDL.LU R4, [R1+0x1130] ;  /* 0x0011300001047983 */ /* 0x002ee20000300800 */
[----:B--2---:R-:W-:-:S03]  /*8fc0*/  LOP3.LUT R12, R12, 0x50, RZ, 0x3c, !PT ;  /* 0x000000500c0c7812 */ /* 0x004fc600078e3cff */
[----:B---3--:R0:W-:Y:S04]  /*8fd0*/  STS.U16 [R5+0x3800], R4 ;  /* 0x0038000405007388 */ /* 0x0081e80000000400 */
[----:B----4-:R1:W-:Y:S04]  /*8fe0*/  STS.U16 [R5+0x3900], R6 ;  /* 0x0039000605007388 */ /* 0x0103e80000000400 */
[----:B------:R2:W-:Y:S04]  /*8ff0*/  STS.U16 [R12+0xa00], R7 ;  /* 0x000a00070c007388 */ /* 0x0005e80000000400 */
[----:B0-----:R-:W3:Y:S04]  /*9000*/  LDL.LU R4, [R1+0x112c] ;  /* 0x00112c0001047983 */ /* 0x001ee80000300800 */
[----:B-1----:R-:W4:Y:S04]  /*9010*/  LDL.LU R5, [R1+0x1128] ;  /* 0x0011280001057983 */ /* 0x002f280000300800 */
[----:B------:R-:W3:Y:S04]  /*9020*/  LDL.LU R6, [R1+0x1124] ;  /* 0x0011240001067983 */ /* 0x000ee80000300800 */
[----:B--2---:R-:W2:Y:S04]  /*9030*/  LDL.LU R7, [R1+0x1120] ;  /* 0x0011200001077983 */ /* 0x004ea80000300800 */
[----:B------:R0:W-:Y:S04]  /*9040*/  STS.U16 [R12+0xb00], R8 ;  /* 0x000b00080c007388 */ /* 0x0001e80000000400 */
[----:B------:R1:W-:Y:S04]  /*9050*/  STS.U16 [R12+0x1a00], R9 ;  /* 0x001a00090c007388 */ /* 0x0003e80000000400 */
[----:B------:R1:W-:Y:S04]  /*9060*/  STS.U16 [R12+0x1b00], R26 ;  /* 0x001b001a0c007388 */ /* 0x0003e80000000400 */
[----:B0-----:R-:W2:Y:S04]  /*9070*/  LDL.LU R8, [R1+0x111c] ;  /* 0x00111c0001087983 */ /* 0x001ea80000300800 */
[----:B-1----:R-:W2:Y:S04]  /*9080*/  LDL.LU R9, [R1+0x1118] ;  /* 0x0011180001097983 */ /* 0x002ea80000300800 */
[----:B------:R-:W2:Y:S04]  /*9090*/  LDL.LU R26, [R1+0x1114] ;  /* 0x00111400011a7983 */ /* 0x000ea80000300800 */
[----:B------:R-:W-:Y:S04]  /*90a0*/  STS.U16 [R12+0x2a00], R0 ;  /* 0x002a00000c007388 */ /* 0x000fe80000000400 */
[----:B------:R0:W-:Y:S04]  /*90b0*/  STS.U16 [R12+0x2b00], R10 ;  /* 0x002b000a0c007388 */ /* 0x0001e80000000400 */
[----:B------:R1:W-:Y:S04]  /*90c0*/  STS.U16 [R12+0x3a00], R11 ;  /* 0x003a000b0c007388 */ /* 0x0003e80000000400 */
[----:B------:R1:W-:Y:S04]  /*90d0*/  STS.U16 [R12+0x3b00], R13 ;  /* 0x003b000d0c007388 */ /* 0x0003e80000000400 */
[----:B0-----:R-:W3:Y:S04]  /*90e0*/  LDL.LU R10, [R1+0x1110] ;  /* 0x00111000010a7983 */ /* 0x001ee80000300800 */
[----:B-1----:R-:W3:Y:S04]  /*90f0*/  LDL.LU R11, [R1+0x110c] ;  /* 0x00110c00010b7983 */ /* 0x002ee80000300800 */
[----:B------:R-:W3:Y:S04]  /*9100*/  LDL.LU R12, [R1+0x1108] ;  /* 0x00110800010c7983 */ /* 0x000ee80000300800 */
[----:B------:R-:W3:Y:S01]  /*9110*/  LDL.LU R13, [R1+0x1104] ;  /* 0x00110400010d7983 */ /* 0x000ee20000300800 */
[----:B--2---:R-:W-:-:S05]  /*9120*/  LOP3.LUT R0, R26, 0x60, RZ, 0x3c, !PT ;  /* 0x000000601a007812 */ /* 0x004fca00078e3cff */
[----:B------:R0:W-:Y:S01]  /*9130*/  STS.U16 [R0+0xc00], R14 ;  /* 0x000c000e00007388 */ /* 0x0001e20000000400 */
[----:B------:R-:W-:-:S03]  /*9140*/  LOP3.LUT R26, R26, 0x70, RZ, 0x3c, !PT ;  /* 0x000000701a1a7812 */ /* 0x000fc600078e3cff */
[----:B------:R1:W-:Y:S04]  /*9150*/  STS.U16 [R0+0xd00], R15 ;  /* 0x000d000f00007388 */ /* 0x0003e80000000400 */
[----:B------:R2:W-:Y:S04]  /*9160*/  STS.U16 [R0+0x1c00], R16 ;  /* 0x001c001000007388 */ /* 0x0005e80000000400 */
[----:B0-----:R-:W3:Y:S04]  /*9170*/  LDL.LU R14, [R1+0x1100] ;  /* 0x00110000010e7983 */ /* 0x001ee80000300800 */
[----:B-1----:R-:W3:Y:S04]  /*9180*/  LDL.LU R15, [R1+0x10fc] ;  /* 0x0010fc00010f7983 */ /* 0x002ee80000300800 */
[----:B--2---:R-:W2:Y:S04]  /*9190*/  LDL.LU R16, [R1+0x10f8] ;  /* 0x0010f80001107983 */ /* 0x004ea80000300800 */
[----:B------:R0:W-:Y:S04]  /*91a0*/  STS.U16 [R0+0x1d00], R17 ;  /* 0x001d001100007388 */ /* 0x0001e80000000400 */
[----:B------:R1:W-:Y:S04]  /*91b0*/  STS.U16 [R0+0x2c00], R18 ;  /* 0x002c001200007388 */ /* 0x0003e80000000400 */
[----:B------:R4:W-:Y:S04]  /*91c0*/  STS.U16 [R0+0x2d00], R19 ;  /* 0x002d001300007388 */ /* 0x0009e80000000400 */
[----:B0-----:R-:W2:Y:S04]  /*91d0*/  LDL.LU R17, [R1+0x10f4] ;  /* 0x0010f40001117983 */ /* 0x001ea80000300800 */
[----:B-1----:R-:W2:Y:S04]  /*91e0*/  LDL.LU R18, [R1+0x10f0] ;  /* 0x0010f00001127983 */ /* 0x002ea80000300800 */
[----:B----4-:R-:W4:Y:S04]  /*91f0*/  LDL.LU R19, [R1+0x10ec] ;  /* 0x0010ec0001137983 */ /* 0x010f280000300800 */
[----:B------:R0:W-:Y:S04]  /*9200*/  STS.U16 [R0+0x3c00], R2 ;  /* 0x003c000200007388 */ /* 0x0001e80000000400 */
[----:B------:R1:W-:Y:S04]  /*9210*/  STS.U16 [R0+0x3d00], R20 ;  /* 0x003d001400007388 */ /* 0x0003e80000000400 */
[----:B------:R1:W-:Y:S04]  /*9220*/  STS.U16 [R26+0xe00], R3 ;  /* 0x000e00031a007388 */ /* 0x0003e80000000400 */
[----:B0-----:R-:W2:Y:S04]  /*9230*/  LDL.LU R2, [R1+0x10e8] ;  /* 0x0010e80001027983 */ /* 0x001ea80000300800 */
[----:B-1----:R-:W2:Y:S04]  /*9240*/  LDL.LU R0, [R1+0x10e4] ;  /* 0x0010e40001007983 */ /* 0x002ea80000300800 */
[----:B------:R-:W2:Y:S04]  /*9250*/  LDL.LU R20, [R1+0x10e0] ;  /* 0x0010e00001147983 */ /* 0x000ea80000300800 */
[----:B------:R-:W2:Y:S04]  /*9260*/  LDL.LU R3, [R1+0x10dc] ;  /* 0x0010dc0001037983 */ /* 0x000ea80000300800 */
[----:B------:R0:W-:Y:S04]  /*9270*/  STS.U16 [R26+0xf00], R21 ;  /* 0x000f00151a007388 */ /* 0x0001e80000000400 */
[----:B------:R1:W-:Y:S04]  /*9280*/  STS.U16 [R26+0x1e00], R27 ;  /* 0x001e001b1a007388 */ /* 0x0003e80000000400 */
[----:B------:R1:W-:Y:S04]  /*9290*/  STS.U16 [R26+0x1f00], R22 ;  /* 0x001f00161a007388 */ /* 0x0003e80000000400 */
[----:B0-----:R-:W2:Y:S04]  /*92a0*/  LDL.LU R21, [R1+0x10d8] ;  /* 0x0010d80001157983 */ /* 0x001ea80000300800 */
[----:B-1----:R-:W2:Y:S04]  /*92b0*/  LDL.LU R27, [R1+0x10d4] ;  /* 0x0010d400011b7983 */ /* 0x002ea80000300800 */
[----:B------:R-:W2:Y:S04]  /*92c0*/  LDL.LU R22, [R1+0x10d0] ;  /* 0x0010d00001167983 */ /* 0x000ea80000300800 */
[----:B------:R0:W-:Y:S04]  /*92d0*/  STS.U16 [R26+0x2e00], R29 ;  /* 0x002e001d1a007388 */ /* 0x0001e80000000400 */
[----:B------:R1:W-:Y:S04]  /*92e0*/  STS.U16 [R26+0x2f00], R23 ;  /* 0x002f00171a007388 */ /* 0x0003e80000000400 */
[----:B------:R1:W-:Y:S04]  /*92f0*/  STS.U16 [R26+0x3e00], R28 ;  /* 0x003e001c1a007388 */ /* 0x0003e80000000400 */
[----:B0-----:R-:W2:Y:S04]  /*9300*/  LDL.LU R29, [R1+0x10cc] ;  /* 0x0010cc00011d7983 */ /* 0x001ea80000300800 */
[----:B-1----:R-:W2:Y:S04]  /*9310*/  LDL.LU R23, [R1+0x10c8] ;  /* 0x0010c80001177983 */ /* 0x002ea80000300800 */
[----:B------:R-:W2:Y:S04]  /*9320*/  LDL.LU R28, [R1+0x10c4] ;  /* 0x0010c400011c7983 */ /* 0x000ea80000300800 */
[----:B--2---:R0:W-:Y:S04]  /*9330*/  STS.U16 [R26+0x3f00], R28 ;  /* 0x003f001c1a007388 */ /* 0x0041e80000000400 */
[----:B0-----:R-:W2:Y:S04]  /*9340*/  LDL.LU R26, [R1+0x10c0] ;  /* 0x0010c000011a7983 */ /* 0x001ea80000300800 */
[----:B------:R-:W2:Y:S04]  /*9350*/  LDL.LU R28, [R1+0x10bc] ;  /* 0x0010bc00011c7983 */ /* 0x000ea80000300800 */
[----:B--2---:R0:W-:Y:S04]  /*9360*/  STS.U16 [R28+0x4000], R24 ;  /* 0x004000181c007388 */ /* 0x0041e80000000400 */
[----:B------:R1:W-:Y:S04]  /*9370*/  STS.U16 [R28+0x4200], R25 ;  /* 0x004200191c007388 */ /* 0x0003e80000000400 */
[----:B0-----:R-:W2:Y:S04]  /*9380*/  LDL.LU R24, [R1+0x10b8] ;  /* 0x0010b80001187983 */ /* 0x001ea80000300800 */
[----:B-1----:R-:W2:Y:S04]  /*9390*/  LDL.LU R25, [R1+0x10b4] ;  /* 0x0010b40001197983 */ /* 0x002ea80000300800 */
[----:B------:R-:W-:Y:S04]  /*93a0*/  STS.U16 [R28+0x4600], R26 ;  /* 0x0046001a1c007388 */ /* 0x000fe80000000400 */
[----:B------:R-:W-:Y:S04]  /*93b0*/  STS.U16 [R28+0x4800], R29 ;  /* 0x0048001d1c007388 */ /* 0x000fe80000000400 */
[----:B------:R-:W-:Y:S04]  /*93c0*/  STS.U16 [R28+0x4c00], R3 ;  /* 0x004c00031c007388 */ /* 0x000fe80000000400 */
[----:B--2---:R0:W-:Y:S04]  /*93d0*/  STS.U16 [R28+0x4400], R25 ;  /* 0x004400191c007388 */ /* 0x0041e80000000400 */
[----:B0-----:R-:W2:Y:S04]  /*93e0*/  LDL.LU R25, [R1+0x10b0] ;  /* 0x0010b00001197983 */ /* 0x001ea80000300800 */
[----:B------:R-:W2:Y:S04]  /*93f0*/  LDL.LU R26, [R1+0x10ac] ;  /* 0x0010ac00011a7983 */ /* 0x000ea80000300800 */
[----:B------:R-:W2:Y:S04]  /*9400*/  LDL.LU R29, [R1+0x10a8] ;  /* 0x0010a800011d7983 */ /* 0x000ea80000300800 */
[----:B------:R-:W-:Y:S04]  /*9410*/  STL [R1+0x8ec], R28 ;  /* 0x0008ec1c01007387 */ /* 0x000fe80000100800 */
[----:B------:R-:W2:Y:S04]  /*9420*/  LDL R3, [R1+0x474] ;  /* 0x0004740001037983 */ /* 0x000ea80000100800 */
[----:B------:R0:W-:Y:S04]  /*9430*/  STS.U16 [R28+0x4e00], R0 ;  /* 0x004e00001c007388 */ /* 0x0001e80000000400 */
[----:B------:R-:W-:Y:S01]  /*9440*/  STS.U16 [R28+0x4a00], R27 ;  /* 0x004a001b1c007388 */ /* 0x000fe20000000400 */
[----:B0-----:R-:W-:-:S03]  /*9450*/  LOP3.LUT R0, R28, 0x20, RZ, 0x3c, !PT ;  /* 0x000000201c007812 */ /* 0x001fc600078e3cff */
[----:B----4-:R-:W-:Y:S04]  /*9460*/  STS.U16 [R28+0x5000], R19 ;  /* 0x005000131c007388 */ /* 0x010fe80000000400 */
[----:B------:R-:W-:Y:S04]  /*9470*/  STS.U16 [R28+0x5200], R17 ;  /* 0x005200111c007388 */ /* 0x000fe80000000400 */
[----:B---3--:R-:W-:Y:S04]  /*9480*/  STS.U16 [R28+0x5400], R15 ;  /* 0x0054000f1c007388 */ /* 0x008fe80000000400 */
[----:B------:R-:W-:Y:S04]  /*9490*/  STS.U16 [R28+0x5600], R13 ;  /* 0x0056000d1c007388 */ /* 0x000fe80000000400 */
[----:B------:R-:W-:Y:S04]  /*94a0*/  STS.U16 [R28+0x5800], R11 ;  /* 0x0058000b1c007388 */ /* 0x000fe80000000400 */
[----:B------:R-:W-:Y:S04]  /*94b0*/  STS.U16 [R28+0x5a00], R9 ;  /* 0x005a00091c007388 */ /* 0x000fe80000000400 */
[----:B------:R-:W-:Y:S04]  /*94c0*/  STS.U16 [R28+0x5c00], R7 ;  /* 0x005c00071c007388 */ /* 0x000fe80000000400 */
[----:B------:R-:W-:Y:S04]  /*94d0*/  STS.U16 [R28+0x5e00], R5 ;  /* 0x005e00051c007388 */ /* 0x000fe80000000400 */
[----:B--2---:R-:W-:Y:S04]  /*94e0*/  STS.U16 [R0+0x4100], R26 ;  /* 0x0041001a00007388 */ /* 0x004fe80000000400 */
        /* <DEDUP_REMOVED lines=15> */
[----:B------:R-:W-:Y:S06]  /*95e0*/  BAR.SYNC.DEFER_BLOCKING 0x0 ;  /* 0x0000000000007b1d */ /* 0x000fec0000010000 */
[----:B------:R-:W0:Y:S04]  /*95f0*/  LDSM.16.M88.4 R4, [R3+0x4400] ;  /* 0x004400000304783b */ /* 0x000e280000000200 */
[----:B------:R-:W1:Y:S04]  /*9600*/  LDSM.16.M88.4 R8, [R3+0x4000] ;  /* 0x004000000308783b */ /* 0x000e680000000200 */
[----:B------:R-:W-:Y:S04]  /*9610*/  LDSM.16.M88.4 R20, [R3+0x5000] ;  /* 0x005000000314783b */ /* 0x000fe80000000200 */
[----:B------:R-:W-:Y:S04]  /*9620*/  LDSM.16.MT88.4 R16, [R29+0x80] ;  /* 0x000080001d10783b */ /* 0x000fe80000004200 */
[----:B------:R-:W-:Y:S04]  /*9630*/  LDSM.16.MT88.4 R12, [R29] ;  /* 0x000000001d0c783b */ /* 0x000fe80000004200 */
[----:B0-----:R-:W-:Y:S01]  /*9640*/  STL.64 [R1+0x50], R4 ;  /* 0x0000500401007387 */ /* 0x001fe20000100a00 */
[----:B------:R-:W-:-:S03]  /*9650*/  IMAD.MOV.U32 R27, RZ, RZ, R6 ;  /* 0x000000ffff1b7224 */ /* 0x000fc600078e0006 */
[----:B-1----:R-:W-:Y:S04]  /*9660*/  STL.64 [R1+0x60], R8 ;  /* 0x0000600801007387 */ /* 0x002fe80000100a00 */
[----:B------:R-:W-:Y:S04]  /*9670*/  STL.64 [R1+0x68], R10 ;  /* 0x0000680a01007387 */ /* 0x000fe80000100a00 */
[----:B------:R-:W-:Y:S04]  /*9680*/  STL.64 [R1+0x58], R6 ;  /* 0x0000580601007387 */ /* 0x000fe80000100a00 */
[----:B------:R-:W0:Y:S04]  /*9690*/  LDSM.16.M88.4 R4, [R3+0x4800] ;  /* 0x004800000304783b */ /* 0x000e280000000200 */
[----:B------:R-:W-:Y:S04]  /*96a0*/  STL [R1+0xd18], R27 ;  /* 0x000d181b01007387 */ /* 0x000fe80000100800 */
[----:B------:R-:W1:Y:S04]  /*96b0*/  LDSM.16.M88.4 R8, [R3+0x4c00] ;  /* 0x004c00000308783b */ /* 0x000e680000000200 */
[----:B0-----:R-:W-:Y:S01]  /*96c0*/  STL.64 [R1+0x40], R4 ;  /* 0x0000400401007387 */ /* 0x001fe20000100a00 */
[----:B------:R-:W-:-:S02]  /*96d0*/  IMAD.MOV.U32 R25, RZ, RZ, R6 ;  /* 0x000000ffff197224 */ /* 0x000fc400078e0006 */
[----:B------:R-:W-:Y:S01]  /*96e0*/  IMAD.MOV.U32 R26, RZ, RZ, R7 ;  /* 0x000000ffff1a7224 */ /* 0x000fe200078e0007 */
[----:B------:R-:W-:Y:S04]  /*96f0*/  STL.64 [R1+0x48], R6 ;  /* 0x0000480601007387 */ /* 0x000fe80000100a00 */
[----:B------:R-:W0:Y:S04]  /*9700*/  LDSM.16.M88.4 R4, [R3+0x5400] ;  /* 0x005400000304783b */ /* 0x000e280000000200 */
[----:B------:R-:W-:Y:S04]  /*9710*/  STL [R1+0x1048], R25 ;  /* 0x0010481901007387 */ /* 0x000fe80000100800 */
[----:B------:R-:W-:Y:S04]  /*9720*/  STL [R1+0xd20], R26 ;  /* 0x000d201a01007387 */ /* 0x000fe80000100800 */
[----:B-1----:R-:W-:Y:S04]  /*9730*/  STL.64 [R1+0x30], R8 ;  /* 0x0000300801007387 */ /* 0x002fe80000100a00 */
[----:B------:R-:W-:Y:S04]  /*9740*/  STL.64 [R1+0x38], R10 ;  /* 0x0000380a01007387 */ /* 0x000fe80000100a00 */
[----:B------:R-:W-:Y:S01]  /*9750*/  LDSM.16.M88.4 R8, [R3+0x5c00] ;  /* 0x005c00000308783b */ /* 0x000fe20000000200 */
[----:B0-----:R-:W-:-:S03]  /*9760*/  IMAD.MOV.U32 R2, RZ, RZ, R4 ;  /* 0x000000ffff027224 */ /* 0x001fc600078e0004 */
[----:B------:R-:W-:Y:S01]  /*9770*/  STL.64 [R1+0x18], R6 ;  /* 0x0000180601007387 */ /* 0x000fe20000100a00 */
[----:B------:R-:W-:-:S03]  /*9780*/  IMAD.MOV.U32 R0, RZ, RZ, R5 ;  /* 0x000000ffff007224 */ /* 0x000fc600078e0005 */
[----:B------:R-:W0:Y:S04]  /*9790*/  LDSM.16.M88.4 R4, [R3+0x5800] ;  /* 0x005800000304783b */ /* 0x000e280000000200 */
[----:B0-----:R-:W-:Y:S04]  /*97a0*/  STL [R1+0xcac], R6 ;  /* 0x000cac0601007387 */ /* 0x001fe80000100800 */
[----:B------:R-:W-:Y:S04]  /*97b0*/  STL.64 [R1+0x28], R22 ;  /* 0x0000281601007387 */ /* 0x000fe80000100a00 */
[----:B------:R-:W-:Y:S04]  /*97c0*/  STL.64 [R1+0x1088], R20 ;  /* 0x0010881401007387 */ /* 0x000fe80000100a00 */
[----:B------:R-:W-:Y:S04]  /*97d0*/  STL [R1+0xca8], R7 ;  /* 0x000ca80701007387 */ /* 0x000fe80000100800 */
[----:B------:R0:W-:Y:S04]  /*97e0*/  STL.64 [R1+0x10a0], R4 ;  /* 0x0010a00401007387 */ /* 0x0001e80000100a00 */
[----:B0-----:R-:W2:Y:S04]  /*97f0*/  LDL.LU.64 R4, [R1+0x1d0] ;  /* 0x0001d00001047983 */ /* 0x001ea80000300a00 */
[----:B------:R-:W2:Y:S04]  /*9800*/  LDL.LU.64 R6, [R1+0x1d8] ;  /* 0x0001d80001067983 */ /* 0x000ea80000300a00 */
[----:B------:R-:W3:Y:S04]  /*9810*/  LDL.LU.64 R20, [R1+0x1c0] ;  /* 0x0001c00001147983 */ /* 0x000ee80000300a00 */
[----:B------:R-:W4:Y:S04]  /*9820*/  LDL.LU.64 R22, [R1+0x1c8] ;  /* 0x0001c80001167983 */ /* 0x000f280000300a00 */
[----:B----4-:R-:W-:Y:S04]  /*9830*/  STL.64 [R1+0x1098], R22 ;  /* 0x0010981601007387 */ /* 0x010fe80000100a00 */
[----:B---3--:R0:W-:Y:S04]  /*9840*/  STL.64 [R1+0x1090], R20 ;  /* 0x0010901401007387 */ /* 0x0081e80000100a00 */
[----:B0-----:R-:W2:Y:S04]  /*9850*/  LDL.64 R20, [R1+0x60] ;  /* 0x0000600001147983 */ /* 0x001ea80000100a00 */
[----:B------:R-:W3:Y:S04]  /*9860*/  LDL.LU.64 R24, [R1+0x1a0] ;  /* 0x0001a00001187983 */ /* 0x000ee80000300a00 */
[----:B------:R-:W4:Y:S04]  /*9870*/  LDL.LU.64 R26, [R1+0x1a8] ;  /* 0x0001a800011a7983 */ /* 0x000f280000300a00 */
[----:B----4-:R-:W-:Y:S04]  /*9880*/  STL.64 [R1+0x1068], R26 ;  /* 0x0010681a01007387 */ /* 0x010fe80000100a00 */
[----:B---3--:R0:W-:Y:S04]  /*9890*/  STL.64 [R1+0x1060], R24 ;  /* 0x0010601801007387 */ /* 0x0081e80000100a00 */
[----:B0-----:R-:W3:Y:S04]  /*98a0*/  LDL.LU.64 R24, [R1+0x1b0] ;  /* 0x0001b00001187983 */ /* 0x001ee80000300a00 */
[----:B------:R-:W4:Y:S01]  /*98b0*/  LDL.LU.64 R26, [R1+0x1b8] ;  /* 0x0001b800011a7983 */ /* 0x000f220000300a00 */
[----:B--2---:R-:W-:Y:S03]  /*98c0*/  HMMA.16816.F32.BF16 R4, R12, R20, R4 ;  /* 0x000000140c04723c */ /* 0x004fe60000041804 */
[----:B----4-:R-:W-:Y:S04]  /*98d0*/  STL.64 [R1+0x1080], R26 ;  /* 0x0010801a01007387 */ /* 0x010fe80000100a00 */
[----:B---3--:R0:W-:Y:S04]  /*98e0*/  STL.64 [R1+0x1078], R24 ;  /* 0x0010781801007387 */ /* 0x0081e80000100a00 */
[----:B0-----:R-:W2:Y:S04]  /*98f0*/  LDL.64 R24, [R1+0x50] ;  /* 0x0000500001187983 */ /* 0x001ea80000100a00 */
[----:B------:R-:W-:Y:S04]  /*9900*/  STL [R1+0xd04], R10 ;  /* 0x000d040a01007387 */ /* 0x000fe80000100800 */
[----:B------:R-:W-:Y:S04]  /*9910*/  STL [R1+0xd00], R11 ;  /* 0x000d000b01007387 */ /* 0x000fe80000100800 */
[----:B------:R0:W-:Y:S04]  /*9920*/  STL.64 [R1+0x1070], R8 ;  /* 0x0010700801007387 */ /* 0x0001e80000100a00 */
[----:B0-----:R-:W3:Y:S04]  /*9930*/  LDL.64 R8, [R1+0x40] ;  /* 0x0000400001087983 */ /* 0x001ee80000100a00 */
[----:B------:R-:W-:Y:S04]  /*9940*/  STL.64 [R1+0x1038], R18 ;  /* 0x0010381201007387 */ /* 0x000fe80000100a00 */
[----:B------:R0:W-:Y:S04]  /*9950*/  STL.64 [R1+0x1030], R16 ;  /* 0x0010301001007387 */ /* 0x0001e80000100a00 */
[----:B0-----:R-:W4:Y:S04]  /*9960*/  LDL.LU.64 R16, [R1+0x2b0] ;  /* 0x0002b00001107983 */ /* 0x001f280000300a00 */
[----:B------:R-:W2:Y:S01]  /*9970*/  LDL.LU.64 R18, [R1+0x2b8] ;  /* 0x0002b80001127983 */ /* 0x000ea20000300a00 */
[----:B------:R-:W-:-:S03]  /*9980*/  IMAD.MOV.U32 R3, RZ, RZ, R21 ;  /* 0x000000ffff037224 */ /* 0x000fc600078e0015 */
[----:B--2---:R-:W-:Y:S04]  /*9990*/  STL.64 [R1+0x1058], R18 ;  /* 0x0010581201007387 */ /* 0x004fe80000100a00 */
[----:B----4-:R0:W-:Y:S04]  /*99a0*/  STL.64 [R1+0x1050], R16 ;  /* 0x0010501001007387 */ /* 0x0101e80000100a00 */
[----:B0-----:R-:W2:Y:S04]  /*99b0*/  LDL.64 R16, [R1+0x30] ;  /* 0x0000300001107983 */ /* 0x001ea80000100a00 */
[----:B------:R0:W-:Y:S04]  /*99c0*/  STL.64 [R1+0x1d0], R4 ;  /* 0x0001d00401007387 */ /* 0x0001e80000100a00 */
[----:B------:R1:W-:Y:S04]  /*99d0*/  STL.64 [R1+0x1d8], R6 ;  /* 0x0001d80601007387 */ /* 0x0003e80000100a00 */
[----:B0-----:R-:W4:Y:S01]  /*99e0*/  LDL.LU.64 R4, [R1+0x10a0] ;  /* 0x0010a00001047983 */ /* 0x001f220000300a00 */
[----:B-1----:R-:W-:-:S03]  /*99f0*/  IMAD.MOV.U32 R6, RZ, RZ, R20 ;  /* 0x000000ffff067224 */ /* 0x002fc600078e0014 */
[----:B------:R-:W2:Y:S04]  /*9a00*/  LDL.LU.64 R22, [R1+0x1098] ;  /* 0x0010980001167983 */ /* 0x000ea80000300a00 */
[----:B------:R-:W2:Y:S01]  /*9a10*/  LDL.LU.64 R20, [R1+0x1090] ;  /* 0x0010900001147983 */ /* 0x000ea20000300a00 */
[----:B------:R-:W-:Y:S01]  /*9a20*/  IMAD.MOV.U32 R7, RZ, RZ, R25 ;  /* 0x000000ffff077224 */ /* 0x000fe200078e0019 */
[----:B--2---:R-:W-:Y:S11]  /*9a30*/  HMMA.16816.F32.BF16 R20, R12, R24, R20 ;  /* 0x000000180c14723c */ /* 0x004ff60000041814 */
[----:B------:R-:W-:Y:S11]  /*9a40*/  @!UPT UIADD3 URZ, URZ, URZ, URZ ;  /* 0x0000003f3f3ff290 */ /* 0x000ff6000fffe03f */
[----:B------:R-:W-:Y:S01]  /*9a50*/  @!UPT UIADD3 URZ, URZ, URZ, URZ ;  /* 0x0000003f3f3ff290 */ /* 0x000fe2000fffe03f */
[----:B------:R0:W-:Y:S04]  /*9a60*/  STL.64 [R1+0x1c0], R20 ;  /* 0x0001c01401007387 */ /* 0x0001e80000100a00 */
[----:B------:R1:W-:Y:S04]  /*9a70*/  STL.64 [R1+0x1c8], R22 ;  /* 0x0001c81601007387 */ /* 0x0003e80000100a00 */
[----:B0-----:R-:W2:Y:S01]  /*9a80*/  LDL.LU.64 R20, [R1+0x1088] ;  /* 0x0010880001147983 */ /* 0x001ea20000300a00 */
[----:B-1----:R-:W-:-:S03]  /*9a90*/  IMAD.MOV.U32 R22, RZ, RZ, R24 ;  /* 0x000000ffff167224 */ /* 0x002fc600078e0018 */
[----:B------:R-:W2:Y:S04]  /*9aa0*/  LDL.LU.64 R26, [R1+0x1080] ;  /* 0x00108000011a7983 */ /* 0x000ea80000300a00 */
[----:B------:R-:W2:Y:S01]  /*9ab0*/  LDL.LU.64 R24, [R1+0x1078] ;  /* 0x0010780001187983 */ /* 0x000ea20000300a00 */
[----:B---3--:R-:W-:Y:S02]  /*9ac0*/  IMAD.MOV.U32 R28, RZ, RZ, R8 ;  /* 0x000000ffff1c7224 */ /* 0x008fe400078e0008 */
[----:B------:R-:W-:Y:S01]  /*9ad0*/  IMAD.MOV.U32 R23, RZ, RZ, R9 ;  /* 0x000000ffff177224 */ /* 0x000fe200078e0009 */
[C---:B--2---:R-:W-:Y:S01]  /*9ae0*/  HMMA.16816.F32.BF16 R24, R12.reuse, R8, R24 ;  /* 0x000000080c18723c */ /* 0x044fe20000041818 */
[----:B------:R-:W2:Y:S11]  /*9af0*/  LDL.LU.64 R8, [R1+0x1070] ;  /* 0x0010700001087983 */ /* 0x000eb60000300a00 */
[----:B------:R-:W-:Y:S11]  /*9b00*/  @!UPT UIADD3 URZ, URZ, URZ, URZ ;  /* 0x0000003f3f3ff290 */ /* 0x000ff6000fffe03f */
[----:B------:R0:W-:Y:S01]  /*9b10*/  STL.64 [R1+0x1b0], R24 ;  /* 0x0001b01801007387 */ /* 0x0001e20000100a00 */
[----:B------:R-:W-:Y:S02]  /*9b20*/  IMAD.MOV.U32 R10, RZ, RZ, R26 ;  /* 0x000000ffff0a7224 */ /* 0x000fe400078e001a */
[----:B------:R-:W-:Y:S02]  /*9b30*/  IMAD.MOV.U32 R11, RZ, RZ, R27 ;  /* 0x000000ffff0b7224 */ /* 0x000fe400078e001b */
[----:B------:R-:W3:Y:S04]  /*9b40*/  LDL.LU.64 R26, [R1+0x1068] ;  /* 0x00106800011a7983 */ /* 0x000ee80000300a00 */
[----:B0-----:R-:W3:Y:S04]  /*9b50*/  LDL.LU.64 R24, [R1+0x1060] ;  /* 0x0010600001187983 */ /* 0x001ee80000300a00 */
[----:B------:R0:W-:Y:S04]  /*9b60*/  STL [R1+0xdc0], R11 ;  /* 0x000dc00b01007387 */ /* 0x0001e80000100800 */
[----:B------:R-:W-:Y:S01]  /*9b70*/  STL [R1+0xd1c], R10 ;  /* 0x000d1c0a01007387 */ /* 0x000fe20000100800 */
[----:B0-----:R-:W-:Y:S01]  /*9b80*/  IMAD.MOV.U32 R11, RZ, RZ, R17 ;  /* 0x000000ffff0b7224 */ /* 0x001fe200078e0011 */
[----:B---3--:R-:W-:Y:S11]  /*9b90*/  HMMA.16816.F32.BF16 R24, R12, R16, R24 ;  /* 0x000000100c18723c */ /* 0x008ff60000041818 */
[----:B------:R-:W-:Y:S11]  /*9ba0*/  @!UPT UIADD3 URZ, URZ, URZ, URZ ;  /* 0x0000003f3f3ff290 */ /* 0x000ff6000fffe03f */
[----:B------:R-:W-:Y:S01]  /*9bb0*/  @!UPT UIADD3 URZ, URZ, URZ, URZ ;  /* 0x0000003f3f3ff290 */ /* 0x000fe2000fffe03f */
[----:B------:R0:W-:Y:S04]  /*9bc0*/  STL.64 [R1+0x1a0], R24 ;  /* 0x0001a01801007387 */ /* 0x0001e80000100a00 */
[----:B------:R1:W-:Y:S04]  /*9bd0*/  STL.64 [R1+0x1a8], R26 ;  /* 0x0001a81a01007387 */ /* 0x0003e80000100a00 */
[----:B------:R-:W3:Y:S01]  /*9be0*/  LDL.LU.64 R18, [R1+0x1058] ;  /* 0x0010580001127983 */ /* 0x000ee20000300a00 */
[----:B0-----:R-:W-:-:S03]  /*9bf0*/  IMAD.MOV.U32 R25, RZ, RZ, R16 ;  /* 0x000000ffff197224 */ /* 0x001fc600078e0010 */
[----:B------:R-:W3:Y:S02]  /*9c00*/  LDL.LU.64 R16, [R1+0x1050] ;  /* 0x0010500001107983 */ /* 0x000ee40000300a00 */
[----:B---3--:R-:W-:Y:S11]  /*9c10*/  HMMA.16816.F32.BF16 R16, R12, R20, R16 ;  /* 0x000000140c10723c */ /* 0x008ff60000041810 */
[----:B------:R-:W-:Y:S11]  /*9c20*/  @!UPT UIADD3 URZ, URZ, URZ, URZ ;  /* 0x0000003f3f3ff290 */ /* 0x000ff6000fffe03f */
[----:B------:R-:W-:Y:S02]  /*9c30*/  @!UPT UIADD3 URZ, URZ, URZ, URZ ;  /* 0x0000003f3f3ff290 */ /* 0x000fe4000fffe03f */
[----:B-1----:R-:W-:Y:S02]  /*9c40*/  IMAD.MOV.U32 R26, RZ, RZ, R16 ;  /* 0x000000ffff1a7224 */ /* 0x002fe400078e0010 */
[----:B------:R-:W-:Y:S02]  /*9c50*/  IMAD.MOV.U32 R10, RZ, RZ, R17 ;  /* 0x000000ffff0a7224 */ /* 0x000fe400078e0011 */
[----:B------:R-:W-:Y:S01]  /*9c60*/  IMAD.MOV.U32 R27, RZ, RZ, R18 ;  /* 0x000000ffff1b7224 */ /* 0x000fe200078e0012 */
[----:B------:R-:W3:Y:S01]  /*9c70*/  LDL.LU.64 R16, [R1+0x2a0] ;  /* 0x0002a00001107983 */ /* 0x000ee20000300a00 */
[----:B------:R-:W-:-:S03]  /*9c80*/  IMAD.MOV.U32 R24, RZ, RZ, R19 ;  /* 0x000000ffff187224 */ /* 0x000fc600078e0013 */
[----:B------:R-:W3:Y:S04]  /*9c90*/  LDL.LU.64 R18, [R1+0x2a8] ;  /* 0x0002a80001127983 */ /* 0x000ee80000300a00 */
[----:B------:R0:W-:Y:S02]  /*9ca0*/  STL.64 [R1+0xfd0], R20 ;  /* 0x000fd01401007387 */ /* 0x0001e40000100a00 */
[----:B0-----:R-:W-:Y:S02]  /*9cb0*/  IMAD.MOV.U32 R20, RZ, RZ, R25 ;  /* 0x000000ffff147224 */ /* 0x001fe400078e0019 */
[----:B------:R-:W2:Y:S01]  /*9cc0*/  LDL.LU R25, [R1+0x1048] ;  /* 0x0010480001197983 */ /* 0x000ea20000300800 */
[----:B------:R-:W-:-:S05]  /*9cd0*/  IMAD.MOV.U32 R21, RZ, RZ, R11 ;  /* 0x000000ffff157224 */ /* 0x000fca00078e000b */
[----:B------:R0:W-:Y:S02]  /*9ce0*/  STL.64 [R1+0xfe8], R20 ;  /* 0x000fe81401007387 */ /* 0x0001e40000100a00 */
[----:B0-----:R-:W-:Y:S02]  /*9cf0*/  IMAD.MOV.U32 R20, RZ, RZ, R28 ;  /* 0x000000ffff147224 */ /* 0x001fe400078e001c */
[----:B------:R-:W-:-:S05]  /*9d00*/  IMAD.MOV.U32 R21, RZ, RZ, R23 ;  /* 0x000000ffff157224 */ /* 0x000fca00078e0017 */
[----:B------:R0:W-:Y:S02]  /*9d10*/  STL.64 [R1+0x1000], R20 ;  /* 0x0010001401007387 */ /* 0x0001e40000100a00 */
[----:B0-----:R-:W-:Y:S02]  /*9d20*/  IMAD.MOV.U32 R20, RZ, RZ, R22 ;  /* 0x000000ffff147224 */ /* 0x001fe400078e0016 */
[----:B------:R-:W-:-:S05]  /*9d30*/  IMAD.MOV.U32 R21, RZ, RZ, R7 ;  /* 0x000000ffff157224 */ /* 0x000fca00078e0007 */
[----:B------:R0:W-:Y:S02]  /*9d40*/  STL.64 [R1+0x1018], R20 ;  /* 0x0010181401007387 */ /* 0x0001e40000100a00 */
[----:B0-----:R-:W-:Y:S02]  /*9d50*/  IMAD.MOV.U32 R20, RZ, RZ, R6 ;  /* 0x000000ffff147224 */ /* 0x001fe400078e0006 */
[----:B------:R-:W-:-:S05]  /*9d60*/  IMAD.MOV.U32 R21, RZ, RZ, R3 ;  /* 0x000000ffff157224 */ /* 0x000fca00078e0003 */
[----:B------:R0:W-:Y:S04]  /*9d70*/  STL.64 [R1+0x1040], R20 ;  /* 0x0010401401007387 */ /* 0x0001e80000100a00 */
[----:B------:R-:W-:Y:S04]  /*9d80*/  STL [R1+0xdc4], R10 ;  /* 0x000dc40a01007387 */ /* 0x000fe80000100800 */
[----:B------:R-:W-:Y:S04]  /*9d90*/  STL.64 [R1+0xd30], R26 ;  /* 0x000d301a01007387 */ /* 0x000fe80000100a00 */
[----:B--2---:R1:W-:Y:S04]  /*9da0*/  STL.64 [R1+0xd28], R24 ;  /* 0x000d281801007387 */ /* 0x0043e80000100a00 */
[----:B0-----:R-:W4:Y:S04]  /*9db0*/  LDL.LU.64 R20, [R1+0x290] ;  /* 0x0002900001147983 */ /* 0x001f280000300a00 */
[----:B------:R-:W4:Y:S01]  /*9dc0*/  LDL.LU.64 R22, [R1+0x298] ;  /* 0x0002980001167983 */ /* 0x000f220000300a00 */
[----:B-1----:R-:W-:-:S02]  /*9dd0*/  IMAD.MOV.U32 R24, RZ, RZ, R2 ;  /* 0x000000ffff187224 */ /* 0x002fc400078e0002 */
[----:B------:R-:W-:-:S07]  /*9de0*/  IMAD.MOV.U32 R25, RZ, RZ, R0 ;  /* 0x000000ffff197224 */ /* 0x000fce00078e0000 */
[C---:B---3--:R-:W-:Y:S11]  /*9df0*/  HMMA.16816.F32.BF16 R16, R12.reuse, R24, R16 ;  /* 0x000000180c10723c */ /* 0x048ff60000041810 */
[----:B------:R-:W-:Y:S11]  /*9e00*/  @!UPT UIADD3 URZ, URZ, URZ, URZ ;  /* 0x0000003f3f3ff290 */ /* 0x000ff6000fffe03f */
[----:B------:R-:W-:Y:S01]  /*9e10*/  @!UPT UIADD3 URZ, URZ, URZ, URZ ;  /* 0x0000003f3f3ff290 */ /* 0x000fe2000fffe03f */
[----:B------:R0:W-:Y:S04]  /*9e20*/  STL.64 [R1+0x2a0], R16 ;  /* 0x0002a01001007387 */ /* 0x0001e80000100a00 */
[----:B------:R1:W-:Y:S04]  /*9e30*/  STL.64 [R1+0x2a8], R18 ;  /* 0x0002a81201007387 */ /* 0x0003e80000100a00 */
[----:B0-----:R-:W2:Y:S04]  /*9e40*/  LDL.LU.64 R16, [R1+0x190] ;  /* 0x0001900001107983 */ /* 0x001ea80000300a00 */
[----:B-1----:R-:W2:Y:S04]  /*9e50*/  LDL.LU.64 R18, [R1+0x198] ;  /* 0x0001980001127983 */ /* 0x002ea80000300a00 */
[----:B------:R0:W-:Y:S04]  /*9e60*/  STL.64 [R1+0xfc8], R24 ;  /* 0x000fc81801007387 */ /* 0x0001e80000100a00 */
[----:B0-----:R-:W3:Y:S04]  /*9e70*/  LDL.LU.64 R24, [R1+0x210] ;  /* 0x0002100001187983 */ /* 0x001ee80000300a00 */
[----:B------:R-:W2:Y:S04]  /*9e80*/  LDL.LU.64 R26, [R1+0x218] ;  /* 0x00021800011a7983 */ /* 0x000ea80000300a00 */
[----:B--2---:R-:W-:Y:S04]  /*9e90*/  STL.64 [R1+0xfe0], R26 ;  /* 0x000fe01a01007387 */ /* 0x004fe80000100a00 */
[----:B---3--:R0:W-:Y:S04]  /*9ea0*/  STL.64 [R1+0xfd8], R24 ;  /* 0x000fd81801007387 */ /* 0x0081e80000100a00 */
[----:B0-----:R-:W2:Y:S04]  /*9eb0*/  LDL.LU.64 R24, [R1+0x140] ;  /* 0x0001400001187983 */ /* 0x001ea80000300a00 */
[----:B------:R-:W3:Y:S04]  /*9ec0*/  LDL.LU.64 R26, [R1+0x148] ;  /* 0x00014800011a7983 */ /* 0x000ee80000300a00 */
[----:B---3--:R-:W-:Y:S04]  /*9ed0*/  STL.64 [R1+0xff8], R26 ;  /* 0x000ff81a01007387 */ /* 0x008fe80000100a00 */
[----:B--2---:R0:W-:Y:S04]  /*9ee0*/  STL.64 [R1+0xff0], R24 ;  /* 0x000ff01801007387 */ /* 0x0041e80000100a00 */
[----:B0-----:R-:W2:Y:S04]  /*9ef0*/  LDL.LU.64 R24, [R1+0x150] ;  /* 0x0001500001187983 */ /* 0x001ea80000300a00 */
[----:B------:R-:W3:Y:S01]  /*9f00*/  LDL.LU.64 R26, [R1+0x158] ;  /* 0x00015800011a7983 */ /* 0x000ee20000300a00 */
[C---:B----4-:R-:W-:Y:S03]  /*9f10*/  HMMA.16816.F32.BF16 R20, R12.reuse, R4, R20 ;  /* 0x000000040c14723c */ /* 0x050fe60000041814 */
[----:B---3--:R-:W-:Y:S04]  /*9f20*/  STL.64 [R1+0x1010], R26 ;  /* 0x0010101a01007387 */ /* 0x008fe80000100a00 */
[----:B--2---:R0:W-:Y:S04]  /*9f30*/  STL.64 [R1+0x1008], R24 ;  /* 0x0010081801007387 */ /* 0x0041e80000100a00 */
[----:B0-----:R-:W2:Y:S04]  /*9f40*/  LDL.LU.64 R24, [R1+0x160] ;  /* 0x0001600001187983 */ /* 0x001ea80000300a00 */
[----:B------:R-:W3:Y:S01]  /*9f50*/  LDL.LU.64 R26, [R1+0x168] ;  /* 0x00016800011a7983 */ /* 0x000ee20000300a00 */
[----:B------:R-:W-:Y:S03]  /*9f60*/  HMMA.16816.F32.BF16 R12, R12, R8, R16 ;  /* 0x000000080c0c723c */ /* 0x000fe60000041810 */
[----:B---3--:R-:W-:Y:S04]  /*9f70*/  STL.64 [R1+0x1028], R26 ;  /* 0x0010281a01007387 */ /* 0x008fe80000100a00 */
[----:B--2---:R0:W-:Y:S04]  /*9f80*/  STL.64 [R1+0x1020], R24 ;  /* 0x0010201801007387 */ /* 0x0041e80000100a00 */
[----:B0-----:R-:W2:Y:S04]  /*9f90*/  LDL.LU.64 R24, [R1+0x170] ;  /* 0x0001700001187983 */ /* 0x001ea80000300a00 */
[----:B------:R-:W2:Y:S04]  /*9fa0*/  LDL.LU.64 R26, [R1+0x178] ;  /* 0x00017800011a7983 */ /* 0x000ea80000300a00 */
[----:B------:R0:W-:Y:S04]  /*9fb0*/  STL.64 [R1+0x290], R20 ;  /* 0x0002901401007387 */ /* 0x0001e80000100a00 */
[----:B------:R-:W-:Y:S04]  /*9fc0*/  STL.64 [R1+0x298], R22 ;  /* 0x0002981601007387 */ /* 0x000fe80000100a00 */
[----:B0-----:R-:W2:Y:S04]  /*9fd0*/  LDL.LU.64 R20, [R1+0x1040] ;  /* 0x0010400001147983 */ /* 0x001ea80000300a00 */
[----:B------:R-:W2:Y:S04]  /*9fe0*/  LDL.LU.64 R18, [R1+0x1038] ;  /* 0x0010380001127983 */ /* 0x000ea80000300a00 */
[----:B------:R-:W2:Y:S04]  /*9ff0*/  LDL.LU.64 R16, [R1+0x1030] ;  /* 0x0010300001107983 */ /* 0x000ea80000300a00 */
[----:B------:R0:W-:Y:S04]  /*a000*/  STL.64 [R1+0xfc0], R8 ;  /* 0x000fc00801007387 */ /* 0x0001e80000100a00 */
[----:B0-----:R-:W3:Y:S04]  /*a010*/  LDL.LU.64 R8, [R1+0x3b0] ;  /* 0x0003b00001087983 */ /* 0x001ee80000300a00 */
[----:B------:R-:W-:Y:S04]  /*a020*/  STL.64 [R1+0x190], R12 ;  /* 0x0001900c01007387 */ /* 0x000fe80000100a00 */
[----:B------:R-:W-:Y:S04]  /*a030*/  STL.64 [R1+0x198], R14 ;  /* 0x0001980e01007387 */ /* 0x000fe80000100a00 */
[----:B------:R-:W3:Y:S04]  /*a040*/  LDL.LU.64 R10, [R1+0x3b8] ;  /* 0x0003b800010a7983 */ /* 0x000ee80000300a00 */
[----:B------:R-:W0:Y:S01]  /*a050*/  LDSM.16.MT88.4 R12, [R29+0x100] ;  /* 0x000100001d0c783b */ /* 0x000e220000004200 */
[C---:B--2---:R-:W-:Y:S03]  /*a060*/  HMMA.16816.F32.BF16 R20, R16.reuse, R20, R24 ;  /* 0x000000141014723c */ /* 0x044fe60000041818 */
[----:B------:R-:W2:Y:S04]  /*a070*/  LDL.LU.64 R26, [R1+0x1028] ;  /* 0x00102800011a7983 */ /* 0x000ea80000300a00 */
[----:B------:R-:W2:Y:S11]  /*a080*/  LDL.LU.64 R24, [R1+0x1020] ;  /* 0x0010200001187983 */ /* 0x000eb60000300a00 */
[----:B------:R-:W-:Y:S05]  /*a090*/  @!UPT UIADD3 URZ, URZ, URZ, URZ ;  /* 0x0000003f3f3ff290 */ /* 0x000fea000fffe03f */
[----:B------:R1:W-:Y:S04]  /*a0a0*/  STL.64 [R1+0x170], R20 ;  /* 0x0001701401007387 */ /* 0x0003e80000100a00 */
[----:B------:R2:W-:Y:S04]  /*a0b0*/  STL.64 [R1+0x178], R22 ;  /* 0x0001781601007387 */ /* 0x0005e80000100a00 */
[----:B-1----:R-:W2:Y:S02]  /*a0c0*/  LDL.LU.64 R20, [R1+0x1018] ;  /* 0x0010180001147983 */ /* 0x002ea40000300a00 */
[----:B--2---:R-:W-:Y:S02]  /*a0d0*/  HMMA.16816.F32.BF16 R20, R16, R20, R24 ;  /* 0x000000141014723c */ /* 0x004fe40000041818 */
[----:B------:R-:W2:Y:S04]  /*a0e0*/  LDL.LU.64 R26, [R1+0x1010] ;  /* 0x00101000011a7983 */ /* 0x000ea80000300a00 */
[----:B------:R-:W2:Y:S11]  /*a0f0*/  LDL.LU.64 R24, [R1+0x1008] ;  /* 0x0010080001187983 */ /* 0x000eb60000300a00 */
[----:B------:R-:W-:Y:S06]  /*a100*/  @!UPT UIADD3 URZ, URZ, URZ, URZ ;  /* 0x0000003f3f3ff290 */ /* 0x000fec000fffe03f */
[----:B------:R1:W-:Y:S04]  /*a110*/  STL.64 [R1+0x160], R20 ;  /* 0x0001601401007387 */ /* 0x0003e80000100a00 */
[----:B-1----:R-:W2:Y:S01]  /*a120*/  LDL.LU.64 R20, [R1+0x1000] ;  /* 0x0010000001147983 */ /* 0x002ea20000300a00 */
[----:B------:R-:W-:Y:S02]  /*a130*/  IMAD.MOV.U32 R6, RZ, RZ, R22 ;  /* 0x000000ffff067224 */ /* 0x000fe400078e0016 */
[----:B------:R-:W-:-:S05]  /*a140*/  IMAD.MOV.U32 R7, RZ, RZ, R23 ;  /* 0x000000ffff077224 */ /* 0x000fca00078e0017 */
[----:B------:R-:W-:Y:S04]  /*a150*/  STL [R1+0xdcc], R7 ;  /* 0x000dcc0701007387 */ /* 0x000fe80000100800 */
[----:B------:R-:W-:Y:S01]  /*a160*/  STL [R1+0xdc8], R6 ;  /* 0x000dc80601007387 */ /* 0x000fe20000100800 */
[C---:B--2---:R-:W-:Y:S03]  /*a170*/  HMMA.16816.F32.BF16 R20, R16.reuse, R20, R24 ;  /* 0x000000141014723c */ /* 0x044fe60000041818 */
[----:B------:R-:W2:Y:S04]  /*a180*/  LDL.LU.64 R26, [R1+0xff8] ;  /* 0x000ff800011a7983 */ /* 0x000ea80000300a00 */
[----:B------:R-:W2:Y:S11]  /*a190*/  LDL.LU.64 R24, [R1+0xff0] ;  /* 0x000ff00001187983 */ /* 0x000eb60000300a00 */
[----:B------:R-:W-:Y:S05]  /*a1a0*/  @!UPT UIADD3 URZ, URZ, URZ, URZ ;  /* 0x0000003f3f3ff290 */ /* 0x000fea000fffe03f */
[----:B------:R1:W-:Y:S04]  /*a1b0*/  STL.64 [R1+0x150], R20 ;  /* 0x0001501401007387 */ /* 0x0003e80000100a00 */
[----:B------:R2:W-:Y:S04]  /*a1c0*/  STL.64 [R1+0x158], R22 ;  /* 0x0001581601007387 */ /* 0x0005e80000100a00 */
[----:B-1----:R-:W2:Y:S02]  /*a1d0*/  LDL.LU.64 R20, [R1+0xfe8] ;  /* 0x000fe80001147983 */ /* 0x002ea40000300a00 */
[C---:B--2---:R-:W-:Y:S02]  /*a1e0*/  HMMA.16816.F32.BF16 R20, R16.reuse, R20, R24 ;  /* 0x000000141014723c */ /* 0x044fe40000041818 */
[----:B------:R-:W2:Y:S04]  /*a1f0*/  LDL.LU.64 R26, [R1+0xfe0] ;  /* 0x000fe000011a7983 */ /* 0x000ea80000300a00 */
[----:B------:R-:W2:Y:S11]  /*a200*/  LDL.LU.64 R24, [R1+0xfd8] ;  /* 0x000fd80001187983 */ /* 0x000eb60000300a00 */
[----:B------:R-:W-:Y:S06]  /*a210*/  @!UPT UIADD3 URZ, URZ, URZ, URZ ;  /* 0x0000003f3f3ff290 */ /* 0x000fec000fffe03f */
[----:B------:R1:W-:Y:S04]  /*a220*/  STL.64 [R1+0x140], R20 ;  /* 0x0001401401007387 */ /* 0x0003e80000100a00 */
[----:B------:R-:W-:Y:S04]  /*a230*/  STL.64 [R1+0x148], R22 ;  /* 0x0001481601007387 */ /* 0x000fe80000100a00 */
[----:B-1----:R-:W2:Y:S02]  /*a240*/  LDL.LU.64 R20, [R1+0xfd0] ;  /* 0x000fd00001147983 */ /* 0x002ea40000300a00 */
[C---:B--2---:R-:W-:Y:S11]  /*a250*/  HMMA.16816.F32.BF16 R24, R16.reuse, R20, R24 ;  /* 0x000000141018723c */ /* 0x044ff60000041818 */
[----:B------:R-:W-:Y:S11]  /*a260*/  @!UPT UIADD3 URZ, URZ, URZ, URZ ;  /* 0x0000003f3f3ff290 */ /* 0x000ff6000fffe03f */
[----:B------:R-:W-:Y:S01]  /*a270*/  @!UPT UIADD3 URZ, URZ, URZ, URZ ;  /* 0x0000003f3f3ff290 */ /* 0x000fe2000fffe03f */
[----:B------:R1:W-:Y:S04]  /*a280*/  STL.64 [R1+0x210], R24 ;  /* 0x0002101801007387 */ /* 0x0003e80000100a00 */
[----:B------:R-:W-:Y:S04]  /*a290*/  STL.64 [R1+0x218], R26 ;  /* 0x0002181a01007387 */ /* 0x000fe80000100a00 */
[----:B-1----:R-:W3:Y:S04]  /*a2a0*/  LDL.LU.64 R24, [R1+0xfc8] ;  /* 0x000fc80001187983 */ /* 0x002ee80000300a00 */
[----:B------:R1:W-:Y:S04]  /*a2b0*/  STL.64 [R1+0xf80], R20 ;  /* 0x000f801401007387 */ /* 0x0003e80000100a00 */
[----:B-1----:R-:W2:Y:S04]  /*a2c0*/  LDL.64 R20, [R1+0x30] ;  /* 0x0000300001147983 */ /* 0x002ea80000100a00 */
[----:B--2---:R1:W-:Y:S04]  /*a2d0*/  STL.64 [R1+0xf98], R20 ;  /* 0x000f981401007387 */ /* 0x0043e80000100a00 */
[----:B-1----:R-:W2:Y:S01]  /*a2e0*/  LDL.64 R20, [R1+0x40] ;  /* 0x0000400001147983 */ /* 0x002ea20000100a00 */
[C---:B---3--:R-:W-:Y:S03]  /*a2f0*/  HMMA.16816.F32.BF16 R8, R16.reuse, R24, R8 ;  /* 0x000000181008723c */ /* 0x048fe60000041808 */
[----:B--2---:R1:W-:Y:S04]  /*a300*/  STL.64 [R1+0xfa0], R20 ;  /* 0x000fa01401007387 */ /* 0x0043e80000100a00 */
[----:B-1----:R-:W2:Y:S04]  /*a310*/  LDL.LU.64 R20, [R1+0x3a0] ;  /* 0x0003a00001147983 */ /* 0x002ea80000300a00 */
[----:B------:R-:W2:Y:S11]  /*a320*/  LDL.LU.64 R22, [R1+0x3a8] ;  /* 0x0003a80001167983 */ /* 0x000eb60000300a00 */
[----:B------:R-:W-:Y:S01]  /*a330*/  @!UPT UIADD3 URZ, URZ, URZ, URZ ;  /* 0x0000003f3f3ff290 */ /* 0x000fe2000fffe03f */
[----:B------:R1:W-:Y:S04]  /*a340*/  STL.64 [R1+0x3b0], R8 ;  /* 0x0003b00801007387 */ /* 0x0003e80000100a00 */
[----:B------:R-:W-:Y:S04]  /*a350*/  STL.64 [R1+0x3b8], R10 ;  /* 0x0003b80a01007387 */ /* 0x000fe80000100a00 */
[----:B-1----:R-:W2:Y:S04]  /*a360*/  LDL.LU.64 R8, [R1+0xfc0] ;  /* 0x000fc00001087983 */ /* 0x002ea80000300a00 */
[----:B------:R1:W-:Y:S04]  /*a370*/  STL.64 [R1+0xf78], R24 ;  /* 0x000f781801007387 */ /* 0x0003e80000100a00 */
[----:B-1----:R-:W3:Y:S04]  /*a380*/  LDL.LU.64 R24, [R1+0x3e0] ;  /* 0x0003e00001187983 */ /* 0x002ee80000300a00 */
[----:B------:R-:W3:Y:S04]  /*a390*/  LDL.LU.64 R26, [R1+0x3e8] ;  /* 0x0003e800011a7983 */ /* 0x000ee80000300a00 */
[----:B------:R1:W-:Y:S01]  /*a3a0*/  STL.64 [R1+0xfa8], R4 ;  /* 0x000fa80401007387 */ /* 0x0003e20000100a00 */
[C---:B---3--:R-:W-:Y:S03]  /*a3b0*/  HMMA.16816.F32.BF16 R24, R16.reuse, R4, R24 ;  /* 0x000000041018723c */ /* 0x048fe60000041818 */
[----:B-1----:R-:W0:Y:S05]  /*a3c0*/  LDL.64 R4, [R1+0x60] ;  /* 0x0000600001047983 */ /* 0x002e2a0000100a00 */
[----:B--2---:R-:W-:Y:S11]  /*a3d0*/  HMMA.16816.F32.BF16 R16, R16, R8, R20 ;  /* 0x000000081010723c */ /* 0x004ff60000041814 */
[----:B------:R-:W-:Y:S04]  /*a3e0*/  @!UPT UIADD3 URZ, URZ, URZ, URZ ;  /* 0x0000003f3f3ff290 */ /* 0x000fe8000fffe03f */
[----:B------:R-:W-:Y:S04]  /*a3f0*/  STL.64 [R1+0x3e0], R24 ;  /* 0x0003e01801007387 */ /* 0x000fe80000100a00 */
[----:B------:R-:W-:Y:S04]  /*a400*/  STL.64 [R1+0x3e8], R26 ;  /* 0x0003e81a01007387 */ /* 0x000fe80000100a00 */
[----:B------:R-:W2:Y:S04]  /*a410*/  LDL.LU.64 R20, [R1+0x380] ;  /* 0x0003800001147983 */ /* 0x000ea80000300a00 */
[----:B------:R-:W3:Y:S04]  /*a420*/  LDL.LU.64 R22, [R1+0x388] ;  /* 0x0003880001167983 */ /* 0x000ee80000300a00 */
[----:B------:R-:W-:Y:S04]  /*a430*/  STL.64 [R1+0x3a0], R16 ;  /* 0x0003a01001007387 */ /* 0x000fe80000100a00 */
[----:B------:R-:W-:Y:S04]  /*a440*/  STL.64 [R1+0x3a8], R18 ;  /* 0x0003a81201007387 */ /* 0x000fe80000100a00 */
[----:B------:R-:W1:Y:S04]  /*a450*/  LDSM.16.MT88.4 R16, [R29+0x180] ;  /* 0x000180001d10783b */ /* 0x000e680000004200 */
[----:B---3--:R-:W-:Y:S04]  /*a460*/  STL.64 [R1+0xfb8], R22 ;  /* 0x000fb81601007387 */ /* 0x008fe80000100a00 */
[----:B--2---:R2:W-:Y:S04]  /*a470*/  STL.64 [R1+0xfb0], R20 ;  /* 0x000fb01401007387 */ /* 0x0045e80000100a00 */
[----:B--2---:R-:W0:Y:S04]  /*a480*/  LDL.LU.64 R20, [R1+0x390] ;  /* 0x0003900001147983 */ /* 0x004e280000300a00 */
[----:B------:R-:W0:Y:S04]  /*a490*/  LDL.LU.64 R22, [R1+0x398] ;  /* 0x0003980001167983 */ /* 0x000e280000300a00 */
[----:B------:R-:W2:Y:S04]  /*a4a0*/  LDL.LU.64 R24, [R1+0x350] ;  /* 0x0003500001187983 */ /* 0x000ea80000300a00 */
[----:B------:R-:W3:Y:S01]  /*a4b0*/  LDL.LU.64 R26, [R1+0x358] ;  /* 0x00035800011a7983 */ /* 0x000ee20000300a00 */
[----:B0-----:R-:W-:Y:S03]  /*a4c0*/  HMMA.16816.F32.BF16 R20, R12, R4, R20 ;  /* 0x000000040c14723c */ /* 0x001fe60000041814 */
[----:B---3--:R-:W-:Y:S04]  /*a4d0*/  STL.64 [R1+0xf90], R26 ;  /* 0x000f901a01007387 */ /* 0x008fe80000100a00 */
[----:B--2---:R0:W-:Y:S04]  /*a4e0*/  STL.64 [R1+0xf88], R24 ;  /* 0x000f881801007387 */ /* 0x0041e80000100a00 */
[----:B0-----:R-:W2:Y:S04]  /*a4f0*/  LDL.LU.64 R24, [R1+0x360] ;  /* 0x0003600001187983 */ /* 0x001ea80000300a00 */
[----:B------:R-:W2:Y:S04]  /*a500*/  LDL.LU.64 R26, [R1+0x368] ;  /* 0x00036800011a7983 */ /* 0x000ea80000300a00 */
[----:B------:R0:W-:Y:S04]  /*a510*/  STL.64 [R1+0xf70], R8 ;  /* 0x000f700801007387 */ /* 0x0001e80000100a00 */
[----:B0-----:R-:W3:Y:S04]  /*a520*/  LDL.64 R8, [R1+0x50] ;  /* 0x0000500001087983 */ /* 0x001ee80000100a00 */
[----:B-1----:R-:W-:Y:S04]  /*a530*/  STL.64 [R1+0xf68], R18 ;  /* 0x000f681201007387 */ /* 0x002fe80000100a00 */
[----:B------:R0:W-:Y:S04]  /*a540*/  STL.64 [R1+0xf60], R16 ;  /* 0x000f601001007387 */ /* 0x0001e80000100a00 */
[----:B0-----:R-:W4:Y:S04]  /*a550*/  LDL.LU.64 R16, [R1+0x370] ;  /* 0x0003700001107983 */ /* 0x001f280000300a00 */
[----:B------:R-:W4:Y:S04]  /*a560*/  LDL.LU.64 R18, [R1+0x378] ;  /* 0x0003780001127983 */ /* 0x000f280000300a00 */
[----:B------:R-:W-:Y:S04]  /*a570*/  STL.64 [R1+0x390], R20 ;  /* 0x0003901401007387 */ /* 0x000fe80000100a00 */
[----:B------:R0:W-:Y:S04]  /*a580*/  STL.64 [R1+0x398], R22 ;  /* 0x0003981601007387 */ /* 0x0001e80000100a00 */
[----:B0-----:R-:W3:Y:S04]  /*a590*/  LDL.LU.64 R22, [R1+0xfb8] ;  /* 0x000fb80001167983 */ /* 0x001ee80000300a00 */
[----:B------:R-:W3:Y:S01]  /*a5a0*/  LDL.LU.64 R20, [R1+0xfb0] ;  /* 0x000fb00001147983 */ /* 0x000ee20000300a00 */
[----:B------:R-:W-:-:S02]  /*a5b0*/  IMAD.MOV.U32 R2, RZ, RZ, R4 ;  /* 0x000000ffff027224 */ /* 0x000fc400078e0004 */
[----:B------:R-:W-:Y:S02]  /*a5c0*/  IMAD.MOV.U32 R0, RZ, RZ, R5 ;  /* 0x000000ffff007224 */ /* 0x000fe400078e0005 */
[----:B------:R-:W2:Y:S01]  /*a5d0*/  LDL.LU.64 R4, [R1+0xfa8] ;  /* 0x000fa80001047983 */ /* 0x000ea20000300a00 */
[----:B---3--:R-:W-:Y:S11]  /*a5e0*/  HMMA.16816.F32.BF16 R20, R12, R8, R20 ;  /* 0x000000080c14723c */ /* 0x008ff60000041814 */
[----:B------:R-:W-:Y:S11]  /*a5f0*/  @!UPT UIADD3 URZ, URZ, URZ, URZ ;  /* 0x0000003f3f3ff290 */ /* 0x000ff6000fffe03f */
[----:B------:R-:W-:Y:S01]  /*a600*/  @!UPT UIADD3 URZ, URZ, URZ, URZ ;  /* 0x0000003f3f3ff290 */ /* 0x000fe2000fffe03f */
[----:B------:R0:W-:Y:S04]  /*a610*/  STL.64 [R1+0x380], R20 ;  /* 0x0003801401007387 */ /* 0x0001e80000100a00 */
[----:B------:R-:W-:Y:S04]  /*a620*/  STL.64 [R1+0x388], R22 ;  /* 0x0003881601007387 */ /* 0x000fe80000100a00 */
[----:B0-----:R-:W4:Y:S01]  /*a630*/  LDL.LU.64 R20, [R1+0xfa0] ;  /* 0x000fa00001147983 */ /* 0x001f220000300a00 */
[----:B------:R-:W-:Y:S02]  /*a640*/  IMAD.MOV.U32 R6, RZ, RZ, R8 ;  /* 0x000000ffff067224 */ /* 0x000fe400078e0008 */
[----:B------:R-:W-:-:S02]  /*a650*/  IMAD.MOV.U32 R3, RZ, RZ, R9 ;  /* 0x000000ffff037224 */ /* 0x000fc400078e0009 */
[----:B------:R-:W3:Y:S04]  /*a660*/  LDL.LU.64 R8, [R1+0x340] ;  /* 0x0003400001087983 */ /* 0x000ee80000300a00 */
[----:B------:R-:W3:Y:S01]  /*a670*/  LDL.LU.64 R10, [R1+0x348] ;  /* 0x00034800010a7983 */ /* 0x000ee20000300a00 */
[----:B----4-:R-:W-:Y:S01]  /*a680*/  HMMA.16816.F32.BF16 R16, R12, R20, R16 ;  /* 0x000000140c10723c */ /* 0x010fe20000041810 */
[----:B------:R-:W-:Y:S11]  /*a690*/  IMAD.MOV.U32 R7, RZ, RZ, R21 ;  /* 0x000000ffff077224 */ /* 0x000ff600078e0015 */
[----:B------:R-:W-:Y:S11]  /*a6a0*/  @!UPT UIADD3 URZ, URZ, URZ, URZ ;  /* 0x0000003f3f3ff290 */ /* 0x000ff6000fffe03f */
[----:B------:R0:W-:Y:S04]  /*a6b0*/  STL.64 [R1+0x370], R16 ;  /* 0x0003701001007387 */ /* 0x0001e80000100a00 */
[----:B------:R1:W-:Y:S01]  /*a6c0*/  STL.64 [R1+0x378], R18 ;  /* 0x0003781201007387 */ /* 0x0003e20000100a00 */
[----:B0-----:R-:W-:-:S03]  /*a6d0*/  IMAD.MOV.U32 R16, RZ, RZ, R20 ;  /* 0x000000ffff107224 */ /* 0x001fc600078e0014 */
[----:B------:R-:W2:Y:S02]  /*a6e0*/  LDL.LU.64 R20, [R1+0xf98] ;  /* 0x000f980001147983 */ /* 0x000ea40000300a00 */
[C---:B--2---:R-:W-:Y:S01]  /*a6f0*/  HMMA.16816.F32.BF16 R24, R12.reuse, R20, R24 ;  /* 0x000000140c18723c */ /* 0x044fe20000041818 */
[----:B-1----:R-:W-:Y:S02]  /*a700*/  IMAD.MOV.U32 R18, RZ, RZ, R20 ;  /* 0x000000ffff127224 */ /* 0x002fe400078e0014 */
[----:B------:R-:W-:Y:S11]  /*a710*/  IMAD.MOV.U32 R17, RZ, RZ, R21 ;  /* 0x000000ffff117224 */ /* 0x000ff600078e0015 */
[----:B------:R-:W-:Y:S09]  /*a720*/  @!UPT UIADD3 URZ, URZ, URZ, URZ ;  /* 0x0000003f3f3ff290 */ /* 0x000ff2000fffe03f */
[----:B------:R-:W-:Y:S04]  /*a730*/  STL.64 [R1+0x360], R24 ;  /* 0x0003601801007387 */ /* 0x000fe80000100a00 */
[----:B------:R0:W-:Y:S04]  /*a740*/  STL.64 [R1+0x368], R26 ;  /* 0x0003681a01007387 */ /* 0x0001e80000100a00 */
[----:B0-----:R-:W2:Y:S04]  /*a750*/  LDL.LU.64 R26, [R1+0xf90] ;  /* 0x000f9000011a7983 */ /* 0x001ea80000300a00 */
[----:B------:R-:W2:Y:S04]  /*a760*/  LDL.LU.64 R24, [R1+0xf88] ;  /* 0x000f880001187983 */ /* 0x000ea80000300a00 */
[----:B------:R-:W2:Y:S02]  /*a770*/  LDL.LU.64 R20, [R1+0xf80] ;  /* 0x000f800001147983 */ /* 0x000ea40000300a00 */
[----:B--2---:R-:W-:Y:S11]  /*a780*/  HMMA.16816.F32.BF16 R24, R12, R20, R24 ;  /* 0x000000140c18723c */ /* 0x004ff60000041818 */
[----:B------:R-:W-:Y:S11]  /*a790*/  @!UPT UIADD3 URZ, URZ, URZ, URZ ;  /* 0x0000003f3f3ff290 */ /* 0x000ff6000fffe03f */
[----:B------:R-:W-:Y:S01]  /*a7a0*/  @!UPT UIADD3 URZ, URZ, URZ, URZ ;  /* 0x0000003f3f3ff290 */ /* 0x000fe2000fffe03f */
[----:B------:R0:W-:Y:S04]  /*a7b0*/  STL.64 [R1+0x350], R24 ;  /* 0x0003501801007387 */ /* 0x0001e80000100a00 */
[----:B------:R-:W-:Y:S04]  /*a7c0*/  STL.64 [R1+0x358], R26 ;  /* 0x0003581a01007387 */ /* 0x000fe80000100a00 */
[----:B0-----:R-:W3:Y:S04]  /*a7d0*/  LDL.LU.64 R24, [R1+0xf78] ;  /* 0x000f780001187983 */ /* 0x001ee80000300a00 */
[----:B------:R0:W-:Y:S02]  /*a7e0*/  STL.64 [R1+0xf00], R20 ;  /* 0x000f001401007387 */ /* 0x0001e40000100a00 */
[----:B0-----:R-:W-:-:S02]  /*a7f0*/  IMAD.MOV.U32 R20, RZ, RZ, R18 ;  /* 0x000000ffff147224 */ /* 0x001fc400078e0012 */
[----:B------:R-:W-:-:S05]  /*a800*/  IMAD.MOV.U32 R21, RZ, RZ, R17 ;  /* 0x000000ffff157224 */ /* 0x000fca00078e0011 */
[----:B------:R0:W-:Y:S02]  /*a810*/  STL.64 [R1+0xf18], R20 ;  /* 0x000f181401007387 */ /* 0x0001e40000100a00 */
[----:B0-----:R-:W-:Y:S02]  /*a820*/  IMAD.MOV.U32 R20, RZ, RZ, R16 ;  /* 0x000000ffff147224 */ /* 0x001fe400078e0010 */
[----:B------:R-:W-:-:S05]  /*a830*/  IMAD.MOV.U32 R21, RZ, RZ, R7 ;  /* 0x000000ffff157224 */ /* 0x000fca00078e0007 */
[----:B------:R0:W-:Y:S02]  /*a840*/  STL.64 [R1+0xf30], R20 ;  /* 0x000f301401007387 */ /* 0x0001e40000100a00 */
[----:B0-----:R-:W-:Y:S02]  /*a850*/  IMAD.MOV.U32 R20, RZ, RZ, R6 ;  /* 0x000000ffff147224 */ /* 0x001fe400078e0006 */
[----:B------:R-:W-:-:S05]  /*a860*/  IMAD.MOV.U32 R21, RZ, RZ, R3 ;  /* 0x000000ffff157224 */ /* 0x000fca00078e0003 */
[----:B------:R-:W-:Y:S01]  /*a870*/  STL.64 [R1+0xf48], R20 ;  /* 0x000f481401007387 */ /* 0x000fe20000100a00 */
[C---:B---3--:R-:W-:Y:S03]  /*a880*/  HMMA.16816.F32.BF16 R16, R12.reuse, R24, R8 ;  /* 0x000000180c10723c */ /* 0x048fe60000041808 */
[----:B------:R-:W2:Y:S04]  /*a890*/  LDL.LU.64 R8, [R1+0x3d0] ;  /* 0x0003d00001087983 */ /* 0x000ea80000300a00 */
[----:B------:R-:W2:Y:S11]  /*a8a0*/  LDL.LU.64 R10, [R1+0x3d8] ;  /* 0x0003d800010a7983 */ /* 0x000eb60000300a00 */
[----:B------:R-:W-:Y:S05]  /*a8b0*/  @!UPT UIADD3 URZ, URZ, URZ, URZ ;  /* 0x0000003f3f3ff290 */ /* 0x000fea000fffe03f */
[----:B------:R0:W-:Y:S04]  /*a8c0*/  STL.64 [R1+0x340], R16 ;  /* 0x0003401001007387 */ /* 0x0001e80000100a00 */
[----:B------:R1:W-:Y:S04]  /*a8d0*/  STL.64 [R1+0x348], R18 ;  /* 0x0003481201007387 */ /* 0x0003e80000100a00 */
[----:B0-----:R-:W3:Y:S04]  /*a8e0*/  LDL.LU.64 R16, [R1+0x330] ;  /* 0x0003300001107983 */ /* 0x001ee80000300a00 */
[----:B-1----:R-:W3:Y:S04]  /*a8f0*/  LDL.LU.64 R18, [R1+0x338] ;  /* 0x0003380001127983 */ /* 0x002ee80000300a00 */
[----:B------:R0:W-:Y:S04]  /*a900*/  STL.64 [R1+0xef8], R24 ;  /* 0x000ef81801007387 */ /* 0x0001e80000100a00 */
[----:B0-----:R-:W4:Y:S04]  /*a910*/  LDL.LU.64 R24, [R1+0x2e0] ;  /* 0x0002e00001187983 */ /* 0x001f280000300a00 */
[----:B------:R-:W2:Y:S04]  /*a920*/  LDL.LU.64 R26, [R1+0x2e8] ;  /* 0x0002e800011a7983 */ /* 0x000ea80000300a00 */
[----:B--2---:R-:W-:Y:S04]  /*a930*/  STL.64 [R1+0xf10], R26 ;  /* 0x000f101a01007387 */ /* 0x004fe80000100a00 */
[----:B----4-:R0:W-:Y:S04]  /*a940*/  STL.64 [R1+0xf08], R24 ;  /* 0x000f081801007387 */ /* 0x0101e80000100a00 */
[----:B0-----:R-:W2:Y:S04]  /*a950*/  LDL.LU.64 R24, [R1+0x2f0] ;  /* 0x0002f00001187983 */ /* 0x001ea80000300a00 */
[----:B------:R-:W4:Y:S04]  /*a960*/  LDL.LU.64 R26, [R1+0x2f8] ;  /* 0x0002f800011a7983 */ /* 0x000f280000300a00 */
[----:B----4-:R-:W-:Y:S04]  /*a970*/  STL.64 [R1+0xf28], R26 ;  /* 0x000f281a01007387 */ /* 0x010fe80000100a00 */
[----:B--2---:R0:W-:Y:S04]  /*a980*/  STL.64 [R1+0xf20], R24 ;  /* 0x000f201801007387 */ /* 0x0041e80000100a00 */
[----:B0-----:R-:W2:Y:S04]  /*a990*/  LDL.LU.64 R24, [R1+0x300] ;  /* 0x0003000001187983 */ /* 0x001ea80000300a00 */
[----:B------:R-:W4:Y:S01]  /*a9a0*/  LDL.LU.64 R26, [R1+0x308] ;  /* 0x00030800011a7983 */ /* 0x000f220000300a00 */
[C---:B------:R-:W-:Y:S03]  /*a9b0*/  HMMA.16816.F32.BF16 R8, R12.reuse, R4, R8 ;  /* 0x000000040c08723c */ /* 0x040fe60000041808 */
[----:B----4-:R-:W-:Y:S04]  /*a9c0*/  STL.64 [R1+0xf40], R26 ;  /* 0x000f401a01007387 */ /* 0x010fe80000100a00 */
[----:B--2---:R0:W-:Y:S04]  /*a9d0*/  STL.64 [R1+0xf38], R24 ;  /* 0x000f381801007387 */ /* 0x0041e80000100a00 */
[----:B0-----:R-:W2:Y:S04]  /*a9e0*/  LDL.LU.64 R24, [R1+0x310] ;  /* 0x0003100001187983 */ /* 0x001ea80000300a00 */
[----:B------:R-:W4:Y:S04]  /*a9f0*/  LDL.LU.64 R26, [R1+0x318] ;  /* 0x00031800011a7983 */ /* 0x000f280000300a00 */
[----:B----4-:R-:W-:Y:S04]  /*aa00*/  STL.64 [R1+0xf58], R26 ;  /* 0x000f581a01007387 */ /* 0x010fe80000100a00 */
[----:B--2---:R0:W-:Y:S04]  /*aa10*/  STL.64 [R1+0xf50], R24 ;  /* 0x000f501801007387 */ /* 0x0041e80000100a00 */
[----:B0-----:R-:W2:Y:S04]  /*aa20*/  LDL.LU.64 R24, [R1+0x320] ;  /* 0x0003200001187983 */ /* 0x001ea80000300a00 */
[----:B------:R-:W2:Y:S04]  /*aa30*/  LDL.LU.64 R26, [R1+0x328] ;  /* 0x00032800011a7983 */ /* 0x000ea80000300a00 */
[----:B------:R0:W-:Y:S04]  /*aa40*/  STL.64 [R1+0x3d0], R8 ;  /* 0x0003d00801007387 */ /* 0x0001e80000100a00 */
[----:B------:R-:W-:Y:S04]  /*aa50*/  STL.64 [R1+0x3d8], R10 ;  /* 0x0003d80a01007387 */ /* 0x000fe80000100a00 */
[----:B0-----:R-:W3:Y:S04]  /*aa60*/  LDL.LU.64 R8, [R1+0xf70] ;  /* 0x000f700001087983 */ /* 0x001ee80000300a00 */
[----:B------:R0:W-:Y:S04]  /*aa70*/  STL.64 [R1+0xef0], R4 ;  /* 0x000ef00401007387 */ /* 0x0001e80000100a00 */
[----:B0-----:R-:W4:Y:S04]  /*aa80*/  LDL.LU.64 R4, [R1+0x2d0] ;  /* 0x0002d00001047983 */ /* 0x001f280000300a00 */
[----:B------:R-:W4:Y:S01]  /*aa90*/  LDL.LU.64 R6, [R1+0x2d8] ;  /* 0x0002d80001067983 */ /* 0x000f220000300a00 */
[----:B---3--:R-:W-:Y:S03]  /*aaa0*/  HMMA.16816.F32.BF16 R12, R12, R8, R16 ;  /* 0x000000080c0c723c */ /* 0x008fe60000041810 */
[----:B------:R-:W2:Y:S04]  /*aab0*/  LDL.LU.64 R18, [R1+0xf68] ;  /* 0x000f680001127983 */ /* 0x000ea80000300a00 */
[----:B------:R-:W2:Y:S01]  /*aac0*/  LDL.LU.64 R16, [R1+0xf60] ;  /* 0x000f600001107983 */ /* 0x000ea20000300a00 */
[----:B------:R-:W-:-:S02]  /*aad0*/  IMAD.MOV.U32 R20, RZ, RZ, R2 ;  /* 0x000000ffff147224 */ /* 0x000fc400078e0002 */
[----:B------:R-:W-:Y:S11]  /*aae0*/  IMAD.MOV.U32 R21, RZ, RZ, R0 ;  /* 0x000000ffff157224 */ /* 0x000ff600078e0000 */
[----:B------:R-:W-:Y:S02]  /*aaf0*/  @!UPT UIADD3 URZ, URZ, URZ, URZ ;  /* 0x0000003f3f3ff290 */ /* 0x000fe4000fffe03f */
[----:B------:R-:W-:Y:S04]  /*ab00*/  STL.64 [R1+0x330], R12 ;  /* 0x0003300c01007387 */ /* 0x000fe80000100a00 */
[----:B------:R-:W-:Y:S01]  /*ab10*/  STL.64 [R1+0x338], R14 ;  /* 0x0003380e01007387 */ /* 0x000fe20000100a00 */
[C---:B--2---:R-:W-:Y:S03]  /*ab20*/  HMMA.16816.F32.BF16 R20, R16.reuse, R20, R24 ;  /* 0x000000141014723c */ /* 0x044fe60000041818 */
[----:B------:R-:W2:Y:S04]  /*ab30*/  LDL.LU.64 R26, [R1+0xf58] ;  /* 0x000f5800011a7983 */ /* 0x000ea80000300a00 */
[----:B------:R-:W2:Y:S11]  /*ab40*/  LDL.LU.64 R24, [R1+0xf50] ;  /* 0x000f500001187983 */ /* 0x000eb60000300a00 */
[----:B------:R-:W-:Y:S05]  /*ab50*/  @!UPT UIADD3 URZ, URZ, URZ, URZ ;  /* 0x0000003f3f3ff290 */ /* 0x000fea000fffe03f */
[----:B------:R0:W-:Y:S04]  /*ab60*/  STL.64 [R1+0x320], R20 ;  /* 0x0003201401007387 */ /* 0x0001e80000100a00 */
[----:B------:R2:W-:Y:S04]  /*ab70*/  STL.64 [R1+0x328], R22 ;  /* 0x0003281601007387 */ /* 0x0005e80000100a00 */
[----:B0-----:R-:W2:Y:S02]  /*ab80*/  LDL.LU.64 R20, [R1+0xf48] ;  /* 0x000f480001147983 */ /* 0x001ea40000300a00 */
[C---:B--2---:R-:W-:Y:S02]  /*ab90*/  HMMA.16816.F32.BF16 R20, R16.reuse, R20, R24 ;  /* 0x000000141014723c */ /* 0x044fe40000041818 */
[----:B------:R-:W2:Y:S04]  /*aba0*/  LDL.LU.64 R26, [R1+0xf40] ;  /* 0x000f4000011a7983 */ /* 0x000ea80000300a00 */
[----:B------:R-:W2:Y:S11]  /*abb0*/  LDL.LU.64 R24, [R1+0xf38] ;  /* 0x000f380001187983 */ /* 0x000eb60000300a00 */
[----:B------:R-:W-:Y:S06]  /*abc0*/  @!UPT UIADD3 URZ, URZ, URZ, URZ ;  /* 0x0000003f3f3ff290 */ /* 0x000fec000fffe03f */
        /* <DEDUP_REMOVED lines=15> */
[----:B------:R-:W-:Y:S04]  /*acc0*/  STL.64 [R1+0x2f8], R22 ;  /* 0x0002f81601007387 */ /* 0x000fe80000100a00 */
[----:B0-----:R-:W2:Y:S02]  /*acd0*/  LDL.LU.64 R20, [R1+0xf00] ;  /* 0x000f000001147983 */ /* 0x001ea40000300a00 */
[C---:B--2---:R-:W-:Y:S11]  /*ace0*/  HMMA.16816.F32.BF16 R24, R16.reuse, R20, R24 ;  /* 0x000000141018723c */ /* 0x044ff60000041818 */
[----:B------:R-:W-:Y:S11]  /*acf0*/  @!UPT UIADD3 URZ, URZ, URZ, URZ ;  /* 0x0000003f3f3ff290 */ /* 0x000ff6000fffe03f */
[----:B------:R-:W-:Y:S01]  /*ad00*/  @!UPT UIADD3 URZ, URZ, URZ, URZ ;  /* 0x0000003f3f3ff290 */ /* 0x000fe2000fffe03f */
[----:B------:R0:W-:Y:S04]  /*ad10*/  STL.64 [R1+0x2e0], R24 ;  /* 0x0002e01801007387 */ /* 0x0001e80000100a00 */
[----:B------:R-:W-:Y:S04]  /*ad20*/  STL.64 [R1+0x2e8], R26 ;  /* 0x0002e81a01007387 */ /* 0x000fe80000100a00 */
[----:B0-----:R-:W4:Y:S04]  /*ad30*/  LDL.LU.64 R24, [R1+0xef8] ;  /* 0x000ef80001187983 */ /* 0x001f280000300a00 */
[----:B------:R0:W-:Y:S04]  /*ad40*/  STL.64 [R1+0xeb8], R20 ;  /* 0x000eb81401007387 */ /* 0x0001e80000100a00 */
[----:B0-----:R-:W2:Y:S04]  /*ad50*/  LDL.64 R20, [R1+0x30] ;  /* 0x0000300001147983 */ /* 0x001ea80000100a00 */
[----:B--2---:R0:W-:Y:S04]  /*ad60*/  STL.64 [R1+0xed0], R20 ;  /* 0x000ed01401007387 */ /* 0x0041e80000100a00 */
[----:B0-----:R-:W2:Y:S01]  /*ad70*/  LDL.64 R20, [R1+0x40] ;  /* 0x0000400001147983 */ /* 0x001ea20000100a00 */
[C---:B----4-:R-:W-:Y:S03]  /*ad80*/  HMMA.16816.F32.BF16 R4, R16.reuse, R24, R4 ;  /* 0x000000181004723c */ /* 0x050fe60000041804 */
[----:B--2---:R0:W-:Y:S04]  /*ad90*/  STL.64 [R1+0xed8], R20 ;  /* 0x000ed81401007387 */ /* 0x0041e80000100a00 */
[----:B0-----:R-:W2:Y:S04]  /*ada0*/  LDL.64 R20, [R1+0x50] ;  /* 0x0000500001147983 */ /* 0x001ea80000100a00 */
[----:B--2---:R0:W-:Y:S04]  /*adb0*/  STL.64 [R1+0xee8], R20 ;  /* 0x000ee81401007387 */ /* 0x0041e80000100a00 */
[----:B0-----:R-:W2:Y:S04]  /*adc0*/  LDL.LU.64 R20, [R1+0x2c0] ;  /* 0x0002c00001147983 */ /* 0x001ea80000300a00 */
[----:B------:R-:W2:Y:S04]  /*add0*/  LDL.LU.64 R22, [R1+0x2c8] ;  /* 0x0002c80001167983 */ /* 0x000ea80000300a00 */
[----:B------:R0:W-:Y:S04]  /*ade0*/  STL.64 [R1+0x2d0], R4 ;  /* 0x0002d00401007387 */ /* 0x0001e80000100a00 */
[----:B------:R-:W-:Y:S04]  /*adf0*/  STL.64 [R1+0x2d8], R6 ;  /* 0x0002d80601007387 */ /* 0x000fe80000100a00 */
[----:B0-----:R-:W2:Y:S04]  /*ae00*/  LDL.LU.64 R4, [R1+0xef0] ;  /* 0x000ef00001047983 */ /* 0x001ea80000300a00 */
[----:B------:R0:W-:Y:S04]  /*ae10*/  STL.64 [R1+0xeb0], R24 ;  /* 0x000eb01801007387 */ /* 0x0001e80000100a00 */
[----:B0-----:R-:W3:Y:S04]  /*ae20*/  LDL.LU.64 R24, [R1+0x1e0] ;  /* 0x0001e00001187983 */ /* 0x001ee80000300a00 */
[----:B------:R-:W3:Y:S01]  /*ae30*/  LDL.LU.64 R26, [R1+0x1e8] ;  /* 0x0001e800011a7983 */ /* 0x000ee20000300a00 */
[C---:B--2---:R-:W-:Y:S08]  /*ae40*/  HMMA.16816.F32.BF16 R20, R16.reuse, R4, R20 ;  /* 0x000000041014723c */ /* 0x044ff00000041814 */
[----:B---3--:R-:W-:Y:S11]  /*ae50*/  HMMA.16816.F32.BF16 R16, R16, R8, R24 ;  /* 0x000000081010723c */ /* 0x008ff60000041818 */
[----:B------:R-:W-:Y:S04]  /*ae60*/  @!UPT UIADD3 URZ, URZ, URZ, URZ ;  /* 0x0000003f3f3ff290 */ /* 0x000fe8000fffe03f */
[----:B------:R0:W-:Y:S04]  /*ae70*/  STL.64 [R1+0x2c0], R20 ;  /* 0x0002c01401007387 */ /* 0x0001e80000100a00 */
[----:B------:R1:W-:Y:S04]  /*ae80*/  STL.64 [R1+0x2c8], R22 ;  /* 0x0002c81601007387 */ /* 0x0003e80000100a00 */
[----:B0-----:R-:W2:Y:S04]  /*ae90*/  LDL.LU.64 R20, [R1+0x280] ;  /* 0x0002800001147983 */ /* 0x001ea80000300a00 */
[----:B-1----:R-:W2:Y:S04]  /*aea0*/  LDL.LU.64 R22, [R1+0x288] ;  /* 0x0002880001167983 */ /* 0x002ea80000300a00 */
[----:B------:R0:W-:Y:S04]  /*aeb0*/  STL.64 [R1+0xee0], R4 ;  /* 0x000ee00401007387 */ /* 0x0001e80000100a00 */
[----:B0-----:R-:W3:Y:S04]  /*aec0*/  LDL.LU.64 R4, [R1+0x270] ;  /* 0x0002700001047983 */ /* 0x001ee80000300a00 */
[----:B------:R-:W3:Y:S04]  /*aed0*/  LDL.LU.64 R6, [R1+0x278] ;  /* 0x0002780001067983 */ /* 0x000ee80000300a00 */
[----:B------:R-:W-:Y:S04]  /*aee0*/  STL.64 [R1+0x1e0], R16 ;  /* 0x0001e01001007387 */ /* 0x000fe80000100a00 */
[----:B------:R-:W-:Y:S04]  /*aef0*/  STL.64 [R1+0x1e8], R18 ;  /* 0x0001e81201007387 */ /* 0x000fe80000100a00 */
[----:B------:R-:W4:Y:S04]  /*af00*/  LDL.LU.64 R24, [R1+0x240] ;  /* 0x0002400001187983 */ /* 0x000f280000300a00 */
[----:B------:R-:W2:Y:S01]  /*af10*/  LDL.LU.64 R26, [R1+0x248] ;  /* 0x00024800011a7983 */ /* 0x000ea20000300a00 */
[----:B------:R-:W-:-:S05]  /*af20*/  LOP3.LUT R0, R29, 0x40, RZ, 0x3c, !PT ;  /* 0x000000401d007812 */ /* 0x000fca00078e3cff */
[----:B------:R-:W-:Y:S04]  /*af30*/  LDSM.16.MT88.4 R12, [R0] ;  /* 0x00000000000c783b */ /* 0x000fe80000004200 */
[----:B------:R-:W0:Y:S04]  /*af40*/  LDSM.16.MT88.4 R16, [R0+0x80] ;  /* 0x000080000010783b */ /* 0x000e280000004200 */
[----:B--2---:R-:W-:Y:S04]  /*af50*/  STL.64 [R1+0xec8], R26 ;  /* 0x000ec81a01007387 */ /* 0x004fe80000100a00 */
[----:B----4-:R1:W-:Y:S04]  /*af60*/  STL.64 [R1+0xec0], R24 ;  /* 0x000ec01801007387 */ /* 0x0103e80000100a00 */
[----:B-1----:R-:W2:Y:S04]  /*af70*/  LDL.LU.64 R24, [R1+0x250] ;  /* 0x0002500001187983 */ /* 0x002ea80000300a00 */
[----:B------:R-:W2:Y:S04]  /*af80*/  LDL.LU.64 R26, [R1+0x258] ;  /* 0x00025800011a7983 */ /* 0x000ea80000300a00 */
[----:B------:R1:W-:Y:S04]  /*af90*/  STL.64 [R1+0xea8], R8 ;  /* 0x000ea80801007387 */ /* 0x0003e80000100a00 */
[----:B-1----:R-:W4:Y:S04]  /*afa0*/  LDL.64 R8, [R1+0x60] ;  /* 0x0000600001087983 */ /* 0x002f280000100a00 */
[----:B0-----:R-:W-:Y:S04]  /*afb0*/  STL.64 [R1+0xea0], R18 ;  /* 0x000ea01201007387 */ /* 0x001fe80000100a00 */
[----:B------:R0:W-:Y:S04]  /*afc0*/  STL.64 [R1+0xe98], R16 ;  /* 0x000e981001007387 */ /* 0x0001e80000100a00 */
[----:B0-----:R-:W2:Y:S04]  /*afd0*/  LDL.LU.64 R16, [R1+0x260] ;  /* 0x0002600001107983 */ /* 0x001ea80000300a00 */
[----:B------:R-:W2:Y:S01]  /*afe0*/  LDL.LU.64 R18, [R1+0x268] ;  /* 0x0002680001127983 */ /* 0x000ea20000300a00 */
[----:B----4-:R-:W-:Y:S11]  /*aff0*/  HMMA.16816.F32.BF16 R20, R12, R8, R20 ;  /* 0x000000080c14723c */ /* 0x010ff60000041814 */
[----:B------:R-:W-:Y:S11]  /*b000*/  @!UPT UIADD3 URZ, URZ, URZ, URZ ;  /* 0x0000003f3f3ff290 */ /* 0x000ff6000fffe03f */
[----:B------:R-:W-:Y:S01]  /*b010*/  @!UPT UIADD3 URZ, URZ, URZ, URZ ;  /* 0x0000003f3f3ff290 */ /* 0x000fe2000fffe03f */
[----:B------:R0:W-:Y:S04]  /*b020*/  STL.64 [R1+0x280], R20 ;  /* 0x0002801401007387 */ /* 0x0001e80000100a00 */
[----:B------:R-:W-:Y:S04]  /*b030*/  STL.64 [R1+0x288], R22 ;  /* 0x0002881601007387 */ /* 0x000fe80000100a00 */
[----:B0-----:R-:W3:Y:S01]  /*b040*/  LDL.LU.64 R20, [R1+0xee8] ;  /* 0x000ee80001147983 */ /* 0x001ee20000300a00 */
[----:B------:R-:W-:Y:S02]  /*b050*/  IMAD.MOV.U32 R3, RZ, RZ, R8 ;  /* 0x000000ffff037224 */ /* 0x000fe400078e0008 */
[----:B------:R-:W-:-:S02]  /*b060*/  IMAD.MOV.U32 R2, RZ, RZ, R9 ;  /* 0x000000ffff027224 */ /* 0x000fc400078e0009 */
[----:B------:R-:W4:Y:S04]  /*b070*/  LDL.LU.64 R8, [R1+0x230] ;  /* 0x0002300001087983 */ /* 0x000f280000300a00 */
[----:B------:R-:W4:Y:S01]  /*b080*/  LDL.LU.64 R10, [R1+0x238] ;  /* 0x00023800010a7983 */ /* 0x000f220000300a00 */
[----:B---3--:R-:W-:Y:S11]  /*b090*/  HMMA.16816.F32.BF16 R4, R12, R20, R4 ;  /* 0x000000140c04723c */ /* 0x008ff60000041804 */
[----:B------:R-:W-:Y:S11]  /*b0a0*/  @!UPT UIADD3 URZ, URZ, URZ, URZ ;  /* 0x0000003f3f3ff290 */ /* 0x000ff6000fffe03f */
[----:B------:R-:W-:Y:S01]  /*b0b0*/  @!UPT UIADD3 URZ, URZ, URZ, URZ ;  /* 0x0000003f3f3ff290 */ /* 0x000fe2000fffe03f */
[----:B------:R0:W-:Y:S04]  /*b0c0*/  STL.64 [R1+0x270], R4 ;  /* 0x0002700401007387 */ /* 0x0001e80000100a00 */
[----:B------:R1:W-:Y:S04]  /*b0d0*/  STL.64 [R1+0x278], R6 ;  /* 0x0002780601007387 */ /* 0x0003e80000100a00 */
[----:B0-----:R-:W3:Y:S01]  /*b0e0*/  LDL.LU.64 R4, [R1+0xee0] ;  /* 0x000ee00001047983 */ /* 0x001ee20000300a00 */
[----:B-1----:R-:W-:Y:S02]  /*b0f0*/  IMAD.MOV.U32 R7, RZ, RZ, R20 ;  /* 0x000000ffff077224 */ /* 0x002fe400078e0014 */
[----:B------:R-:W-:-:S02]  /*b100*/  IMAD.MOV.U32 R6, RZ, RZ, R21 ;  /* 0x000000ffff067224 */ /* 0x000fc400078e0015 */
[----:B------:R-:W2:Y:S02]  /*b110*/  LDL.LU.64 R20, [R1+0xed8] ;  /* 0x000ed80001147983 */ /* 0x000ea40000300a00 */
[C---:B--2---:R-:W-:Y:S11]  /*b120*/  HMMA.16816.F32.BF16 R16, R12.reuse, R20, R16 ;  /* 0x000000140c10723c */ /* 0x044ff60000041810 */
[----:B------:R-:W-:Y:S11]  /*b130*/  @!UPT UIADD3 URZ, URZ, URZ, URZ ;  /* 0x0000003f3f3ff290 */ /* 0x000ff6000fffe03f */
[----:B------:R-:W-:Y:S01]  /*b140*/  @!UPT UIADD3 URZ, URZ, URZ, URZ ;  /* 0x0000003f3f3ff290 */ /* 0x000fe2000fffe03f */
[----:B------:R0:W-:Y:S04]  /*b150*/  STL.64 [R1+0x260], R16 ;  /* 0x0002601001007387 */ /* 0x0001e80000100a00 */
[----:B------:R1:W-:Y:S01]  /*b160*/  STL.64 [R1+0x268], R18 ;  /* 0x0002681201007387 */ /* 0x0003e20000100a00 */
[----:B0-----:R-:W-:Y:S02]  /*b170*/  IMAD.MOV.U32 R17, RZ, RZ, R20 ;  /* 0x000000ffff117224 */ /* 0x001fe400078e0014 */
[----:B------:R-:W-:Y:S02]  /*b180*/  IMAD.MOV.U32 R16, RZ, RZ, R21 ;  /* 0x000000ffff107224 */ /* 0x000fe400078e0015 */
[----:B------:R-:W2:Y:S02]  /*b190*/  LDL.LU.64 R20, [R1+0xed0] ;  /* 0x000ed00001147983 */ /* 0x000ea40000300a00 */
[----:B--2---:R-:W-:Y:S01]  /*b1a0*/  HMMA.16816.F32.BF16 R24, R12, R20, R24 ;  /* 0x000000140c18723c */ /* 0x004fe20000041818 */
[----:B-1----:R-:W-:-:S02]  /*b1b0*/  IMAD.MOV.U32 R19, RZ, RZ, R20 ;  /* 0x000000ffff137224 */ /* 0x002fc400078e0014 */
        /* <DEDUP_REMOVED lines=12> */
[----:B0-----:R-:W4:Y:S04]  /*b280*/  LDL.LU.64 R24, [R1+0xeb0] ;  /* 0x000eb00001187983 */ /* 0x001f280000300a00 */
        /* <DEDUP_REMOVED lines=10> */
[C---:B----4-:R-:W-:Y:S03]  /*b330*/  HMMA.16816.F32.BF16 R16, R12.reuse, R24, R8 ;  /* 0x000000180c10723c */ /* 0x050fe60000041808 */
[----:B------:R-:W3:Y:S04]  /*b340*/  LDL.LU.64 R8, [R1+0x220] ;  /* 0x0002200001087983 */ /* 0x000ee80000300a00 */
[----:B------:R-:W3:Y:S11]  /*b350*/  LDL.LU.64 R10, [R1+0x228] ;  /* 0x00022800010a7983 */ /* 0x000ef60000300a00 */
[----:B------:R-:W-:Y:S05]  /*b360*/  @!UPT UIADD3 URZ, URZ, URZ, URZ ;  /* 0x0000003f3f3ff290 */ /* 0x000fea000fffe03f */
[----:B------:R0:W-:Y:S04]  /*b370*/  STL.64 [R1+0x230], R16 ;  /* 0x0002301001007387 */ /* 0x0001e80000100a00 */
[----:B------:R1:W-:Y:S04]  /*b380*/  STL.64 [R1+0x238], R18 ;  /* 0x0002381201007387 */ /* 0x0003e80000100a00 */
[----:B0-----:R-:W2:Y:S04]  /*b390*/  LDL.LU.64 R16, [R1+0x180] ;  /* 0x0001800001107983 */ /* 0x001ea80000300a00 */
[----:B-1----:R-:W2:Y:S04]  /*b3a0*/  LDL.LU.64 R18, [R1+0x188] ;  /* 0x0001880001127983 */ /* 0x002ea80000300a00 */
        /* <DEDUP_REMOVED lines=11> */
[C---:B---3--:R-:W-:Y:S03]  /*b460*/  HMMA.16816.F32.BF16 R8, R12.reuse, R4, R8 ;  /* 0x000000040c08723c */ /* 0x048fe60000041808 */
[----:B----4-:R-:W-:Y:S04]  /*b470*/  STL.64 [R1+0xe78], R26 ;  /* 0x000e781a01007387 */ /* 0x010fe80000100a00 */
[----:B--2---:R0:W-:Y:S04]  /*b480*/  STL.64 [R1+0xe70], R24 ;  /* 0x000e701801007387 */ /* 0x0041e80000100a00 */
[----:B0-----:R-:W2:Y:S04]  /*b490*/  LDL.LU.64 R24, [R1+0x120] ;  /* 0x0001200001187983 */ /* 0x001ea80000300a00 */
[----:B------:R-:W3:Y:S04]  /*b4a0*/  LDL.LU.64 R26, [R1+0x128] ;  /* 0x00012800011a7983 */ /* 0x000ee80000300a00 */
[----:B---3--:R-:W-:Y:S04]  /*b4b0*/  STL.64 [R1+0xe90], R26 ;  /* 0x000e901a01007387 */ /* 0x008fe80000100a00 */
        /* <DEDUP_REMOVED lines=16> */
[----:B------:R-:W-:Y:S04]  /*b5c0*/  STL.64 [R1+0x188], R14 ;  /* 0x0001880e01007387 */ /* 0x000fe80000100a00 */
[----:B------:R-:W-:Y:S01]  /*b5d0*/  LDSM.16.MT88.4 R12, [R0+0x100] ;  /* 0x00010000000c783b */ /* 0x000fe20000004200 */
        /* <DEDUP_REMOVED lines=35> */
[----:B0-----:R-:W2:Y:S04]  /*b810*/  LDL.LU.64 R20, [R1+0x30] ;  /* 0x0000300001147983 */ /* 0x001ea80000300a00 */
[----:B--2---:R0:W-:Y:S04]  /*b820*/  STL.64 [R1+0xdf8], R20 ;  /* 0x000df81401007387 */ /* 0x0041e80000100a00 */
[----:B0-----:R-:W2:Y:S01]  /*b830*/  LDL.LU.64 R20, [R1+0x40] ;  /* 0x0000400001147983 */ /* 0x001ea20000300a00 */
[C---:B----4-:R-:W-:Y:S03]  /*b840*/  HMMA.16816.F32.BF16 R4, R16.reuse, R24, R4 ;  /* 0x000000181004723c */ /* 0x050fe60000041804 */
[----:B--2---:R0:W-:Y:S04]  /*b850*/  STL.64 [R1+0xe10], R20 ;  /* 0x000e101401007387 */ /* 0x0041e80000100a00 */
[----:B0-----:R-:W2:Y:S04]  /*b860*/  LDL.LU.64 R20, [R1+0x50] ;  /* 0x0000500001147983 */ /* 0x001ea80000300a00 */
        /* <DEDUP_REMOVED lines=9> */
[C---:B--2---:R-:W-:Y:S11]  /*b900*/  HMMA.16816.F32.BF16 R20, R16.reuse, R4, R20 ;  /* 0x000000041014723c */ /* 0x044ff60000041814 */
[----:B------:R-:W-:Y:S11]  /*b910*/  @!UPT UIADD3 URZ, URZ, URZ, URZ ;  /* 0x0000003f3f3ff290 */ /* 0x000ff6000fffe03f */
[----:B------:R-:W-:Y:S01]  /*b920*/  @!UPT UIADD3 URZ, URZ, URZ, URZ ;  /* 0x0000003f3f3ff290 */ /* 0x000fe2000fffe03f */
[----:B------:R0:W-:Y:S04]  /*b930*/  STL.64 [R1+0x1f0], R20 ;  /* 0x0001f01401007387 */ /* 0x0001e80000100a00 */
[----:B------:R1:W-:Y:S04]  /*b940*/  STL.64 [R1+0x1f8], R22 ;  /* 0x0001f81601007387 */ /* 0x0003e80000100a00 */
[----:B0-----:R-:W2:Y:S04]  /*b950*/  LDL.LU.64 R20, [R1+0xd0] ;  /* 0x0000d00001147983 */ /* 0x001ea80000300a00 */
[----:B-1----:R-:W2:Y:S04]  /*b960*/  LDL.LU.64 R22, [R1+0xd8] ;  /* 0x0000d80001167983 */ /* 0x002ea80000300a00 */
[----:B------:R3:W-:Y:S02]  /*b970*/  STL.64 [R1+0xde0], R4 ;  /* 0x000de00401007387 */ /* 0x0007e40000100a00 */
[----:B---3--:R-:W-:Y:S02]  /*b980*/  HMMA.16816.F32.BF16 R4, R16, R8, R24 ;  /* 0x000000081004723c */ /* 0x008fe40000041818 */
[----:B------:R-:W3:Y:S04]  /*b990*/  LDL.LU.64 R24, [R1+0xc0] ;  /* 0x0000c00001187983 */ /* 0x000ee80000300a00 */
[----:B------:R-:W3:Y:S04]  /*b9a0*/  LDL.LU.64 R26, [R1+0xc8] ;  /* 0x0000c800011a7983 */ /* 0x000ee80000300a00 */
[----:B------:R-:W0:Y:S11]  /*b9b0*/  LDSM.16.MT88.4 R16, [R0+0x180] ;  /* 0x000180000010783b */ /* 0x000e360000004200 */
[----:B------:R-:W-:Y:S02]  /*b9c0*/  @!UPT UIADD3 URZ, URZ, URZ, URZ ;  /* 0x0000003f3f3ff290 */ /* 0x000fe4000fffe03f */
[----:B------:R-:W-:Y:S04]  /*b9d0*/  STL.64 [R1+0xe0], R4 ;  /* 0x0000e00401007387 */ /* 0x000fe80000100a00 */
[----:B------:R-:W-:Y:S04]  /*b9e0*/  STL.64 [R1+0xe8], R6 ;  /* 0x0000e80601007387 */ /* 0x000fe80000100a00 */
[----:B------:R1:W-:Y:S04]  /*b9f0*/  STL.64 [R1+0xdf0], R8 ;  /* 0x000df00801007387 */ /* 0x0003e80000100a00 */
[----:B-1----:R-:W4:Y:S04]  /*ba00*/  LDL.LU.64 R8, [R1+0x90] ;  /* 0x0000900001087983 */ /* 0x002f280000300a00 */
[----:B------:R-:W2:Y:S04]  /*ba10*/  LDL.LU.64 R10, [R1+0x98] ;  /* 0x00009800010a7983 */ /* 0x000ea80000300a00 */
[----:B--2---:R-:W-:Y:S04]  /*ba20*/  STL.64 [R1+0xe08], R10 ;  /* 0x000e080a01007387 */ /* 0x004fe80000100a00 */
[----:B----4-:R1:W-:Y:S04]  /*ba30*/  STL.64 [R1+0xe00], R8 ;  /* 0x000e000801007387 */ /* 0x0103e80000100a00 */
[----:B-1----:R-:W2:Y:S04]  /*ba40*/  LDL.LU.64 R8, [R1+0xa0] ;  /* 0x0000a00001087983 */ /* 0x002ea80000300a00 */
[----:B------:R-:W2:Y:S04]  /*ba50*/  LDL.LU.64 R10, [R1+0xa8] ;  /* 0x0000a800010a7983 */ /* 0x000ea80000300a00 */
[----:B------:R-:W4:Y:S04]  /*ba60*/  LDL.LU.64 R4, [R1+0x80] ;  /* 0x0000800001047983 */ /* 0x000f280000300a00 */
[----:B------:R-:W4:Y:S04]  /*ba70*/  LDL.LU.64 R6, [R1+0x88] ;  /* 0x0000880001067983 */ /* 0x000f280000300a00 */
[----:B0-----:R-:W-:Y:S04]  /*ba80*/  STL.64 [R1+0xdd8], R18 ;  /* 0x000dd81201007387 */ /* 0x001fe80000100a00 */
[----:B------:R0:W-:Y:S04]  /*ba90*/  STL.64 [R1+0xdd0], R16 ;  /* 0x000dd01001007387 */ /* 0x0001e80000100a00 */
[----:B0-----:R-:W2:Y:S02]  /*baa0*/  LDL.LU.64 R16, [R1+0x60] ;  /* 0x0000600001107983 */ /* 0x001ea40000300a00 */
[----:B--2---:R-:W-:Y:S11]  /*bab0*/  HMMA.16816.F32.BF16 R20, R12, R16, R20 ;  /* 0x000000100c14723c */ /* 0x004ff60000041814 */
[----:B------:R-:W-:Y:S11]  /*bac0*/  @!UPT UIADD3 URZ, URZ, URZ, URZ ;  /* 0x0000003f3f3ff290 */ /* 0x000ff6000fffe03f */
[----:B------:R-:W-:Y:S01]  /*bad0*/  @!UPT UIADD3 URZ, URZ, URZ, URZ ;  /* 0x0000003f3f3ff290 */ /* 0x000fe2000fffe03f */
[----:B------:R0:W-:Y:S04]  /*bae0*/  STL.64 [R1+0xd0], R20 ;  /* 0x0000d01401007387 */ /* 0x0001e80000100a00 */
[----:B------:R-:W-:Y:S04]  /*baf0*/  STL.64 [R1+0xd8], R22 ;  /* 0x0000d81601007387 */ /* 0x000fe80000100a00 */
[----:B0-----:R-:W3:Y:S01]  /*bb00*/  LDL.LU.64 R20, [R1+0xe20] ;  /* 0x000e200001147983 */ /* 0x001ee20000300a00 */
[----:B------:R-:W-:Y:S02]  /*bb10*/  IMAD.MOV.U32 R2, RZ, RZ, R16 ;  /* 0x000000ffff027224 */ /* 0x000fe400078e0010 */
[----:B------:R-:W-:-:S02]  /*bb20*/  IMAD.MOV.U32 R0, RZ, RZ, R17 ;  /* 0x000000ffff007224 */ /* 0x000fc400078e0011 */
[----:B------:R-:W2:Y:S04]  /*bb30*/  LDL.LU.64 R16, [R1+0x70] ;  /* 0x0000700001107983 */ /* 0x000ea80000300a00 */
[----:B------:R-:W2:Y:S01]  /*bb40*/  LDL.LU.64 R18, [R1+0x78] ;  /* 0x0000780001127983 */ /* 0x000ea20000300a00 */
[----:B---3--:R-:W-:Y:S01]  /*bb50*/  HMMA.16816.F32.BF16 R24, R12, R20, R24 ;  /* 0x000000140c18723c */ /* 0x008fe20000041818 */
[----:B------:R-:W-:Y:S11]  /*bb60*/  IMAD.MOV.U32 R3, RZ, RZ, R21 ;  /* 0x000000ffff037224 */ /* 0x000ff600078e0015 */
[----:B------:R-:W-:Y:S11]  /*bb70*/  @!UPT UIADD3 URZ, URZ, URZ, URZ ;  /* 0x0000003f3f3ff290 */ /* 0x000ff6000fffe03f */
[----:B------:R0:W-:Y:S04]  /*bb80*/  STL.64 [R1+0xc0], R24 ;  /* 0x0000c01801007387 */ /* 0x0001e80000100a00 */
[----:B------:R1:W-:Y:S04]  /*bb90*/  STL.64 [R1+0xc8], R26 ;  /* 0x0000c81a01007387 */ /* 0x0003e80000100a00 */
[----:B0-----:R-:W2:Y:S01]  /*bba0*/  LDL.LU.64 R24, [R1+0xe18] ;  /* 0x000e180001187983 */ /* 0x001ea20000300a00 */
[----:B-1----:R-:W-:-:S03]  /*bbb0*/  IMAD.MOV.U32 R26, RZ, RZ, R20 ;  /* 0x000000ffff1a7224 */ /* 0x002fc600078e0014 */
[----:B------:R-:W3:Y:S02]  /*bbc0*/  LDL.LU.64 R20, [R1+0xe10] ;  /* 0x000e100001147983 */ /* 0x000ee40000300a00 */
[C---:B---3--:R-:W-:Y:S01]  /*bbd0*/  HMMA.16816.F32.BF16 R8, R12.reuse, R20, R8 ;  /* 0x000000140c08723c */ /* 0x048fe20000041808 */
[----:B------:R-:W-:Y:S02]  /*bbe0*/  IMAD.MOV.U32 R28, RZ, RZ, R20 ;  /* 0x000000ffff1c7224 */ /* 0x000fe400078e0014 */
[----:B------:R-:W-:Y:S11]  /*bbf0*/  IMAD.MOV.U32 R27, RZ, RZ, R21 ;  /* 0x000000ffff1b7224 */ /* 0x000ff600078e0015 */
[----:B------:R-:W-:Y:S09]  /*bc00*/  @!UPT UIADD3 URZ, URZ, URZ, URZ ;  /* 0x0000003f3f3ff290 */ /* 0x000ff2000fffe03f */
[----:B------:R-:W-:Y:S04]  /*bc10*/  STL.64 [R1+0xa0], R8 ;  /* 0x0000a00801007387 */ /* 0x000fe80000100a00 */
[----:B------:R0:W-:Y:S04]  /*bc20*/  STL.64 [R1+0xa8], R10 ;  /* 0x0000a80a01007387 */ /* 0x0001e80000100a00 */
[----:B0-----:R-:W3:Y:S04]  /*bc30*/  LDL.LU.64 R10, [R1+0xe08] ;  /* 0x000e0800010a7983 */ /* 0x001ee80000300a00 */
[----:B------:R-:W3:Y:S04]  /*bc40*/  LDL.LU.64 R8, [R1+0xe00] ;  /* 0x000e000001087983 */ /* 0x000ee80000300a00 */
[----:B------:R-:W3:Y:S02]  /*bc50*/  LDL.LU.64 R20, [R1+0xdf8] ;  /* 0x000df80001147983 */ /* 0x000ee40000300a00 */
        /* <DEDUP_REMOVED lines=8> */
[----:B------:R-:W4:Y:S01]  /*bce0*/  LDL.LU.64 R20, [R1+0xde8] ;  /* 0x000de80001147983 */ /* 0x000f220000300a00 */
[C---:B--2---:R-:W-:Y:S08]  /*bcf0*/  HMMA.16816.F32.BF16 R16, R12.reuse, R24, R16 ;  /* 0x000000180c10723c */ /* 0x044ff00000041810 */
[----:B----4-:R-:W-:Y:S11]  /*bd00*/  HMMA.16816.F32.BF16 R4, R12, R20, R4 ;  /* 0x000000140c04723c */ /* 0x010ff60000041804 */
[----:B------:R-:W-:Y:S11]  /*bd10*/  @!UPT UIADD3 URZ, URZ, URZ, URZ ;  /* 0x0000003f3f3ff290 */ /* 0x000ff6000fffe03f */
[----:B------:R-:W-:Y:S01]  /*bd20*/  @!UPT UIADD3 URZ, URZ, URZ, URZ ;  /* 0x0000003f3f3ff290 */ /* 0x000fe2000fffe03f */
[----:B------:R0:W-:Y:S04]  /*bd30*/  STL.64 [R1+0x80], R4 ;  /* 0x0000800401007387 */ /* 0x0001e80000100a00 */
[----:B------:R1:W-:Y:S04]  /*bd40*/  STL.64 [R1+0x88], R6 ;  /* 0x0000880601007387 */ /* 0x0003e80000100a00 */
[----:B0-----:R-:W2:Y:S01]  /*bd50*/  LDL.LU.64 R4, [R1+0xde0] ;  /* 0x000de00001047983 */ /* 0x001ea20000300a00 */
[----:B-1----:R-:W-:Y:S02]  /*bd60*/  IMAD.MOV.U32 R7, RZ, RZ, R20 ;  /* 0x000000ffff077224 */ /* 0x002fe400078e0014 */
[----:B------:R-:W-:-:S02]  /*bd70*/  IMAD.MOV.U32 R6, RZ, RZ, R21 ;  /* 0x000000ffff067224 */ /* 0x000fc400078e0015 */
[----:B------:R-:W2:Y:S04]  /*bd80*/  LDL.LU.64 R20, [R1+0x3c0] ;  /* 0x0003c00001147983 */ /* 0x000ea80000300a00 */
[----:B------:R-:W2:Y:S04]  /*bd90*/  LDL.LU.64 R22, [R1+0x3c8] ;  /* 0x0003c80001167983 */ /* 0x000ea80000300a00 */
[----:B------:R-:W-:Y:S04]  /*bda0*/  STL.64 [R1+0x70], R16 ;  /* 0x0000701001007387 */ /* 0x000fe80000100a00 */
[----:B------:R0:W-:Y:S04]  /*bdb0*/  STL.64 [R1+0x78], R18 ;  /* 0x0000781201007387 */ /* 0x0001e80000100a00 */
[----:B0-----:R-:W4:Y:S04]  /*bdc0*/  LDL.LU.64 R18, [R1+0xdd8] ;  /* 0x000dd80001127983 */ /* 0x001f280000300a00 */
[----:B------:R-:W4:Y:S04]  /*bdd0*/  LDL.LU.64 R16, [R1+0xdd0] ;  /* 0x000dd00001107983 */ /* 0x000f280000300a00 */
[----:B------:R0:W-:Y:S02]  /*bde0*/  STL.64 [R1+0xd48], R24 ;  /* 0x000d481801007387 */ /* 0x0001e40000100a00 */
[----:B0-----:R-:W-:-:S02]  /*bdf0*/  IMAD.MOV.U32 R24, RZ, RZ, R7 ;  /* 0x000000ffff187224 */ /* 0x001fc400078e0007 */
[----:B------:R-:W3:Y:S01]  /*be00*/  LDL.LU R7, [R1+0xdcc] ;  /* 0x000dcc0001077983 */ /* 0x000ee20000300800 */
[----:B------:R-:W-:-:S03]  /*be10*/  IMAD.MOV.U32 R25, RZ, RZ, R6 ;  /* 0x000000ffff197224 */ /* 0x000fc600078e0006 */
[----:B------:R-:W3:Y:S04]  /*be20*/  LDL.LU R6, [R1+0xdc8] ;  /* 0x000dc80001067983 */ /* 0x000ee80000300800 */
[----:B------:R0:W-:Y:S02]  /*be30*/  STL.64 [R1+0xd60], R24 ;  /* 0x000d601801007387 */ /* 0x0001e40000100a00 */
[----:B0-----:R-:W-:Y:S02]  /*be40*/  IMAD.MOV.U32 R24, RZ, RZ, R10 ;  /* 0x000000ffff187224 */ /* 0x001fe400078e000a */
[----:B------:R-:W-:Y:S01]  /*be50*/  IMAD.MOV.U32 R25, RZ, RZ, R11 ;  /* 0x000000ffff197224 */ /* 0x000fe200078e000b */
[----:B------:R-:W4:Y:S04]  /*be60*/  LDL.LU R10, [R1+0xdc4] ;  /* 0x000dc400010a7983 */ /* 0x000f280000300800 */
[----:B------:R-:W4:Y:S04]  /*be70*/  LDL.LU R11, [R1+0xdc0] ;  /* 0x000dc000010b7983 */ /* 0x000f280000300800 */
[----:B------:R0:W-:Y:S02]  /*be80*/  STL.64 [R1+0xd78], R24 ;  /* 0x000d781801007387 */ /* 0x0001e40000100a00 */
[----:B0-----:R-:W-:-:S02]  /*be90*/  IMAD.MOV.U32 R24, RZ, RZ, R28 ;  /* 0x000000ffff187224 */ /* 0x001fc400078e001c */
[----:B------:R-:W-:-:S05]  /*bea0*/  IMAD.MOV.U32 R25, RZ, RZ, R27 ;  /* 0x000000ffff197224 */ /* 0x000fca00078e001b */
[----:B------:R0:W-:Y:S02]  /*beb0*/  STL.64 [R1+0xd90], R24 ;  /* 0x000d901801007387 */ /* 0x0001e40000100a00 */
[----:B0-----:R-:W-:Y:S02]  /*bec0*/  IMAD.MOV.U32 R24, RZ, RZ, R26 ;  /* 0x000000ffff187224 */ /* 0x001fe400078e001a */
[----:B------:R-:W-:-:S05]  /*bed0*/  IMAD.MOV.U32 R25, RZ, RZ, R3 ;  /* 0x000000ffff197224 */ /* 0x000fca00078e0003 */
[----:B------:R-:W-:Y:S01]  /*bee0*/  STL.64 [R1+0xda8], R24 ;  /* 0x000da81801007387 */ /* 0x000fe20000100a00 */
[C---:B--2---:R-:W-:Y:S11]  /*bef0*/  HMMA.16816.F32.BF16 R20, R12.reuse, R4, R20 ;  /* 0x000000040c14723c */ /* 0x044ff60000041814 */
[----:B------:R-:W-:Y:S11]  /*bf00*/  @!UPT UIADD3 URZ, URZ, URZ, URZ ;  /* 0x0000003f3f3ff290 */ /* 0x000ff6000fffe03f */
[----:B------:R-:W-:Y:S01]  /*bf10*/  @!UPT UIADD3 URZ, URZ, URZ, URZ ;  /* 0x0000003f3f3ff290 */ /* 0x000fe2000fffe03f */
[----:B------:R0:W-:Y:S04]  /*bf20*/  STL.64 [R1+0x3c0], R20 ;  /* 0x0003c01401007387 */ /* 0x0001e80000100a00 */
[----:B------:R1:W-:Y:S04]  /*bf30*/  STL.64 [R1+0x3c8], R22 ;  /* 0x0003c81601007387 */ /* 0x0003e80000100a00 */
[----:B0-----:R-:W2:Y:S04]  /*bf40*/  LDL.LU.64 R20, [R1+0x3f0] ;  /* 0x0003f00001147983 */ /* 0x001ea80000300a00 */
[----:B-1----:R-:W2:Y:S04]  /*bf50*/  LDL.LU.64 R22, [R1+0x3f8] ;  /* 0x0003f80001167983 */ /* 0x002ea80000300a00 */
[----:B---3--:R-:W-:Y:S04]  /*bf60*/  STL.64 [R1+0xd40], R6 ;  /* 0x000d400601007387 */ /* 0x008fe80000100a00 */
        /* <DEDUP_REMOVED lines=10> */
[----:B------:R-:W3:Y:S04]  /*c010*/  LDL.LU.64 R6, [R1+0x448] ;  /* 0x0004480001067983 */ /* 0x000ee80000300a00 */
[----:B---3--:R-:W-:Y:S04]  /*c020*/  STL.64 [R1+0xd88], R6 ;  /* 0x000d880601007387 */ /* 0x008fe80000100a00 */
[----:B--2---:R0:W-:Y:S04]  /*c030*/  STL.64 [R1+0xd80], R4 ;  /* 0x000d800401007387 */ /* 0x0041e80000100a00 */
[----:B0-----:R-:W2:Y:S04]  /*c040*/  LDL.LU.64 R4, [R1+0x430] ;  /* 0x0004300001047983 */ /* 0x001ea80000300a00 */
[----:B------:R-:W3:Y:S01]  /*c050*/  LDL.LU.64 R6, [R1+0x438] ;  /* 0x0004380001067983 */ /* 0x000ee20000300a00 */
[----:B------:R-:W-:Y:S01]  /*c060*/  HMMA.16816.F32.BF16 R12, R12, R8, R20 ;  /* 0x000000080c0c723c */ /* 0x000fe20000041814 */
[----:B------:R-:W-:-:S02]  /*c070*/  IMAD.MOV.U32 R24, RZ, RZ, R2 ;  /* 0x000000ffff187224 */ /* 0x000fc400078e0002 */
[----:B---3--:R-:W-:Y:S04]  /*c080*/  STL.64 [R1+0xda0], R6 ;  /* 0x000da00601007387 */ /* 0x008fe80000100a00 */
[----:B--2---:R0:W-:Y:S04]  /*c090*/  STL.64 [R1+0xd98], R4 ;  /* 0x000d980401007387 */ /* 0x0041e80000100a00 */
[----:B0-----:R-:W2:Y:S04]  /*c0a0*/  LDL.LU.64 R4, [R1+0x420] ;  /* 0x0004200001047983 */ /* 0x001ea80000300a00 */
[----:B------:R-:W2:Y:S04]  /*c0b0*/  LDL.LU.64 R6, [R1+0x428] ;  /* 0x0004280001067983 */ /* 0x000ea80000300a00 */
[----:B------:R-:W4:Y:S04]  /*c0c0*/  LDL.LU.64 R22, [R1+0xdb8] ;  /* 0x000db80001167983 */ /* 0x000f280000300a00 */
[----:B------:R-:W4:Y:S01]  /*c0d0*/  LDL.LU.64 R20, [R1+0xdb0] ;  /* 0x000db00001147983 */ /* 0x000f220000300a00 */
[----:B------:R-:W-:-:S03]  /*c0e0*/  IMAD.MOV.U32 R25, RZ, RZ, R0 ;  /* 0x000000ffff197224 */ /* 0x000fc600078e0000 */
[----:B------:R-:W-:Y:S04]  /*c0f0*/  STL.64 [R1+0x3f0], R12 ;  /* 0x0003f00c01007387 */ /* 0x000fe80000100a00 */
[----:B------:R-:W-:Y:S04]  /*c100*/  STL.64 [R1+0x3f8], R14 ;  /* 0x0003f80e01007387 */ /* 0x000fe80000100a00 */
[----:B------:R-:W-:Y:S01]  /*c110*/  LDSM.16.MT88.4 R12, [R29+0x2000] ;  /* 0x002000001d0c783b */ /* 0x000fe20000004200 */
[C---:B----4-:R-:W-:Y:S03]  /*c120*/  HMMA.16816.F32.BF16 R20, R16.reuse, R24, R20 ;  /* 0x000000181014723c */ /* 0x050fe60000041814 */
[----:B------:R-:W2:Y:S11]  /*c130*/  LDL.LU.64 R24, [R1+0xda8] ;  /* 0x000da80001187983 */ /* 0x000eb60000300a00 */
[----:B------:R-:W-:Y:S09]  /*c140*/  @!UPT UIADD3 URZ, URZ, URZ, URZ ;  /* 0x0000003f3f3ff290 */ /* 0x000ff2000fffe03f */
[----:B------:R-:W-:Y:S04]  /*c150*/  STL.64 [R1+0x410], R20 ;  /* 0x0004101401007387 */ /* 0x000fe80000100a00 */
[----:B------:R-:W-:Y:S04]  /*c160*/  STL.64 [R1+0x418], R22 ;  /* 0x0004181601007387 */ /* 0x000fe80000100a00 */
[----:B------:R-:W0:Y:S04]  /*c170*/  LDSM.16.MT88.4 R20, [R29+0x2080] ;  /* 0x002080001d14783b */ /* 0x000e280000004200 */
[----:B0-----:R-:W-:Y:S04]  /*c180*/  STL.64 [R1+0xc98], R22 ;  /* 0x000c981601007387 */ /* 0x001fe80000100a00 */
[----:B------:R0:W-:Y:S04]  /*c190*/  STL.64 [R1+0xc90], R20 ;  /* 0x000c901401007387 */ /* 0x0001e80000100a00 */
[----:B0-----:R-:W3:Y:S04]  /*c1a0*/  LDL.LU.64 R20, [R1] ;  /* 0x0000000001147983 */ /* 0x001ee80000300a00 */
[----:B------:R-:W3:Y:S01]  /*c1b0*/  LDL.LU.64 R22, [R1+0x8] ;  /* 0x0000080001167983 */ /* 0x000ee20000300a00 */
        /* <DEDUP_REMOVED lines=30> */
[----:B------:R-:W3:Y:S11]  /*c3a0*/  LDL.LU.64 R4, [R1+0xd38] ;  /* 0x000d380001047983 */ /* 0x000ef60000300a00 */
[----:B------:R-:W-:Y:S07]  /*c3b0*/  @!UPT UIADD3 URZ, URZ, URZ, URZ ;  /* 0x0000003f3f3ff290 */ /* 0x000fee000fffe03f */
[----:B------:R-:W-:Y:S02]  /*c3c0*/  IMAD.MOV.U32 R28, RZ, RZ, R26 ;  /* 0x000000ffff1c7224 */ /* 0x000fe400078e001a */
[----:B------:R-:W-:Y:S02]  /*c3d0*/  IMAD.MOV.U32 R0, RZ, RZ, R27 ;  /* 0x000000ffff007224 */ /* 0x000fe400078e001b */
[----:B------:R-:W4:Y:S01]  /*c3e0*/  LDL.LU.64 R26, [R1+0xd30] ;  /* 0x000d3000011a7983 */ /* 0x000f220000300a00 */
[----:B------:R-:W-:Y:S02]  /*c3f0*/  IMAD.MOV.U32 R2, RZ, RZ, R24 ;  /* 0x000000ffff027224 */ /* 0x000fe400078e0018 */
[----:B------:R-:W-:Y:S02]  /*c400*/  IMAD.MOV.U32 R3, RZ, RZ, R25 ;  /* 0x000000ffff037224 */ /* 0x000fe400078e0019 */
[----:B------:R-:W4:Y:S04]  /*c410*/  LDL.LU.64 R24, [R1+0xd28] ;  /* 0x000d280001187983 */ /* 0x000f280000300a00 */
[----:B------:R-:W-:Y:S04]  /*c420*/  STL [R1+0x928], R2 ;  /* 0x0009280201007387 */ /* 0x000fe80000100800 */
[----:B------:R-:W-:Y:S04]  /*c430*/  STL [R1+0x900], R3 ;  /* 0x0009000301007387 */ /* 0x000fe80000100800 */
[----:B------:R-:W-:Y:S04]  /*c440*/  STL [R1+0x8fc], R28 ;  /* 0x0008fc1c01007387 */ /* 0x000fe80000100800 */
[----:B------:R-:W-:Y:S01]  /*c450*/  STL [R1+0x8f8], R0 ;  /* 0x0008f80001007387 */ /* 0x000fe20000100800 */
[----:B---3--:R-:W-:Y:S03]  /*c460*/  HMMA.16816.F32.BF16 R20, R16, R4, R20 ;  /* 0x000000041014723c */ /* 0x008fe60000041814 */
[----:B--2---:R-:W-:Y:S11]  /*c470*/  STL.64 [R1+0xcf0], R6 ;  /* 0x000cf00601007387 */ /* 0x004ff60000100a00 */
[----:B------:R-:W-:Y:S09]  /*c480*/  @!UPT UIADD3 URZ, URZ, URZ, URZ ;  /* 0x0000003f3f3ff290 */ /* 0x000ff2000fffe03f */
[----:B------:R4:W-:Y:S04]  /*c490*/  STL.64 [R1+0x450], R20 ;  /* 0x0004501401007387 */ /* 0x0009e80000100a00 */
[----:B------:R0:W-:Y:S01]  /*c4a0*/  STL.64 [R1+0x458], R22 ;  /* 0x0004581601007387 */ /* 0x0001e20000100a00 */
[----:B----4-:R-:W-:-:S03]  /*c4b0*/  IMAD.MOV.U32 R20, RZ, RZ, R26 ;  /* 0x000000ffff147224 */ /* 0x010fc600078e001a */
[----:B------:R-:W2:Y:S01]  /*c4c0*/  LDL.LU R26, [R1+0xd20] ;  /* 0x000d2000011a7983 */ /* 0x000ea20000300800 */
[----:B------:R-:W-:Y:S02]  /*c4d0*/  IMAD.MOV.U32 R21, RZ, RZ, R10 ;  /* 0x000000ffff157224 */ /* 0x000fe400078e000a */
[----:B0-----:R-:W-:Y:S01]  /*c4e0*/  IMAD.MOV.U32 R22, RZ, RZ, R27 ;  /* 0x000000ffff167224 */ /* 0x001fe200078e001b */
[----:B------:R-:W3:Y:S04]  /*c4f0*/  LDL.LU R10, [R1+0xd1c] ;  /* 0x000d1c00010a7983 */ /* 0x000ee80000300800 */
[----:B------:R-:W4:Y:S01]  /*c500*/  LDL.LU R27, [R1+0xd18] ;  /* 0x000d1800011b7983 */ /* 0x000f220000300800 */
[----:B------:R-:W-:-:S03]  /*c510*/  IMAD.MOV.U32 R23, RZ, RZ, R24 ;  /* 0x000000ffff177224 */ /* 0x000fc600078e0018 */
[----:B------:R-:W3:Y:S04]  /*c520*/  LDL.LU R24, [R1+0xd14] ;  /* 0x000d140001187983 */ /* 0x000ee80000300800 */
[----:B------:R-:W3:Y:S04]  /*c530*/  LDL.64 R6, [R1+0x68] ;  /* 0x0000680001067983 */ /* 0x000ee80000100a00 */
[----:B------:R0:W-:Y:S04]  /*c540*/  STL.64 [R1+0xcc8], R22 ;  /* 0x000cc81601007387 */ /* 0x0001e80000100a00 */
[----:B------:R-:W-:Y:S01]  /*c550*/  STL.64 [R1+0xcc0], R20 ;  /* 0x000cc01401007387 */ /* 0x000fe20000100a00 */
[----:B0-----:R-:W-:-:S03]  /*c560*/  IMAD.MOV.U32 R22, RZ, RZ, R25 ;  /* 0x000000ffff167224 */ /* 0x001fc600078e0019 */
[----:B------:R-:W3:Y:S01]  /*c570*/  LDL.LU R25, [R1+0xd10] ;  /* 0x000d100001197983 */ /* 0x000ee20000300800 */
[----:B--2---:R-:W-:-:S03]  /*c580*/  IMAD.MOV.U32 R23, RZ, RZ, R26 ;  /* 0x000000ffff177224 */ /* 0x004fc600078e001a */
[----:B------:R-:W3:Y:S04]  /*c590*/  LDL.LU R26, [R1+0xd0c] ;  /* 0x000d0c00011a7983 */ /* 0x000ee80000300800 */
[----:B------:R4:W-:Y:S02]  /*c5a0*/  STL.64 [R1+0xcd8], R22 ;  /* 0x000cd81601007387 */ /* 0x0009e40000100a00 */
[----:B----4-:R-:W-:Y:S02]  /*c5b0*/  IMAD.MOV.U32 R22, RZ, RZ, R27 ;  /* 0x000000ffff167224 */ /* 0x010fe400078e001b */
[----:B------:R-:W3:Y:S04]  /*c5c0*/  LDL.LU R27, [R1+0xd08] ;  /* 0x000d0800011b7983 */ /* 0x000ee80000300800 */
[----:B------:R-:W2:Y:S01]  /*c5d0*/  LDL R23, [R1+0x5c] ;  /* 0x00005c0001177983 */ /* 0x000ea20000100800 */
[----:B---3--:R-:W-:Y:S03]  /*c5e0*/  HMMA.16816.F32.BF16 R16, R16, R8, R24 ;  /* 0x000000081010723c */ /* 0x008fe60000041818 */
[----:B--2---:R0:W-:Y:S04]  /*c5f0*/  STL.64 [R1+0xcf8], R22 ;  /* 0x000cf81601007387 */ /* 0x0041e80000100a00 */
[----:B------:R-:W2:Y:S04]  /*c600*/  LDL.LU R20, [R1+0x1d0] ;  /* 0x0001d00001147983 */ /* 0x000ea80000300800 */
[----:B------:R-:W2:Y:S04]  /*c610*/  LDL.LU R21, [R1+0x1d4] ;  /* 0x0001d40001157983 */ /* 0x000ea80000300800 */
[----:B0-----:R-:W2:Y:S04]  /*c620*/  LDL.LU R22, [R1+0x1d8] ;  /* 0x0001d80001167983 */ /* 0x001ea80000300800 */
[----:B------:R-:W2:Y:S04]  /*c630*/  LDL.LU R23, [R1+0x1dc] ;  /* 0x0001dc0001177983 */ /* 0x000ea80000300800 */
[----:B------:R-:W-:Y:S04]  /*c640*/  STL [R1+0x468], R18 ;  /* 0x0004681201007387 */ /* 0x000fe80000100800 */
[----:B------:R-:W3:Y:S04]  /*c650*/  LDL.64 R26, [R1+0x38] ;  /* 0x00003800011a7983 */ /* 0x000ee80000100a00 */
[----:B---3--:R0:W-:Y:S04]  /*c660*/  STL.64 [R1+0xcd0], R26 ;  /* 0x000cd01a01007387 */ /* 0x0081e80000100a00 */
[----:B------:R-:W3:Y:S04]  /*c670*/  LDL.LU R24, [R1+0x1b0] ;  /* 0x0001b00001187983 */ /* 0x000ee80000300800 */
[----:B------:R-:W3:Y:S01]  /*c680*/  LDL.LU R25, [R1+0x1b4] ;  /* 0x0001b40001197983 */ /* 0x000ee20000300800 */
[----:B0-----:R-:W-:-:S03]  /*c690*/  IMAD.MOV.U32 R26, RZ, RZ, R10 ;  /* 0x000000ffff1a7224 */ /* 0x001fc600078e000a */
[----:B------:R-:W4:Y:S01]  /*c6a0*/  LDL.LU R10, [R1+0xd04] ;  /* 0x000d0400010a7983 */ /* 0x000f220000300800 */
[----:B------:R-:W-:-:S03]  /*c6b0*/  IMAD.MOV.U32 R27, RZ, RZ, R11 ;  /* 0x000000ffff1b7224 */ /* 0x000fc600078e000b */
[----:B------:R-:W4:Y:S01]  /*c6c0*/  LDL.LU R11, [R1+0xd00] ;  /* 0x000d0000010b7983 */ /* 0x000f220000300800 */
[----:B--2---:R-:W-:Y:S03]  /*c6d0*/  HMMA.16816.F32.BF16 R20, R12, R6, R20 ;  /* 0x000000060c14723c */ /* 0x004fe60000041814 */
[----:B------:R-:W-:Y:S01]  /*c6e0*/  STL.64 [R1+0xce8], R26 ;  /* 0x000ce81a01007387 */ /* 0x000fe20000100a00 */
[----:B------:R-:W-:Y:S02]  /*c6f0*/  IMAD.MOV.U32 R0, RZ, RZ, R19 ;  /* 0x000000ffff007224 */ /* 0x000fe400078e0013 */
[----:B------:R-:W-:Y:S02]  /*c700*/  IMAD.MOV.U32 R28, RZ, RZ, R17 ;  /* 0x000000ffff1c7224 */ /* 0x000fe400078e0011 */
[----:B------:R-:W-:Y:S01]  /*c710*/  IMAD.MOV.U32 R3, RZ, RZ, R16 ;  /* 0x000000ffff037224 */ /* 0x000fe200078e0010 */
[----:B---3--:R0:W-:Y:S04]  /*c720*/  STL.64 [R1+0xce0], R24 ;  /* 0x000ce01801007387 */ /* 0x0081e80000100a00 */
[----:B0-----:R-:W2:Y:S04]  /*c730*/  LDL.LU R24, [R1+0x1c0] ;  /* 0x0001c00001187983 */ /* 0x001ea80000300800 */
[----:B------:R-:W2:Y:S04]  /*c740*/  LDL.LU R25, [R1+0x1c4] ;  /* 0x0001c40001197983 */ /* 0x000ea80000300800 */
[----:B------:R-:W2:Y:S04]  /*c750*/  LDL.LU R26, [R1+0x1c8] ;  /* 0x0001c800011a7983 */ /* 0x000ea80000300800 */
[----:B------:R-:W2:Y:S04]  /*c760*/  LDL.LU R27, [R1+0x1cc] ;  /* 0x0001cc00011b7983 */ /* 0x000ea80000300800 */
[----:B----4-:R0:W-:Y:S04]  /*c770*/  STL.64 [R1+0xca0], R10 ;  /* 0x000ca00a01007387 */ /* 0x0101e80000100a00 */
[----:B------:R-:W3:Y:S04]  /*c780*/  LDL.LU R8, [R1+0x1a0] ;  /* 0x0001a00001087983 */ /* 0x000ee80000300800 */
[----:B------:R-:W3:Y:S04]  /*c790*/  LDL.LU R9, [R1+0x1a4] ;  /* 0x0001a40001097983 */ /* 0x000ee80000300800 */
[----:B0-----:R-:W3:Y:S04]  /*c7a0*/  LDL.LU R10, [R1+0x1a8] ;  /* 0x0001a800010a7983 */ /* 0x001ee80000300800 */
[----:B------:R-:W3:Y:S04]  /*c7b0*/  LDL.LU R11, [R1+0x1ac] ;  /* 0x0001ac00010b7983 */ /* 0x000ee80000300800 */
[----:B------:R-:W4:Y:S04]  /*c7c0*/  LDL R18, [R1+0x28] ;  /* 0x0000280001127983 */ /* 0x000f280000100800 */
[----:B------:R-:W4:Y:S04]  /*c7d0*/  LDL R19, [R1+0x2c] ;  /* 0x00002c0001137983 */ /* 0x000f280000100800 */
[----:B------:R-:W-:Y:S04]  /*c7e0*/  STL [R1+0x990], R0 ;  /* 0x0009900001007387 */ /* 0x000fe80000100800 */
[----:B------:R-:W-:Y:S04]  /*c7f0*/  STL [R1+0x930], R28 ;  /* 0x0009301c01007387 */ /* 0x000fe80000100800 */
[----:B------:R-:W-:Y:S04]  /*c800*/  STL [R1+0x92c], R3 ;  /* 0x00092c0301007387 */ /* 0x000fe80000100800 */
[----:B------:R-:W-:Y:S04]  /*c810*/  STL.64 [R1+0x1d0], R20 ;  /* 0x0001d01401007387 */ /* 0x000fe80000100a00 */
[----:B------:R0:W-:Y:S04]  /*c820*/  STL.64 [R1+0x1d8], R22 ;  /* 0x0001d81601007387 */ /* 0x0001e80000100a00 */
[----:B0-----:R-:W2:Y:S01]  /*c830*/  LDL.LU.64 R22, [R1+0xcf8] ;  /* 0x000cf80001167983 */ /* 0x001ea20000300a00 */
[----:B------:R-:W-:-:S02]  /*c840*/  IMAD.MOV.U32 R28, RZ, RZ, R6 ;  /* 0x000000ffff1c7224 */ /* 0x000fc400078e0006 */
[----:B------:R-:W-:Y:S02]  /*c850*/  IMAD.MOV.U32 R5, RZ, RZ, R7 ;  /* 0x000000ffff057224 */ /* 0x000fe400078e0007 */
[----:B------:R-:W3:Y:S01]  /*c860*/  LDL.LU.64 R6, [R1+0xcf0] ;  /* 0x000cf00001067983 */ /* 0x000ee20000300a00 */
[C---:B--2---:R-:W-:Y:S03]  /*c870*/  HMMA.16816.F32.BF16 R20, R12.reuse, R22, R24 ;  /* 0x000000160c14723c */ /* 0x044fe60000041818 */
[----:B------:R-:W2:Y:S04]  /*c880*/  LDL.LU.64 R26, [R1+0xce8] ;  /* 0x000ce800011a7983 */ /* 0x000ea80000300a00 */
[----:B------:R-:W2:Y:S11]  /*c890*/  LDL.LU.64 R24, [R1+0xce0] ;  /* 0x000ce00001187983 */ /* 0x000eb60000300a00 */
[----:B------:R-:W-:Y:S05]  /*c8a0*/  @!UPT UIADD3 URZ, URZ, URZ, URZ ;  /* 0x0000003f3f3ff290 */ /* 0x000fea000fffe03f */
[----:B------:R-:W-:Y:S04]  /*c8b0*/  STL.64 [R1+0x1c0], R20 ;  /* 0x0001c01401007387 */ /* 0x000fe80000100a00 */
[----:B------:R0:W-:Y:S04]  /*c8c0*/  STL.64 [R1+0x1c8], R22 ;  /* 0x0001c81601007387 */ /* 0x0001e80000100a00 */
[----:B0-----:R-:W2:Y:S02]  /*c8d0*/  LDL.LU.64 R22, [R1+0xcd8] ;  /* 0x000cd80001167983 */ /* 0x001ea40000300a00 */
[C---:B--2---:R-:W-:Y:S02]  /*c8e0*/  HMMA.16816.F32.BF16 R20, R12.reuse, R22, R24 ;  /* 0x000000160c14723c */ /* 0x044fe40000041818 */
[----:B------:R-:W3:Y:S11]  /*c8f0*/  LDL.LU.64 R26, [R1+0xcd0] ;  /* 0x000cd000011a7983 */ /* 0x000ef60000300a00 */
[----:B------:R-:W-:Y:S10]  /*c900*/  @!UPT UIADD3 URZ, URZ, URZ, URZ ;  /* 0x0000003f3f3ff290 */ /* 0x000ff4000fffe03f */
[----:B------:R-:W-:Y:S04]  /*c910*/  STL.64 [R1+0x1b0], R20 ;  /* 0x0001b01401007387 */ /* 0x000fe80000100a00 */
[----:B------:R0:W-:Y:S04]  /*c920*/  STL.64 [R1+0x1b8], R22 ;  /* 0x0001b81601007387 */ /* 0x0001e80000100a00 */
[----:B0-----:R-:W4:Y:S04]  /*c930*/  LDL.LU.64 R22, [R1+0xcc8] ;  /* 0x000cc80001167983 */ /* 0x001f280000300a00 */
[----:B------:R-:W4:Y:S01]  /*c940*/  LDL.LU.64 R20, [R1+0xcc0] ;  /* 0x000cc00001147983 */ /* 0x000f220000300a00 */
[----:B---3--:R-:W-:Y:S11]  /*c950*/  HMMA.16816.F32.BF16 R8, R12, R26, R8 ;  /* 0x0000001a0c08723c */ /* 0x008ff60000041808 */
[----:B------:R-:W-:Y:S11]  /*c960*/  @!UPT UIADD3 URZ, URZ, URZ, URZ ;  /* 0x0000003f3f3ff290 */ /* 0x000ff6000fffe03f */
[----:B------:R-:W-:Y:S01]  /*c970*/  @!UPT UIADD3 URZ, URZ, URZ, URZ ;  /* 0x0000003f3f3ff290 */ /* 0x000fe2000fffe03f */
[----:B------:R-:W-:Y:S04]  /*c980*/  STL.64 [R1+0x1a0], R8 ;  /* 0x0001a00801007387 */ /* 0x000fe80000100a00 */
[----:B------:R-:W-:Y:S04]  /*c990*/  STL.64 [R1+0x1a8], R10 ;  /* 0x0001a80a01007387 */ /* 0x000fe80000100a00 */
[----:B------:R-:W0:Y:S01]  /*c9a0*/  LDSM.16.MT88.4 R8, [R29+0x2100] ;  /* 0x002100001d08783b */ /* 0x000e220000004200 */
[----:B------:R-:W-:-:S03]  /*c9b0*/  IMAD.MOV.U32 R2, RZ, RZ, R26 ;  /* 0x000000ffff027224 */ /* 0x000fc600078e001a */
[----:B------:R-:W2:Y:S01]  /*c9c0*/  LDL.LU R24, [R1+0x2a0] ;  /* 0x0002a00001187983 */ /* 0x000ea20000300800 */
[----:B------:R-:W-:-:S03]  /*c9d0*/  IMAD.MOV.U32 R0, RZ, RZ, R27 ;  /* 0x000000ffff007224 */ /* 0x000fc600078e001b */
[----:B------:R-:W2:Y:S04]  /*c9e0*/  LDL.LU R25, [R1+0x2a4] ;  /* 0x0002a40001197983 */ /* 0x000ea80000300800 */
[----:B------:R-:W2:Y:S04]  /*c9f0*/  LDL.LU R26, [R1+0x2a8] ;  /* 0x0002a800011a7983 */ /* 0x000ea80000300800 */
[----:B------:R-:W2:Y:S04]  /*ca00*/  LDL.LU R27, [R1+0x2ac] ;  /* 0x0002ac00011b7983 */ /* 0x000ea80000300800 */
[----:B------:R1:W-:Y:S01]  /*ca10*/  STL.64 [R1+0xcb8], R6 ;  /* 0x000cb80601007387 */ /* 0x0003e20000100a00 */
[----:B0-----:R-:W-:-:S02]  /*ca20*/  IMAD.MOV.U32 R17, RZ, RZ, R8 ;  /* 0x000000ffff117224 */ /* 0x001fc400078e0008 */
[----:B------:R-:W-:Y:S02]  /*ca30*/  IMAD.MOV.U32 R16, RZ, RZ, R9 ;  /* 0x000000ffff107224 */ /* 0x000fe400078e0009 */
[----:B------:R-:W-:Y:S02]  /*ca40*/  IMAD.MOV.U32 R4, RZ, RZ, R10 ;  /* 0x000000ffff047224 */ /* 0x000fe400078e000a */
[----:B------:R-:W-:Y:S02]  /*ca50*/  IMAD.MOV.U32 R3, RZ, RZ, R11 ;  /* 0x000000ffff037224 */ /* 0x000fe400078e000b */
[C---:B----4-:R-:W-:Y:S01]  /*ca60*/  HMMA.16816.F32.BF16 R8, R12.reuse, R18, R20 ;  /* 0x000000120c08723c */ /* 0x050fe20000041814 */
[----:B------:R-:W-:Y:S04]  /*ca70*/  STL [R1+0xcb0], R4 ;  /* 0x000cb00401007387 */ /* 0x000fe80000100800 */
[----:B-1----:R-:W2:Y:S04]  /*ca80*/  LDL.64 R6, [R1+0x18] ;  /* 0x0000180001067983 */ /* 0x002ea80000100a00 */
[----:B------:R-:W-:Y:S04]  /*ca90*/  STL.64 [R1+0xc40], R18 ;  /* 0x000c401201007387 */ /* 0x000fe80000100a00 */
[----:B------:R0:W-:Y:S10]  /*caa0*/  STL.64 [R1+0xc38], R16 ;  /* 0x000c381001007387 */ /* 0x0001f40000100a00 */
[----:B------:R1:W-:Y:S04]  /*cab0*/  STL.64 [R1+0x2b0], R8 ;  /* 0x0002b00801007387 */ /* 0x0003e80000100a00 */
[----:B------:R3:W-:Y:S04]  /*cac0*/  STL.64 [R1+0x2b8], R10 ;  /* 0x0002b80a01007387 */ /* 0x0007e80000100a00 */
[----:B0-----:R-:W4:Y:S04]  /*cad0*/  LDL.LU R16, [R1+0x140] ;  /* 0x0001400001107983 */ /* 0x001f280000300800 */
[----:B------:R-:W4:Y:S04]  /*cae0*/  LDL.LU R17, [R1+0x144] ;  /* 0x0001440001117983 */ /* 0x000f280000300800 */
[----:B------:R-:W2:Y:S04]  /*caf0*/  LDL.LU R18, [R1+0x148] ;  /* 0x0001480001127983 */ /* 0x000ea80000300800 */
[----:B------:R-:W2:Y:S04]  /*cb00*/  LDL.LU R19, [R1+0x14c] ;  /* 0x00014c0001137983 */ /* 0x000ea80000300800 */
[----:B-1----:R-:W4:Y:S04]  /*cb10*/  LDL.LU R8, [R1+0x290] ;  /* 0x0002900001087983 */ /* 0x002f280000300800 */
[----:B------:R-:W4:Y:S04]  /*cb20*/  LDL.LU R9, [R1+0x294] ;  /* 0x0002940001097983 */ /* 0x000f280000300800 */
[----:B---3--:R-:W3:Y:S04]  /*cb30*/  LDL.LU R10, [R1+0x298] ;  /* 0x00029800010a7983 */ /* 0x008ee80000300800 */
[----:B------:R-:W3:Y:S04]  /*cb40*/  LDL.LU R11, [R1+0x29c] ;  /* 0x00029c00010b7983 */ /* 0x000ee80000300800 */
[----:B------:R-:W3:Y:S04]  /*cb50*/  LDL.LU R20, [R1+0x190] ;  /* 0x0001900001147983 */ /* 0x000ee80000300800 */
[----:B------:R-:W3:Y:S04]  /*cb60*/  LDL.LU R21, [R1+0x194] ;  /* 0x0001940001157983 */ /* 0x000ee80000300800 */
[----:B------:R-:W3:Y:S04]  /*cb70*/  LDL.LU R22, [R1+0x198] ;  /* 0x0001980001167983 */ /* 0x000ee80000300800 */
[----:B------:R-:W3:Y:S04]  /*cb80*/  LDL.LU R23, [R1+0x19c] ;  /* 0x00019c0001177983 */ /* 0x000ee80000300800 */
[----:B--2---:R0:W-:Y:S04]  /*cb90*/  STL.64 [R1+0xc50], R18 ;  /* 0x000c501201007387 */ /* 0x0041e80000100a00 */
[----:B----4-:R-:W-:Y:S04]  /*cba0*/  STL.64 [R1+0xc48], R16 ;  /* 0x000c481001007387 */ /* 0x010fe80000100a00 */
[----:B0-----:R-:W2:Y:S04]  /*cbb0*/  LDL R18, [R1+0x48] ;  /* 0x0000480001127983 */ /* 0x001ea80000100800 */
[----:B------:R-:W2:Y:S01]  /*cbc0*/  LDL R19, [R1+0x4c] ;  /* 0x00004c0001137983 */ /* 0x000ea20000100800 */
[----:B------:R-:W-:Y:S03]  /*cbd0*/  HMMA.16816.F32.BF16 R24, R12, R6, R24 ;  /* 0x000000060c18723c */ /* 0x000fe60000041818 */
[----:B--2---:R0:W-:Y:S04]  /*cbe0*/  STL.64 [R1+0xc60], R18 ;  /* 0x000c601201007387 */ /* 0x0041e80000100a00 */
[----:B0-----:R-:W2:Y:S04]  /*cbf0*/  LDL.64 R18, [R1+0x58] ;  /* 0x0000580001127983 */ /* 0x001ea80000100a00 */
[----:B--2---:R0:W-:Y:S11]  /*cc00*/  STL.64 [R1+0xc78], R18 ;  /* 0x000c781201007387 */ /* 0x0041f60000100a00 */
[----:B------:R-:W-:Y:S01]  /*cc10*/  @!UPT UIADD3 URZ, URZ, URZ, URZ ;  /* 0x0000003f3f3ff290 */ /* 0x000fe2000fffe03f */
[----:B------:R1:W-:Y:S04]  /*cc20*/  STL.64 [R1+0x2a0], R24 ;  /* 0x0002a01801007387 */ /* 0x0003e80000100a00 */
[----:B------:R-:W-:Y:S01]  /*cc30*/  STL.64 [R1+0x2a8], R26 ;  /* 0x0002a81a01007387 */ /* 0x000fe20000100a00 */
[----:B0-----:R-:W-:Y:S02]  /*cc40*/  IMAD.MOV.U32 R19, RZ, RZ, R5 ;  /* 0x000000ffff137224 */ /* 0x001fe400078e0005 */
[----:B------:R-:W-:Y:S02]  /*cc50*/  IMAD.MOV.U32 R5, RZ, RZ, R7 ;  /* 0x000000ffff057224 */ /* 0x000fe400078e0007 */
[----:B-1----:R-:W-:Y:S02]  /*cc60*/  IMAD.MOV.U32 R24, RZ, RZ, R6 ;  /* 0x000000ffff187224 */ /* 0x002fe400078e0006 */
[----:B------:R-:W2:Y:S04]  /*cc70*/  LDL.LU.64 R6, [R1+0xcb8] ;  /* 0x000cb80001067983 */ /* 0x000ea80000300a00 */
[----:B------:R-:W4:Y:S04]  /*cc80*/  LDL.LU R4, [R1+0xcb0] ;  /* 0x000cb00001047983 */ /* 0x000f280000300800 */
[----:B------:R0:W-:Y:S04]  /*cc90*/  STL [R1+0xc58], R24 ;  /* 0x000c581801007387 */ /* 0x0001e80000100800 */
[----:B0-----:R-:W2:Y:S04]  /*cca0*/  LDL.LU R24, [R1+0x150] ;  /* 0x0001500001187983 */ /* 0x001ea80000300800 */
[----:B------:R-:W2:Y:S04]  /*ccb0*/  LDL.LU R25, [R1+0x154] ;  /* 0x0001540001197983 */ /* 0x000ea80000300800 */
[----:B------:R-:W2:Y:S04]  /*ccc0*/  LDL.LU R26, [R1+0x158] ;  /* 0x00015800011a7983 */ /* 0x000ea80000300800 */
[----:B------:R-:W2:Y:S04]  /*ccd0*/  LDL.LU R27, [R1+0x15c] ;  /* 0x00015c00011b7983 */ /* 0x000ea80000300800 */
[----:B--2---:R0:W-:Y:S04]  /*cce0*/  STL.64 [R1+0xc70], R26 ;  /* 0x000c701a01007387 */ /* 0x0041e80000100a00 */
[----:B------:R1:W-:Y:S01]  /*ccf0*/  STL.64 [R1+0xc68], R24 ;  /* 0x000c681801007387 */ /* 0x0003e20000100a00 */
[----:B0-----:R-:W-:-:S02]  /*cd00*/  IMAD.MOV.U32 R26, RZ, RZ, R6 ;  /* 0x000000ffff1a7224 */ /* 0x001fc400078e0006 */
[----:B------:R-:W-:Y:S01]  /*cd10*/  IMAD.MOV.U32 R27, RZ, RZ, R7 ;  /* 0x000000ffff1b7224 */ /* 0x000fe200078e0007 */
[----:B-1----:R-:W2:Y:S04]  /*cd20*/  LDL.LU R24, [R1+0x160] ;  /* 0x0001600001187983 */ /* 0x002ea80000300800 */
[----:B------:R-:W2:Y:S04]  /*cd30*/  LDL.LU R25, [R1+0x164] ;  /* 0x0001640001197983 */ /* 0x000ea80000300800 */
[----:B------:R-:W3:Y:S04]  /*cd40*/  LDL.LU R6, [R1+0xcac] ;  /* 0x000cac0001067983 */ /* 0x000ee80000300800 */
[----:B------:R-:W3:Y:S04]  /*cd50*/  LDL.LU R7, [R1+0xca8] ;  /* 0x000ca80001077983 */ /* 0x000ee80000300800 */
[----:B------:R-:W-:Y:S01]  /*cd60*/  STL.64 [R1+0xc88], R26 ;  /* 0x000c881a01007387 */ /* 0x000fe20000100a00 */
[C---:B---3--:R-:W-:Y:S03]  /*cd70*/  HMMA.16816.F32.BF16 R8, R12.reuse, R6, R8 ;  /* 0x000000060c08723c */ /* 0x048fe60000041808 */
[----:B--2---:R0:W-:Y:S04]  /*cd80*/  STL.64 [R1+0xc80], R24 ;  /* 0x000c801801007387 */ /* 0x0041e80000100a00 */
[----:B0-----:R-:W2:Y:S04]  /*cd90*/  LDL.LU R24, [R1+0x170] ;  /* 0x0001700001187983 */ /* 0x001ea80000300800 */
[----:B------:R-:W2:Y:S04]  /*cda0*/  LDL.LU R25, [R1+0x174] ;  /* 0x0001740001197983 */ /* 0x000ea80000300800 */
[----:B------:R-:W2:Y:S04]  /*cdb0*/  LDL.LU R26, [R1+0x178] ;  /* 0x00017800011a7983 */ /* 0x000ea80000300800 */
[----:B------:R-:W2:Y:S04]  /*cdc0*/  LDL.LU R27, [R1+0x17c] ;  /* 0x00017c00011b7983 */ /* 0x000ea80000300800 */
[----:B------:R-:W-:Y:S04]  /*cdd0*/  STL.64 [R1+0x290], R8 ;  /* 0x0002900801007387 */ /* 0x000fe80000100a00 */
[----:B------:R0:W-:Y:S04]  /*cde0*/  STL.64 [R1+0x298], R10 ;  /* 0x0002980a01007387 */ /* 0x0001e80000100a00 */
[----:B0-----:R-:W3:Y:S01]  /*cdf0*/  LDL.LU.64 R10, [R1+0xca0] ;  /* 0x000ca000010a7983 */ /* 0x001ee20000300a00 */
[----:B------:R-:W-:Y:S01]  /*ce00*/  IMAD.MOV.U32 R18, RZ, RZ, R28 ;  /* 0x000000ffff127224 */ /* 0x000fe200078e001c */
[----:B---3--:R-:W-:Y:S02]  /*ce10*/  HMMA.16816.F32.BF16 R12, R12, R10, R20 ;  /* 0x0000000a0c0c723c */ /* 0x008fe40000041814 */
[----:B------:R-:W2:Y:S04]  /*ce20*/  LDL.LU.64 R22, [R1+0xc98] ;  /* 0x000c980001167983 */ /* 0x000ea80000300a00 */
[----:B------:R-:W2:Y:S11]  /*ce30*/  LDL.LU.64 R20, [R1+0xc90] ;  /* 0x000c900001147983 */ /* 0x000eb60000300a00 */
[----:B------:R-:W-:Y:S06]  /*ce40*/  @!UPT UIADD3 URZ, URZ, URZ, URZ ;  /* 0x0000003f3f3ff290 */ /* 0x000fec000fffe03f */
[----:B------:R-:W-:Y:S04]  /*ce50*/  STL.64 [R1+0x190], R12 ;  /* 0x0001900c01007387 */ /* 0x000fe80000100a00 */
[----:B------:R-:W-:Y:S04]  /*ce60*/  STL.64 [R1+0x198], R14 ;  /* 0x0001980e01007387 */ /* 0x000fe80000100a00 */
[----:B------:R0:W-:Y:S04]  /*ce70*/  STL.64 [R1+0xc20], R10 ;  /* 0x000c200a01007387 */ /* 0x0001e80000100a00 */
[----:B------:R-:W3:Y:S04]  /*ce80*/  LDL.LU R8, [R1+0x210] ;  /* 0x0002100001087983 */ /* 0x000ee80000300800 */
[----:B------:R-:W3:Y:S04]  /*ce90*/  LDL.LU R9, [R1+0x214] ;  /* 0x0002140001097983 */ /* 0x000ee80000300800 */
[----:B0-----:R-:W3:Y:S04]  /*cea0*/  LDL.LU R10, [R1+0x218] ;  /* 0x00021800010a7983 */ /* 0x001ee80000300800 */
[----:B------:R-:W3:Y:S01]  /*ceb0*/  LDL.LU R11, [R1+0x21c] ;  /* 0x00021c00010b7983 */ /* 0x000ee20000300800 */
[C---:B--2---:R-:W-:Y:S03]  /*cec0*/  HMMA.16816.F32.BF16 R16, R20.reuse, R18, R24 ;  /* 0x000000121410723c */ /* 0x044fe60000041818 */
[----:B------:R-:W2:Y:S04]  /*ced0*/  LDL.LU.64 R26, [R1+0xc88] ;  /* 0x000c8800011a7983 */ /* 0x000ea80000300a00 */
[----:B------:R-:W2:Y:S11]  /*cee0*/  LDL.LU.64 R24, [R1+0xc80] ;  /* 0x000c800001187983 */ /* 0x000eb60000300a00 */
[----:B------:R-:W-:Y:S05]  /*cef0*/  @!UPT UIADD3 URZ, URZ, URZ, URZ ;  /* 0x0000003f3f3ff290 */ /* 0x000fea000fffe03f */
[----:B------:R-:W-:Y:S04]  /*cf00*/  STL.64 [R1+0x170], R16 ;  /* 0x0001701001007387 */ /* 0x000fe80000100a00 */
[----:B------:R0:W-:Y:S04]  /*cf10*/  STL.64 [R1+0x178], R18 ;  /* 0x0001781201007387 */ /* 0x0001e80000100a00 */
[----:B0-----:R-:W2:Y:S01]  /*cf20*/  LDL.LU.64 R18, [R1+0xc78] ;  /* 0x000c780001127983 */ /* 0x001ea20000300a00 */
[----:B------:R-:W-:Y:S02]  /*cf30*/  IMAD.MOV.U32 R14, RZ, RZ, R2 ;  /* 0x000000ffff0e7224 */ /* 0x000fe400078e0002 */
[----:B------:R-:W-:Y:S01]  /*cf40*/  IMAD.MOV.U32 R15, RZ, RZ, R0 ;  /* 0x000000ffff0f7224 */ /* 0x000fe200078e0000 */
[----:B--2---:R-:W-:Y:S01]  /*cf50*/  HMMA.16816.F32.BF16 R24, R20, R18, R24 ;  /* 0x000000121418723c */ /* 0x004fe20000041818 */
[----:B------:R-:W-:-:S02]  /*cf60*/  IMAD.MOV.U32 R2, RZ, RZ, R18 ;  /* 0x000000ffff027224 */ /* 0x000fc400078e0012 */
[----:B------:R-:W-:Y:S11]  /*cf70*/  IMAD.MOV.U32 R0, RZ, RZ, R19 ;  /* 0x000000ffff007224 */ /* 0x000ff600078e0013 */
[----:B------:R-:W-:Y:S09]  /*cf80*/  @!UPT UIADD3 URZ, URZ, URZ, URZ ;  /* 0x0000003f3f3ff290 */ /* 0x000ff2000fffe03f */
[----:B------:R-:W-:Y:S04]  /*cf90*/  STL.64 [R1+0x160], R24 ;  /* 0x0001601801007387 */ /* 0x000fe80000100a00 */
[----:B------:R0:W-:Y:S04]  /*cfa0*/  STL.64 [R1+0x168], R26 ;  /* 0x0001681a01007387 */ /* 0x0001e80000100a00 */
[----:B0-----:R-:W2:Y:S04]  /*cfb0*/  LDL.LU.64 R26, [R1+0xc70] ;  /* 0x000c7000011a7983 */ /* 0x001ea80000300a00 */
[----:B------:R-:W2:Y:S04]  /*cfc0*/  LDL.LU.64 R24, [R1+0xc68] ;  /* 0x000c680001187983 */ /* 0x000ea80000300a00 */
[----:B------:R-:W2:Y:S02]  /*cfd0*/  LDL.LU.64 R18, [R1+0xc60] ;  /* 0x000c600001127983 */ /* 0x000ea40000300a00 */
[C---:B--2---:R-:W-:Y:S02]  /*cfe0*/  HMMA.16816.F32.BF16 R16, R20.reuse, R18, R24 ;  /* 0x000000121410723c */ /* 0x044fe40000041818 */
[----:B------:R-:W2:Y:S11]  /*cff0*/  LDL.LU R24, [R1+0xc58] ;  /* 0x000c580001187983 */ /* 0x000eb60000300800 */
[----:B------:R-:W-:Y:S10]  /*d000*/  @!UPT UIADD3 URZ, URZ, URZ, URZ ;  /* 0x0000003f3f3ff290 */ /* 0x000ff4000fffe03f */
[----:B------:R-:W-:Y:S04]  /*d010*/  STL.64 [R1+0x150], R16 ;  /* 0x0001501001007387 */ /* 0x000fe80000100a00 */
[----:B------:R0:W-:Y:S04]  /*d020*/  STL.64 [R1+0x158], R18 ;  /* 0x0001581201007387 */ /* 0x0001e80000100a00 */
[----:B0-----:R-:W2:Y:S04]  /*d030*/  LDL.LU.64 R18, [R1+0xc50] ;  /* 0x000c500001127983 */ /* 0x001ea80000300a00 */
[----:B------:R-:W2:Y:S02]  /*d040*/  LDL.LU.64 R16, [R1+0xc48] ;  /* 0x000c480001107983 */ /* 0x000ea40000300a00 */
[----:B--2---:R-:W-:Y:S02]  /*d050*/  HMMA.16816.F32.BF16 R12, R20, R14, R16 ;  /* 0x0000000e140c723c */ /* 0x004fe40000041810 */
[----:B------:R-:W3:Y:S04]  /*d060*/  LDL.LU.64 R18, [R1+0xc40] ;  /* 0x000c400001127983 */ /* 0x000ee80000300a00 */
[----:B------:R-:W2:Y:S11]  /*d070*/  LDL.LU.64 R16, [R1+0xc38] ;  /* 0x000c380001107983 */ /* 0x000eb60000300a00 */
[----:B------:R-:W-:Y:S06]  /*d080*/  @!UPT UIADD3 URZ, URZ, URZ, URZ ;  /* 0x0000003f3f3ff290 */ /* 0x000fec000fffe03f */
[----:B------:R-:W-:Y:S04]  /*d090*/  STL.64 [R1+0x140], R12 ;  /* 0x0001400c01007387 */ /* 0x000fe80000100a00 */
[----:B------:R0:W-:Y:S02]  /*d0a0*/  STL.64 [R1+0x148], R14 ;  /* 0x0001480e01007387 */ /* 0x0001e40000100a00 */
[----:B0-----:R-:W-:Y:S02]  /*d0b0*/  IMAD.MOV.U32 R14, RZ, RZ, R24 ;  /* 0x000000ffff0e7224 */ /* 0x001fe400078e0018 */
[----:B------:R-:W0:Y:S04]  /*d0c0*/  LDSM.16.MT88.4 R24, [R29+0x2180] ;  /* 0x002180001d18783b */ /* 0x000e280000004200 */
[----:B0-----:R4:W-:Y:S04]  /*d0d0*/  STL.64 [R1+0xbb0], R26 ;  /* 0x000bb01a01007387 */ /* 0x0019e80000100a00 */
[----:B------:R2:W-:Y:S01]  /*d0e0*/  STL.64 [R1+0xba8], R24 ;  /* 0x000ba81801007387 */ /* 0x0005e20000100a00 */
[----:B----4-:R-:W-:-:S02]  /*d0f0*/  IMAD.MOV.U32 R26, RZ, RZ, R4 ;  /* 0x000000ffff1a7224 */ /* 0x010fc400078e0004 */
[----:B------:R-:W-:-:S05]  /*d100*/  IMAD.MOV.U32 R27, RZ, RZ, R3 ;  /* 0x000000ffff1b7224 */ /* 0x000fca00078e0003 */
[----:B------:R-:W-:Y:S01]  /*d110*/  STL.64 [R1+0xc18], R26 ;  /* 0x000c181a01007387 */ /* 0x000fe20000100a00 */
[----:B---3--:R-:W-:Y:S01]  /*d120*/  HMMA.16816.F32.BF16 R8, R20, R18, R8 ;  /* 0x000000121408723c */ /* 0x008fe20000041808 */
[----:B--2---:R-:W-:Y:S02]  /*d130*/  IMAD.MOV.U32 R24, RZ, RZ, R17 ;  /* 0x000000ffff187224 */ /* 0x004fe400078e0011 */
[----:B------:R-:W-:-:S05]  /*d140*/  IMAD.MOV.U32 R25, RZ, RZ, R16 ;  /* 0x000000ffff197224 */ /* 0x000fca00078e0010 */
[----:B------:R0:W-:Y:S04]  /*d150*/  STL.64 [R1+0xc10], R24 ;  /* 0x000c101801007387 */ /* 0x0001e80000100a00 */
[----:B------:R-:W-:Y:S04]  /*d160*/  STL [R1+0x994], R29 ;  /* 0x0009941d01007387 */ /* 0x000fe80000100800 */
[----:B0-----:R-:W2:Y:S07]  /*d170*/  LDL.LU R24, [R1+0x3a0] ;  /* 0x0003a00001187983 */ /* 0x001eae0000300800 */
[----:B------:R-:W-:Y:S04]  /*d180*/  STL.64 [R1+0x210], R8 ;  /* 0x0002100801007387 */ /* 0x000fe80000100a00 */
[----:B------:R-:W-:Y:S04]  /*d190*/  STL.64 [R1+0x218], R10 ;  /* 0x0002180a01007387 */ /* 0x000fe80000100a00 */
[----:B------:R-:W2:Y:S04]  /*d1a0*/  LDL.LU R25, [R1+0x3a4] ;  /* 0x0003a40001197983 */ /* 0x000ea80000300800 */
[----:B------:R-:W3:Y:S04]  /*d1b0*/  LDL.LU R26, [R1+0x3a8] ;  /* 0x0003a800011a7983 */ /* 0x000ee80000300800 */
[----:B------:R-:W3:Y:S01]  /*d1c0*/  LDL.LU R27, [R1+0x3ac] ;  /* 0x0003ac00011b7983 */ /* 0x000ee20000300800 */
[----:B------:R-:W-:Y:S01]  /*d1d0*/  IMAD.MOV.U32 R15, RZ, RZ, R5 ;  /* 0x000000ffff0f7224 */ /* 0x000fe200078e0005 */
[----:B------:R-:W-:-:S05]  /*d1e0*/  LOP3.LUT R5, R29, 0x40, RZ, 0x3c, !PT ;  /* 0x000000401d057812 */ /* 0x000fca00078e3cff */
[----:B------:R-:W0:Y:S04]  /*d1f0*/  LDSM.16.MT88.4 R16, [R5+0x2000] ;  /* 0x002000000510783b */ /* 0x000e280000004200 */
[----:B---3--:R-:W-:Y:S04]  /*d200*/  STL.64 [R1+0xc30], R26 ;  /* 0x000c301a01007387 */ /* 0x008fe80000100a00 */
[----:B--2---:R1:W-:Y:S04]  /*d210*/  STL.64 [R1+0xc28], R24 ;  /* 0x000c281801007387 */ /* 0x0043e80000100a00 */
[----:B-1----:R-:W2:Y:S04]  /*d220*/  LDL.LU R24, [R1+0x3b0] ;  /* 0x0003b00001187983 */ /* 0x002ea80000300800 */
[----:B------:R-:W2:Y:S04]  /*d230*/  LDL.LU R25, [R1+0x3b4] ;  /* 0x0003b40001197983 */ /* 0x000ea80000300800 */
[----:B------:R-:W2:Y:S04]  /*d240*/  LDL.LU R26, [R1+0x3b8] ;  /* 0x0003b800011a7983 */ /* 0x000ea80000300800 */
[----:B------:R-:W2:Y:S04]  /*d250*/  LDL.LU R27, [R1+0x3bc] ;  /* 0x0003bc00011b7983 */ /* 0x000ea80000300800 */
[----:B------:R-:W3:Y:S04]  /*d260*/  LDL.LU R8, [R1+0x3e0] ;  /* 0x0003e00001087983 */ /* 0x000ee80000300800 */
[----:B------:R-:W3:Y:S04]  /*d270*/  LDL.LU R9, [R1+0x3e4] ;  /* 0x0003e40001097983 */ /* 0x000ee80000300800 */
[----:B------:R-:W3:Y:S04]  /*d280*/  LDL.LU R10, [R1+0x3e8] ;  /* 0x0003e800010a7983 */ /* 0x000ee80000300800 */
[----:B------:R-:W3:Y:S04]  /*d290*/  LDL.LU R11, [R1+0x3ec] ;  /* 0x0003ec00010b7983 */ /* 0x000ee80000300800 */
[----:B0-----:R0:W-:Y:S04]  /*d2a0*/  STL.64 [R1+0xb30], R18 ;  /* 0x000b301201007387 */ /* 0x0011e80000100a00 */
[----:B------:R1:W-:Y:S04]  /*d2b0*/  STL.64 [R1+0xb28], R16 ;  /* 0x000b281001007387 */ /* 0x0003e80000100a00 */
[----:B0-----:R-:W4:Y:S04]  /*d2c0*/  LDL.64 R18, [R1+0x28] ;  /* 0x0000280001127983 */ /* 0x001f280000100a00 */
[----:B----4-:R0:W-:Y:S04]  /*d2d0*/  STL.64 [R1+0xbc8], R18 ;  /* 0x000bc81201007387 */ /* 0x0101e80000100a00 */
[----:B-1----:R-:W4:Y:S04]  /*d2e0*/  LDL.LU R16, [R1+0x360] ;  /* 0x0003600001107983 */ /* 0x002f280000300800 */
[----:B------:R-:W4:Y:S04]  /*d2f0*/  LDL.LU R17, [R1+0x364] ;  /* 0x0003640001117983 */ /* 0x000f280000300800 */
[----:B0-----:R-:W3:Y:S04]  /*d300*/  LDL.LU R18, [R1+0x368] ;  /* 0x0003680001127983 */ /* 0x001ee80000300800 */
[----:B------:R-:W3:Y:S01]  /*d310*/  LDL.LU R19, [R1+0x36c] ;  /* 0x00036c0001137983 */ /* 0x000ee20000300800 */
[----:B--2---:R-:W-:Y:S03]  /*d320*/  HMMA.16816.F32.BF16 R12, R20, R14, R24 ;  /* 0x0000000e140c723c */ /* 0x004fe60000041818 */
[----:B---3--:R0:W-:Y:S04]  /*d330*/  STL.64 [R1+0xbd8], R18 ;  /* 0x000bd81201007387 */ /* 0x0081e80000100a00 */
[----:B----4-:R-:W-:Y:S04]  /*d340*/  STL.64 [R1+0xbd0], R16 ;  /* 0x000bd01001007387 */ /* 0x010fe80000100a00 */
[----:B0-----:R-:W2:Y:S04]  /*d350*/  LDL.64 R18, [R1+0x48] ;  /* 0x0000480001127983 */ /* 0x001ea80000100a00 */
[----:B--2---:R0:W-:Y:S02]  /*d360*/  STL.64 [R1+0xbf0], R18 ;  /* 0x000bf01201007387 */ /* 0x0041e40000100a00 */
[----:B0-----:R-:W-:-:S02]  /*d370*/  IMAD.MOV.U32 R18, RZ, RZ, R2 ;  /* 0x000000ffff127224 */ /* 0x001fc400078e0002 */
[----:B------:R-:W-:-:S05]  /*d380*/  IMAD.MOV.U32 R19, RZ, RZ, R0 ;  /* 0x000000ffff137224 */ /* 0x000fca00078e0000 */
[----:B------:R0:W-:Y:S04]  /*d390*/  STL.64 [R1+0xc08], R18 ;  /* 0x000c081201007387 */ /* 0x0001e80000100a00 */
[----:B0-----:R-:W2:Y:S04]  /*d3a0*/  LDL.64 R18, [R1+0x68] ;  /* 0x0000680001127983 */ /* 0x001ea80000100a00 */
[----:B------:R-:W3:Y:S04]  /*d3b0*/  LDL.LU.64 R26, [R1+0xc30] ;  /* 0x000c3000011a7983 */ /* 0x000ee80000300a00 */
[----:B------:R-:W3:Y:S04]  /*d3c0*/  LDL.LU.64 R24, [R1+0xc28] ;  /* 0x000c280001187983 */ /* 0x000ee80000300a00 */
[----:B------:R-:W-:Y:S04]  /*d3d0*/  STL.64 [R1+0x3b0], R12 ;  /* 0x0003b00c01007387 */ /* 0x000fe80000100a00 */
[----:B------:R-:W-:Y:S04]  /*d3e0*/  STL.64 [R1+0x3b8], R14 ;  /* 0x0003b80e01007387 */ /* 0x000fe80000100a00 */
[----:B------:R-:W0:Y:S04]  /*d3f0*/  LDSM.16.MT88.4 R12, [R5+0x2080] ;  /* 0x00208000050c783b */ /* 0x000e280000004200 */
[----:B0-----:R-:W-:Y:S04]  /*d400*/  STL.64 [R1+0xac0], R14 ;  /* 0x000ac00e01007387 */ /* 0x001fe80000100a00 */
[----:B------:R0:W-:Y:S04]  /*d410*/  STL.64 [R1+0xab8], R12 ;  /* 0x000ab80c01007387 */ /* 0x0001e80000100a00 */
[----:B0-----:R-:W4:Y:S04]  /*d420*/  LDL.LU R12, [R1+0x350] ;  /* 0x00035000010c7983 */ /* 0x001f280000300800 */
[----:B------:R-:W4:Y:S04]  /*d430*/  LDL.LU R13, [R1+0x354] ;  /* 0x00035400010d7983 */ /* 0x000f280000300800 */
[----:B------:R-:W2:Y:S04]  /*d440*/  LDL.LU R14, [R1+0x358] ;  /* 0x00035800010e7983 */ /* 0x000ea80000300800 */
[----:B------:R-:W2:Y:S01]  /*d450*/  LDL.LU R15, [R1+0x35c] ;  /* 0x00035c00010f7983 */ /* 0x000ea20000300800 */
[C---:B------:R-:W-:Y:S03]  /*d460*/  HMMA.16816.F32.BF16 R8, R20.reuse, R6, R8 ;  /* 0x000000061408723c */ /* 0x040fe60000041808 */
[----:B--2---:R-:W-:Y:S04]  /*d470*/  STL.64 [R1+0xbe8], R14 ;  /* 0x000be80e01007387 */ /* 0x004fe80000100a00 */
[----:B----4-:R0:W-:Y:S04]  /*d480*/  STL.64 [R1+0xbe0], R12 ;  /* 0x000be00c01007387 */ /* 0x0101e80000100a00 */
[----:B0-----:R-:W2:Y:S04]  /*d490*/  LDL.LU R12, [R1+0x370] ;  /* 0x00037000010c7983 */ /* 0x001ea80000300800 */
[----:B------:R-:W2:Y:S04]  /*d4a0*/  LDL.LU R13, [R1+0x374] ;  /* 0x00037400010d7983 */ /* 0x000ea80000300800 */
[----:B------:R-:W4:Y:S04]  /*d4b0*/  LDL.LU R14, [R1+0x378] ;  /* 0x00037800010e7983 */ /* 0x000f280000300800 */
[----:B------:R-:W4:Y:S04]  /*d4c0*/  LDL.LU R15, [R1+0x37c] ;  /* 0x00037c00010f7983 */ /* 0x000f280000300800 */
[----:B----4-:R-:W-:Y:S04]  /*d4d0*/  STL.64 [R1+0xc00], R14 ;  /* 0x000c000e01007387 */ /* 0x010fe80000100a00 */
[----:B--2---:R0:W-:Y:S04]  /*d4e0*/  STL.64 [R1+0xbf8], R12 ;  /* 0x000bf80c01007387 */ /* 0x0041e80000100a00 */
[----:B0-----:R-:W2:Y:S04]  /*d4f0*/  LDL.LU R12, [R1+0x380] ;  /* 0x00038000010c7983 */ /* 0x001ea80000300800 */
[----:B------:R-:W2:Y:S04]  /*d500*/  LDL.LU R13, [R1+0x384] ;  /* 0x00038400010d7983 */ /* 0x000ea80000300800 */
[----:B------:R-:W2:Y:S04]  /*d510*/  LDL.LU R14, [R1+0x388] ;  /* 0x00038800010e7983 */ /* 0x000ea80000300800 */
[----:B------:R-:W2:Y:S04]  /*d520*/  LDL.LU R15, [R1+0x38c] ;  /* 0x00038c00010f7983 */ /* 0x000ea80000300800 */
[----:B------:R-:W-:Y:S04]  /*d530*/  STL.64 [R1+0x3e0], R8 ;  /* 0x0003e00801007387 */ /* 0x000fe80000100a00 */
[----:B------:R0:W-:Y:S04]  /*d540*/  STL.64 [R1+0x3e8], R10 ;  /* 0x0003e80a01007387 */ /* 0x0001e80000100a00 */
[----:B0-----:R-:W3:Y:S02]  /*d550*/  LDL.LU.64 R10, [R1+0xc20] ;  /* 0x000c2000010a7983 */ /* 0x001ee40000300a00 */
[----:B---3--:R-:W-:Y:S02]  /*d560*/  HMMA.16816.F32.BF16 R20, R20, R10, R24 ;  /* 0x0000000a1414723c */ /* 0x008fe40000041818 */
[----:B------:R-:W3:Y:S04]  /*d570*/  LDL.LU.64 R26, [R1+0xc18] ;  /* 0x000c1800011a7983 */ /* 0x000ee80000300a00 */
[----:B------:R-:W3:Y:S11]  /*d580*/  LDL.LU.64 R24, [R1+0xc10] ;  /* 0x000c100001187983 */ /* 0x000ef60000300a00 */
[----:B------:R-:W-:Y:S06]  /*d590*/  @!UPT UIADD3 URZ, URZ, URZ, URZ ;  /* 0x0000003f3f3ff290 */ /* 0x000fec000fffe03f */
[----:B------:R0:W-:Y:S04]  /*d5a0*/  STL.64 [R1+0x3a0], R20 ;  /* 0x0003a01401007387 */ /* 0x0001e80000100a00 */
[----:B------:R1:W-:Y:S04]  /*d5b0*/  STL.64 [R1+0x3a8], R22 ;  /* 0x0003a81601007387 */ /* 0x0003e80000100a00 */
[----:B0-----:R-:W3:Y:S04]  /*d5c0*/  LDL.LU R20, [R1+0x390] ;  /* 0x0003900001147983 */ /* 0x001ee80000300800 */
[----:B------:R-:W3:Y:S04]  /*d5d0*/  LDL.LU R21, [R1+0x394] ;  /* 0x0003940001157983 */ /* 0x000ee80000300800 */
[----:B-1----:R-:W3:Y:S04]  /*d5e0*/  LDL.LU R22, [R1+0x398] ;  /* 0x0003980001167983 */ /* 0x002ee80000300800 */
[----:B------:R-:W3:Y:S04]  /*d5f0*/  LDL.LU R23, [R1+0x39c] ;  /* 0x00039c0001177983 */ /* 0x000ee80000300800 */
[----:B------:R0:W-:Y:S04]  /*d600*/  STL.64 [R1+0xbc0], R10 ;  /* 0x000bc00a01007387 */ /* 0x0001e80000100a00 */
[----:B0-----:R-:W4:Y:S01]  /*d610*/  LDL.64 R10, [R1+0x38] ;  /* 0x00003800010a7983 */ /* 0x001f220000100a00 */
[C---:B---3--:R-:W-:Y:S11]  /*d620*/  HMMA.16816.F32.BF16 R20, R24.reuse, R18, R20 ;  /* 0x000000121814723c */ /* 0x048ff60000041814 */
[----:B------:R-:W-:Y:S11]  /*d630*/  @!UPT UIADD3 URZ, URZ, URZ, URZ ;  /* 0x0000003f3f3ff290 */ /* 0x000ff6000fffe03f */
[----:B------:R-:W-:Y:S01]  /*d640*/  @!UPT UIADD3 URZ, URZ, URZ, URZ ;  /* 0x0000003f3f3ff290 */ /* 0x000fe2000fffe03f */
[----:B------:R0:W-:Y:S04]  /*d650*/  STL.64 [R1+0x390], R20 ;  /* 0x0003901401007387 */ /* 0x0001e80000100a00 */
[----:B------:R-:W-:Y:S01]  /*d660*/  STL.64 [R1+0x398], R22 ;  /* 0x0003981601007387 */ /* 0x000fe20000100a00 */
[----:B0-----:R-:W-:Y:S02]  /*d670*/  IMAD.MOV.U32 R21, RZ, RZ, R18 ;  /* 0x000000ffff157224 */ /* 0x001fe400078e0012 */
[----:B------:R-:W-:Y:S02]  /*d680*/  IMAD.MOV.U32 R20, RZ, RZ, R19 ;  /* 0x000000ffff147224 */ /* 0x000fe400078e0013 */
[----:B------:R-:W2:Y:S02]  /*d690*/  LDL.LU.64 R18, [R1+0xc08] ;  /* 0x000c080001127983 */ /* 0x000ea40000300a00 */
[C---:B--2---:R-:W-:Y:S02]  /*d6a0*/  HMMA.16816.F32.BF16 R16, R24.reuse, R18, R12 ;  /* 0x000000121810723c */ /* 0x044fe4000004180c */
[----:B------:R-:W2:Y:S04]  /*d6b0*/  LDL.LU.64 R14, [R1+0xc00] ;  /* 0x000c0000010e7983 */ /* 0x000ea80000300a00 */
[----:B------:R-:W2:Y:S11]  /*d6c0*/  LDL.LU.64 R12, [R1+0xbf8] ;  /* 0x000bf800010c7983 */ /* 0x000eb60000300a00 */
[----:B------:R-:W-:Y:S06]  /*d6d0*/  @!UPT UIADD3 URZ, URZ, URZ, URZ ;  /* 0x0000003f3f3ff290 */ /* 0x000fec000fffe03f */
[----:B------:R-:W-:Y:S04]  /*d6e0*/  STL.64 [R1+0x380], R16 ;  /* 0x0003801001007387 */ /* 0x000fe80000100a00 */
[----:B------:R0:W-:Y:S04]  /*d6f0*/  STL.64 [R1+0x388], R18 ;  /* 0x0003881201007387 */ /* 0x0001e80000100a00 */
[----:B0-----:R-:W2:Y:S02]  /*d700*/  LDL.LU.64 R18, [R1+0xbf0] ;  /* 0x000bf00001127983 */ /* 0x001ea40000300a00 */
        /* <DEDUP_REMOVED lines=8> */
[----:B------:R-:W4:Y:S04]  /*d790*/  LDL.LU.64 R18, [R1+0xbd8] ;  /* 0x000bd80001127983 */ /* 0x000f280000300a00 */
[----:B------:R-:W4:Y:S02]  /*d7a0*/  LDL.LU.64 R16, [R1+0xbd0] ;  /* 0x000bd00001107983 */ /* 0x000f240000300a00 */
[----:B----4-:R-:W-:Y:S11]  /*d7b0*/  HMMA.16816.F32.BF16 R16, R24, R10, R16 ;  /* 0x0000000a1810723c */ /* 0x010ff60000041810 */
[----:B------:R-:W-:Y:S11]  /*d7c0*/  @!UPT UIADD3 URZ, URZ, URZ, URZ ;  /* 0x0000003f3f3ff290 */ /* 0x000ff6000fffe03f */
[----:B------:R-:W-:Y:S01]  /*d7d0*/  @!UPT UIADD3 URZ, URZ, URZ, URZ ;  /* 0x0000003f3f3ff290 */ /* 0x000fe2000fffe03f */
[----:B------:R-:W-:Y:S04]  /*d7e0*/  STL.64 [R1+0x360], R16 ;  /* 0x0003601001007387 */ /* 0x000fe80000100a00 */
[----:B------:R0:W-:Y:S04]  /*d7f0*/  STL.64 [R1+0x368], R18 ;  /* 0x0003681201007387 */ /* 0x0001e80000100a00 */
[----:B0-----:R-:W2:Y:S01]  /*d800*/  LDL.LU.64 R18, [R1+0xbc8] ;  /* 0x000bc80001127983 */ /* 0x001ea20000300a00 */
[----:B------:R-:W-:Y:S02]  /*d810*/  IMAD.MOV.U32 R29, RZ, RZ, R10 ;  /* 0x000000ffff1d7224 */ /* 0x000fe400078e000a */
[----:B------:R-:W-:-:S02]  /*d820*/  IMAD.MOV.U32 R28, RZ, RZ, R11 ;  /* 0x000000ffff1c7224 */ /* 0x000fc400078e000b */
[----:B--2---:R-:W-:Y:S01]  /*d830*/  HMMA.16816.F32.BF16 R8, R24, R18, R12 ;  /* 0x000000121808723c */ /* 0x004fe2000004180c */
[----:B------:R-:W-:Y:S02]  /*d840*/  IMAD.MOV.U32 R4, RZ, RZ, R18 ;  /* 0x000000ffff047224 */ /* 0x000fe400078e0012 */
[----:B------:R-:W-:Y:S11]  /*d850*/  IMAD.MOV.U32 R3, RZ, RZ, R19 ;  /* 0x000000ffff037224 */ /* 0x000ff600078e0013 */
[----:B------:R-:W-:Y:S09]  /*d860*/  @!UPT UIADD3 URZ, URZ, URZ, URZ ;  /* 0x0000003f3f3ff290 */ /* 0x000ff2000fffe03f */
[----:B------:R0:W-:Y:S04]  /*d870*/  STL.64 [R1+0x350], R8 ;  /* 0x0003500801007387 */ /* 0x0001e80000100a00 */
[----:B------:R1:W-:Y:S04]  /*d880*/  STL.64 [R1+0x358], R10 ;  /* 0x0003580a01007387 */ /* 0x0003e80000100a00 */
[----:B------:R-:W2:Y:S04]  /*d890*/  LDL.LU R12, [R1+0x230] ;  /* 0x00023000010c7983 */ /* 0x000ea80000300800 */
[----:B------:R-:W2:Y:S04]  /*d8a0*/  LDL.LU R13, [R1+0x234] ;  /* 0x00023400010d7983 */ /* 0x000ea80000300800 */
[----:B------:R-:W3:Y:S04]  /*d8b0*/  LDL.LU R14, [R1+0x238] ;  /* 0x00023800010e7983 */ /* 0x000ee80000300800 */
[----:B------:R-:W3:Y:S04]  /*d8c0*/  LDL.LU R15, [R1+0x23c] ;  /* 0x00023c00010f7983 */ /* 0x000ee80000300800 */
[----:B------:R-:W4:Y:S04]  /*d8d0*/  LDL.LU R16, [R1+0x2f0] ;  /* 0x0002f00001107983 */ /* 0x000f280000300800 */
[----:B------:R-:W4:Y:S04]  /*d8e0*/  LDL.LU R17, [R1+0x2f4] ;  /* 0x0002f40001117983 */ /* 0x000f280000300800 */
[----:B------:R-:W2:Y:S04]  /*d8f0*/  LDL.LU R18, [R1+0x2f8] ;  /* 0x0002f80001127983 */ /* 0x000ea80000300800 */
[----:B------:R-:W2:Y:S04]  /*d900*/  LDL.LU R19, [R1+0x2fc] ;  /* 0x0002fc0001137983 */ /* 0x000ea80000300800 */
[----:B0-----:R-:W3:Y:S04]  /*d910*/  LDL.LU R8, [R1+0x340] ;  /* 0x0003400001087983 */ /* 0x001ee80000300800 */
[----:B------:R-:W3:Y:S04]  /*d920*/  LDL.LU R9, [R1+0x344] ;  /* 0x0003440001097983 */ /* 0x000ee80000300800 */
[----:B-1----:R-:W3:Y:S04]  /*d930*/  LDL.LU R10, [R1+0x348] ;  /* 0x00034800010a7983 */ /* 0x002ee80000300800 */
[----:B------:R-:W3:Y:S04]  /*d940*/  LDL.LU R11, [R1+0x34c] ;  /* 0x00034c00010b7983 */ /* 0x000ee80000300800 */
[----:B------:R-:W3:Y:S04]  /*d950*/  LDL.64 R22, [R1+0x18] ;  /* 0x0000180001167983 */ /* 0x000ee80000100a00 */
[----:B--2---:R-:W-:Y:S04]  /*d960*/  STL.64 [R1+0xb70], R18 ;  /* 0x000b701201007387 */ /* 0x004fe80000100a00 */
[----:B----4-:R-:W-:Y:S04]  /*d970*/  STL.64 [R1+0xb68], R16 ;  /* 0x000b681001007387 */ /* 0x010fe80000100a00 */
[----:B---3--:R0:W-:Y:S04]  /*d980*/  STL.64 [R1+0xad8], R14 ;  /* 0x000ad80e01007387 */ /* 0x0081e80000100a00 */
[----:B------:R-:W-:Y:S01]  /*d990*/  STL.64 [R1+0xad0], R12 ;  /* 0x000ad00c01007387 */ /* 0x000fe20000100a00 */
[----:B0-----:R-:W-:-:S02]  /*d9a0*/  IMAD.MOV.U32 R14, RZ, RZ, R29 ;  /* 0x000000ffff0e7224 */ /* 0x001fc400078e001d */
[----:B------:R-:W-:-:S05]  /*d9b0*/  IMAD.MOV.U32 R15, RZ, RZ, R28 ;  /* 0x000000ffff0f7224 */ /* 0x000fca00078e001c */
[----:B------:R0:W-:Y:S04]  /*d9c0*/  STL.64 [R1+0xb78], R14 ;  /* 0x000b780e01007387 */ /* 0x0001e80000100a00 */
[----:B0-----:R-:W2:Y:S04]  /*d9d0*/  LDL.64 R14, [R1+0x58] ;  /* 0x00005800010e7983 */ /* 0x001ea80000100a00 */
[----:B--2---:R0:W-:Y:S04]  /*d9e0*/  STL.64 [R1+0xb90], R14 ;  /* 0x000b900e01007387 */ /* 0x0041e80000100a00 */
[----:B------:R-:W2:Y:S04]  /*d9f0*/  LDL.LU R16, [R1+0x300] ;  /* 0x0003000001107983 */ /* 0x000ea80000300800 */
[----:B------:R-:W2:Y:S04]  /*da00*/  LDL.LU R17, [R1+0x304] ;  /* 0x0003040001117983 */ /* 0x000ea80000300800 */
[----:B------:R-:W3:Y:S04]  /*da10*/  LDL.LU R18, [R1+0x308] ;  /* 0x0003080001127983 */ /* 0x000ee80000300800 */
[----:B------:R-:W3:Y:S01]  /*da20*/  LDL.LU R19, [R1+0x30c] ;  /* 0x00030c0001137983 */ /* 0x000ee20000300800 */
[----:B0-----:R-:W-:-:S02]  /*da30*/  IMAD.MOV.U32 R14, RZ, RZ, R21 ;  /* 0x000000ffff0e7224 */ /* 0x001fc400078e0015 */
[----:B------:R-:W-:-:S05]  /*da40*/  IMAD.MOV.U32 R15, RZ, RZ, R20 ;  /* 0x000000ffff0f7224 */ /* 0x000fca00078e0014 */
[----:B------:R0:W-:Y:S04]  /*da50*/  STL.64 [R1+0xbb8], R14 ;  /* 0x000bb80e01007387 */ /* 0x0001e80000100a00 */
[----:B------:R-:W4:Y:S04]  /*da60*/  LDL.LU R12, [R1+0x330] ;  /* 0x00033000010c7983 */ /* 0x000f280000300800 */
[----:B------:R-:W4:Y:S04]  /*da70*/  LDL.LU R13, [R1+0x334] ;  /* 0x00033400010d7983 */ /* 0x000f280000300800 */
[----:B0-----:R-:W4:Y:S04]  /*da80*/  LDL.LU R14, [R1+0x338] ;  /* 0x00033800010e7983 */ /* 0x001f280000300800 */
[----:B------:R-:W4:Y:S04]  /*da90*/  LDL.LU R15, [R1+0x33c] ;  /* 0x00033c00010f7983 */ /* 0x000f280000300800 */
[----:B---3--:R-:W-:Y:S04]  /*daa0*/  STL.64 [R1+0xb88], R18 ;  /* 0x000b881201007387 */ /* 0x008fe80000100a00 */
[----:B--2---:R0:W-:Y:S04]  /*dab0*/  STL.64 [R1+0xb80], R16 ;  /* 0x000b801001007387 */ /* 0x0041e80000100a00 */
[----:B0-----:R-:W2:Y:S04]  /*dac0*/  LDL.LU R16, [R1+0x310] ;  /* 0x0003100001107983 */ /* 0x001ea80000300800 */
[----:B------:R-:W2:Y:S04]  /*dad0*/  LDL.LU R17, [R1+0x314] ;  /* 0x0003140001117983 */ /* 0x000ea80000300800 */
[----:B------:R-:W3:Y:S04]  /*dae0*/  LDL.LU R18, [R1+0x318] ;  /* 0x0003180001127983 */ /* 0x000ee80000300800 */
[----:B------:R-:W3:Y:S01]  /*daf0*/  LDL.LU R19, [R1+0x31c] ;  /* 0x00031c0001137983 */ /* 0x000ee20000300800 */
[----:B------:R-:W-:Y:S03]  /*db00*/  HMMA.16816.F32.BF16 R8, R24, R22, R8 ;  /* 0x000000161808723c */ /* 0x000fe60000041808 */
[----:B---3--:R-:W-:Y:S04]  /*db10*/  STL.64 [R1+0xba0], R18 ;  /* 0x000ba01201007387 */ /* 0x008fe80000100a00 */
[----:B--2---:R0:W-:Y:S04]  /*db20*/  STL.64 [R1+0xb98], R16 ;  /* 0x000b981001007387 */ /* 0x0041e80000100a00 */
[----:B0-----:R-:W2:Y:S04]  /*db30*/  LDL.LU R16, [R1+0x320] ;  /* 0x0003200001107983 */ /* 0x001ea80000300800 */
[----:B------:R-:W2:Y:S04]  /*db40*/  LDL.LU R17, [R1+0x324] ;  /* 0x0003240001117983 */ /* 0x000ea80000300800 */
[----:B------:R-:W2:Y:S04]  /*db50*/  LDL.LU R18, [R1+0x328] ;  /* 0x0003280001127983 */ /* 0x000ea80000300800 */
[----:B------:R-:W2:Y:S04]  /*db60*/  LDL.LU R19, [R1+0x32c] ;  /* 0x00032c0001137983 */ /* 0x000ea80000300800 */
[----:B------:R0:W-:Y:S02]  /*db70*/  STL.64 [R1+0x340], R8 ;  /* 0x0003400801007387 */ /* 0x0001e40000100a00 */
[----:B0-----:R-:W-:-:S02]  /*db80*/  IMAD.MOV.U32 R9, RZ, RZ, R22 ;  /* 0x000000ffff097224 */ /* 0x001fc400078e0016 */
[----:B------:R-:W-:Y:S02]  /*db90*/  IMAD.MOV.U32 R8, RZ, RZ, R23 ;  /* 0x000000ffff087224 */ /* 0x000fe400078e0017 */
[----:B------:R-:W0:Y:S04]  /*dba0*/  LDSM.16.MT88.4 R20, [R5+0x2100] ;  /* 0x002100000514783b */ /* 0x000e280000004200 */
[----:B------:R1:W-:Y:S04]  /*dbb0*/  STL.64 [R1+0x348], R10 ;  /* 0x0003480a01007387 */ /* 0x0003e80000100a00 */
[----:B-1----:R-:W4:Y:S04]  /*dbc0*/  LDL.LU.64 R10, [R1+0xbc0] ;  /* 0x000bc000010a7983 */ /* 0x002f280000300a00 */
[----:B0-----:R0:W-:Y:S04]  /*dbd0*/  STL.64 [R1+0xa48], R22 ;  /* 0x000a481601007387 */ /* 0x0011e80000100a00 */
[----:B------:R1:W-:Y:S01]  /*dbe0*/  STL.64 [R1+0xa40], R20 ;  /* 0x000a401401007387 */ /* 0x0003e20000100a00 */
[----:B0-----:R-:W-:-:S02]  /*dbf0*/  IMAD.MOV.U32 R22, RZ, RZ, R9 ;  /* 0x000000ffff167224 */ /* 0x001fc400078e0009 */
[----:B------:R-:W-:-:S05]  /*dc00*/  IMAD.MOV.U32 R23, RZ, RZ, R8 ;  /* 0x000000ffff177224 */ /* 0x000fca00078e0008 */
[----:B------:R0:W-:Y:S04]  /*dc10*/  STL.64 [R1+0xb50], R22 ;  /* 0x000b501601007387 */ /* 0x0001e80000100a00 */
[----:B-1----:R-:W3:Y:S04]  /*dc20*/  LDL.LU R20, [R1+0x3d0] ;  /* 0x0003d00001147983 */ /* 0x002ee80000300800 */
[----:B------:R-:W3:Y:S04]  /*dc30*/  LDL.LU R21, [R1+0x3d4] ;  /* 0x0003d40001157983 */ /* 0x000ee80000300800 */
[----:B0-----:R-:W3:Y:S04]  /*dc40*/  LDL.LU R22, [R1+0x3d8] ;  /* 0x0003d80001167983 */ /* 0x001ee80000300800 */
[----:B------:R-:W3:Y:S02]  /*dc50*/  LDL.LU R23, [R1+0x3dc] ;  /* 0x0003dc0001177983 */ /* 0x000ee40000300800 */
[----:B---3--:R-:W-:Y:S11]  /*dc60*/  HMMA.16816.F32.BF16 R20, R24, R6, R20 ;  /* 0x000000061814723c */ /* 0x008ff60000041814 */
[----:B------:R-:W-:Y:S11]  /*dc70*/  @!UPT UIADD3 URZ, URZ, URZ, URZ ;  /* 0x0000003f3f3ff290 */ /* 0x000ff6000fffe03f */
[----:B------:R-:W-:Y:S01]  /*dc80*/  @!UPT UIADD3 URZ, URZ, URZ, URZ ;  /* 0x0000003f3f3ff290 */ /* 0x000fe2000fffe03f */
[----:B------:R-:W-:Y:S04]  /*dc90*/  STL.64 [R1+0x3d0], R20 ;  /* 0x0003d01401007387 */ /* 0x000fe80000100a00 */
[----:B------:R0:W-:Y:S04]  /*dca0*/  STL.64 [R1+0x3d8], R22 ;  /* 0x0003d81601007387 */ /* 0x0001e80000100a00 */
[----:B------:R-:W-:Y:S04]  /*dcb0*/  STL.64 [R1+0xb48], R6 ;  /* 0x000b480601007387 */ /* 0x000fe80000100a00 */
[----:B------:R1:W-:Y:S01]  /*dcc0*/  STL [R1+0xb40], R5 ;  /* 0x000b400501007387 */ /* 0x0003e20000100800 */
[----:B0-----:R-:W-:-:S03]  /*dcd0*/  IMAD.MOV.U32 R22, RZ, RZ, R4 ;  /* 0x000000ffff167224 */ /* 0x001fc600078e0004 */
[----:B------:R-:W3:Y:S04]  /*dce0*/  LDL.LU R4, [R1+0x2d0] ;  /* 0x0002d00001047983 */ /* 0x000ee80000300800 */
[----:B-1----:R-:W3:Y:S04]  /*dcf0*/  LDL.LU R5, [R1+0x2d4] ;  /* 0x0002d40001057983 */ /* 0x002ee80000300800 */
[----:B------:R-:W2:Y:S04]  /*dd00*/  LDL.LU R6, [R1+0x2d8] ;  /* 0x0002d80001067983 */ /* 0x000ea80000300800 */
[----:B------:R-:W2:Y:S01]  /*dd10*/  LDL.LU R7, [R1+0x2dc] ;  /* 0x0002dc0001077983 */ /* 0x000ea20000300800 */
[----:B----4-:R-:W-:Y:S03]  /*dd20*/  HMMA.16816.F32.BF16 R24, R24, R10, R12 ;  /* 0x0000000a1818723c */ /* 0x010fe6000004180c */
[----:B--2---:R-:W-:Y:S04]  /*dd30*/  STL.64 [R1+0xb60], R6 ;  /* 0x000b600601007387 */ /* 0x004fe80000100a00 */
[----:B---3--:R0:W-:Y:S04]  /*dd40*/  STL.64 [R1+0xb58], R4 ;  /* 0x000b580401007387 */ /* 0x0081e80000100a00 */
[----:B0-----:R-:W2:Y:S04]  /*dd50*/  LDL.LU R4, [R1+0x2e0] ;  /* 0x0002e00001047983 */ /* 0x001ea80000300800 */
[----:B------:R-:W2:Y:S04]  /*dd60*/  LDL.LU R5, [R1+0x2e4] ;  /* 0x0002e40001057983 */ /* 0x000ea80000300800 */
[----:B------:R-:W2:Y:S04]  /*dd70*/  LDL.LU R6, [R1+0x2e8] ;  /* 0x0002e80001067983 */ /* 0x000ea80000300800 */
[----:B------:R-:W2:Y:S04]  /*dd80*/  LDL.LU R7, [R1+0x2ec] ;  /* 0x0002ec0001077983 */ /* 0x000ea80000300800 */
[----:B------:R-:W3:Y:S04]  /*dd90*/  LDL.LU.64 R14, [R1+0xbb8] ;  /* 0x000bb800010e7983 */ /* 0x000ee80000300a00 */
[----:B------:R-:W-:Y:S04]  /*dda0*/  STL.64 [R1+0x330], R24 ;  /* 0x0003301801007387 */ /* 0x000fe80000100a00 */
[----:B------:R0:W-:Y:S04]  /*ddb0*/  STL.64 [R1+0x338], R26 ;  /* 0x0003381a01007387 */ /* 0x0001e80000100a00 */
[----:B0-----:R-:W3:Y:S04]  /*ddc0*/  LDL.LU.64 R26, [R1+0xbb0] ;  /* 0x000bb000011a7983 */ /* 0x001ee80000300a00 */
[----:B------:R-:W3:Y:S04]  /*ddd0*/  LDL.LU.64 R24, [R1+0xba8] ;  /* 0x000ba80001187983 */ /* 0x000ee80000300a00 */
[----:B------:R-:W-:Y:S01]  /*dde0*/  STL.64 [R1+0xb38], R10 ;  /* 0x000b380a01007387 */ /* 0x000fe20000100a00 */
[C---:B---3--:R-:W-:Y:S03]  /*ddf0*/  HMMA.16816.F32.BF16 R12, R24.reuse, R14, R16 ;  /* 0x0000000e180c723c */ /* 0x048fe60000041810 */
[----:B------:R-:W3:Y:S04]  /*de00*/  LDL.LU.64 R18, [R1+0xba0] ;  /* 0x000ba00001127983 */ /* 0x000ee80000300a00 */
[----:B------:R-:W3:Y:S11]  /*de10*/  LDL.LU.64 R16, [R1+0xb98] ;  /* 0x000b980001107983 */ /* 0x000ef60000300a00 */
[----:B------:R-:W-:Y:S05]  /*de20*/  @!UPT UIADD3 URZ, URZ, URZ, URZ ;  /* 0x0000003f3f3ff290 */ /* 0x000fea000fffe03f */
[----:B------:R-:W-:Y:S04]  /*de30*/  STL.64 [R1+0x320], R12 ;  /* 0x0003200c01007387 */ /* 0x000fe80000100a00 */
[----:B------:R0:W-:Y:S04]  /*de40*/  STL.64 [R1+0x328], R14 ;  /* 0x0003280e01007387 */ /* 0x0001e80000100a00 */
[----:B0-----:R-:W3:Y:S02]  /*de50*/  LDL.LU.64 R14, [R1+0xb90] ;  /* 0x000b9000010e7983 */ /* 0x001ee40000300a00 */
[----:B---3--:R-:W-:Y:S11]  /*de60*/  HMMA.16816.F32.BF16 R16, R24, R14, R16 ;  /* 0x0000000e1810723c */ /* 0x008ff60000041810 */
[----:B------:R-:W-:Y:S11]  /*de70*/  @!UPT UIADD3 URZ, URZ, URZ, URZ ;  /* 0x0000003f3f3ff290 */ /* 0x000ff6000fffe03f */
[----:B------:R-:W-:Y:S01]  /*de80*/  @!UPT UIADD3 URZ, URZ, URZ, URZ ;  /* 0x0000003f3f3ff290 */ /* 0x000fe2000fffe03f */
[----:B------:R-:W-:Y:S04]  /*de90*/  STL.64 [R1+0x310], R16 ;  /* 0x0003101001007387 */ /* 0x000fe80000100a00 */
[----:B------:R0:W-:Y:S04]  /*dea0*/  STL.64 [R1+0x318], R18 ;  /* 0x0003181201007387 */ /* 0x0001e80000100a00 */
[----:B0-----:R-:W3:Y:S04]  /*deb0*/  LDL.LU.64 R18, [R1+0xb88] ;  /* 0x000b880001127983 */ /* 0x001ee80000300a00 */
[----:B------:R-:W3:Y:S01]  /*dec0*/  LDL.LU.64 R16, [R1+0xb80] ;  /* 0x000b800001107983 */ /* 0x000ee20000300a00 */
[----:B------:R-:W-:-:S02]  /*ded0*/  IMAD.MOV.U32 R10, RZ, RZ, R2 ;  /* 0x000000ffff0a7224 */ /* 0x000fc400078e0002 */
[----:B------:R-:W-:Y:S02]  /*dee0*/  IMAD.MOV.U32 R11, RZ, RZ, R0 ;  /* 0x000000ffff0b7224 */ /* 0x000fe400078e0000 */
[----:B------:R-:W-:Y:S02]  /*def0*/  IMAD.MOV.U32 R2, RZ, RZ, R14 ;  /* 0x000000ffff027224 */ /* 0x000fe400078e000e */
[----:B------:R-:W-:Y:S02]  /*df00*/  IMAD.MOV.U32 R0, RZ, RZ, R15 ;  /* 0x000000ffff007224 */ /* 0x000fe400078e000f */
[----:B------:R-:W4:Y:S01]  /*df10*/  LDL.LU.64 R14, [R1+0xb78] ;  /* 0x000b7800010e7983 */ /* 0x000f220000300a00 */
[C---:B---3--:R-:W-:Y:S03]  /*df20*/  HMMA.16816.F32.BF16 R8, R24.reuse, R10, R16 ;  /* 0x0000000a1808723c */ /* 0x048fe60000041810 */
[----:B------:R-:W4:Y:S04]  /*df30*/  LDL.LU.64 R18, [R1+0xb70] ;  /* 0x000b700001127983 */ /* 0x000f280000300a00 */
[----:B------:R-:W4:Y:S11]  /*df40*/  LDL.LU.64 R16, [R1+0xb68] ;  /* 0x000b680001107983 */ /* 0x000f360000300a00 */
[----:B------:R-:W-:Y:S05]  /*df50*/  @!UPT UIADD3 URZ, URZ, URZ, URZ ;  /* 0x0000003f3f3ff290 */ /* 0x000fea000fffe03f */
[----:B------:R-:W-:Y:S04]  /*df60*/  STL.64 [R1+0x300], R8 ;  /* 0x0003000801007387 */ /* 0x000fe80000100a00 */
[----:B------:R4:W-:Y:S02]  /*df70*/  STL.64 [R1+0x308], R10 ;  /* 0x0003080a01007387 */ /* 0x0009e40000100a00 */
[----:B----4-:R-:W-:Y:S02]  /*df80*/  HMMA.16816.F32.BF16 R8, R24, R14, R16 ;  /* 0x0000000e1808723c */ /* 0x010fe40000041810 */
[----:B------:R-:W3:Y:S11]  /*df90*/  LDL.LU R16, [R1+0x1e0] ;  /* 0x0001e00001107983 */ /* 0x000ef60000300800 */
[----:B------:R-:W-:Y:S10]  /*dfa0*/  @!UPT UIADD3 URZ, URZ, URZ, URZ ;  /* 0x0000003f3f3ff290 */ /* 0x000ff4000fffe03f */
[----:B------:R0:W-:Y:S04]  /*dfb0*/  STL.64 [R1+0x2f0], R8 ;  /* 0x0002f00801007387 */ /* 0x0001e80000100a00 */
[----:B------:R1:W-:Y:S04]  /*dfc0*/  STL.64 [R1+0x2f8], R10 ;  /* 0x0002f80a01007387 */ /* 0x0003e80000100a00 */
[----:B------:R-:W3:Y:S04]  /*dfd0*/  LDL.LU R17, [R1+0x1e4] ;  /* 0x0001e40001117983 */ /* 0x000ee80000300800 */
[----:B------:R-:W3:Y:S04]  /*dfe0*/  LDL.LU R18, [R1+0x1e8] ;  /* 0x0001e80001127983 */ /* 0x000ee80000300800 */
[----:B------:R-:W3:Y:S04]  /*dff0*/  LDL.LU R19, [R1+0x1ec] ;  /* 0x0001ec0001137983 */ /* 0x000ee80000300800 */
[----:B0-----:R-:W4:Y:S04]  /*e000*/  LDL.LU R8, [R1+0x2c0] ;  /* 0x0002c00001087983 */ /* 0x001f280000300800 */
[----:B------:R-:W4:Y:S04]  /*e010*/  LDL.LU R9, [R1+0x2c4] ;  /* 0x0002c40001097983 */ /* 0x000f280000300800 */
[----:B-1----:R-:W4:Y:S04]  /*e020*/  LDL.LU R10, [R1+0x2c8] ;  /* 0x0002c800010a7983 */ /* 0x002f280000300800 */
[----:B------:R-:W4:Y:S04]  /*e030*/  LDL.LU R11, [R1+0x2cc] ;  /* 0x0002cc00010b7983 */ /* 0x000f280000300800 */
[----:B------:R0:W-:Y:S04]  /*e040*/  STL.64 [R1+0xae8], R14 ;  /* 0x000ae80e01007387 */ /* 0x0001e80000100a00 */
[----:B------:R-:W3:Y:S04]  /*e050*/  LDL.LU R12, [R1+0x260] ;  /* 0x00026000010c7983 */ /* 0x000ee80000300800 */
[----:B------:R-:W3:Y:S04]  /*e060*/  LDL.LU R13, [R1+0x264] ;  /* 0x00026400010d7983 */ /* 0x000ee80000300800 */
[----:B0-----:R-:W3:Y:S04]  /*e070*/  LDL.LU R14, [R1+0x268] ;  /* 0x00026800010e7983 */ /* 0x001ee80000300800 */
[----:B------:R-:W3:Y:S01]  /*e080*/  LDL.LU R15, [R1+0x26c] ;  /* 0x00026c00010f7983 */ /* 0x000ee20000300800 */
[----:B------:R-:W-:-:S07]  /*e090*/  IMAD.MOV.U32 R23, RZ, RZ, R3 ;  /* 0x000000ffff177224 */ /* 0x000fce00078e0003 */
[----:B--2---:R-:W-:Y:S01]  /*e0a0*/  HMMA.16816.F32.BF16 R20, R24, R22, R4 ;  /* 0x000000161814723c */ /* 0x004fe20000041804 */
[----:B---3--:R0:W-:Y:S04]  /*e0b0*/  STL.64 [R1+0xaf8], R14 ;  /* 0x000af80e01007387 */ /* 0x0081e80000100a00 */
[----:B------:R-:W-:Y:S01]  /*e0c0*/  STL.64 [R1+0xaf0], R12 ;  /* 0x000af00c01007387 */ /* 0x000fe20000100a00 */
[----:B0-----:R-:W-:Y:S02]  /*e0d0*/  IMAD.MOV.U32 R14, RZ, RZ, R2 ;  /* 0x000000ffff0e7224 */ /* 0x001fe400078e0002 */
[----:B------:R-:W-:-:S05]  /*e0e0*/  IMAD.MOV.U32 R15, RZ, RZ, R0 ;  /* 0x000000ffff0f7224 */ /* 0x000fca00078e0000 */
[----:B------:R0:W-:Y:S04]  /*e0f0*/  STL.64 [R1+0xb10], R14 ;  /* 0x000b100e01007387 */ /* 0x0001e80000100a00 */
[----:B0-----:R-:W2:Y:S04]  /*e100*/  LDL.64 R14, [R1+0x68] ;  /* 0x00006800010e7983 */ /* 0x001ea80000100a00 */
[----:B------:R-:W3:Y:S04]  /*e110*/  LDL.LU.64 R6, [R1+0xb60] ;  /* 0x000b600001067983 */ /* 0x000ee80000300a00 */
[----:B------:R-:W3:Y:S04]  /*e120*/  LDL.LU.64 R4, [R1+0xb58] ;  /* 0x000b580001047983 */ /* 0x000ee80000300a00 */
[----:B------:R-:W-:Y:S04]  /*e130*/  STL.64 [R1+0x2e0], R20 ;  /* 0x0002e01401007387 */ /* 0x000fe80000100a00 */
[----:B------:R0:W-:Y:S04]  /*e140*/  STL.64 [R1+0x2e8], R22 ;  /* 0x0002e81601007387 */ /* 0x0001e80000100a00 */
[----:B0-----:R-:W3:Y:S02]  /*e150*/  LDL.LU.64 R22, [R1+0xb50] ;  /* 0x000b500001167983 */ /* 0x001ee40000300a00 */
[C---:B---3--:R-:W-:Y:S11]  /*e160*/  HMMA.16816.F32.BF16 R4, R24.reuse, R22, R4 ;  /* 0x000000161804723c */ /* 0x048ff60000041804 */
[----:B------:R-:W-:Y:S11]  /*e170*/  @!UPT UIADD3 URZ, URZ, URZ, URZ ;  /* 0x0000003f3f3ff290 */ /* 0x000ff6000fffe03f */
[----:B------:R-:W-:Y:S01]  /*e180*/  @!UPT UIADD3 URZ, URZ, URZ, URZ ;  /* 0x0000003f3f3ff290 */ /* 0x000fe2000fffe03f */
[----:B------:R-:W-:Y:S04]  /*e190*/  STL.64 [R1+0x2d0], R4 ;  /* 0x0002d00401007387 */ /* 0x000fe80000100a00 */
[----:B------:R0:W-:Y:S04]  /*e1a0*/  STL.64 [R1+0x2d8], R6 ;  /* 0x0002d80601007387 */ /* 0x0001e80000100a00 */
[----:B0-----:R-:W4:Y:S04]  /*e1b0*/  LDL.LU.64 R6, [R1+0xb48] ;  /* 0x000b480001067983 */ /* 0x001f280000300a00 */
[----:B------:R-:W3:Y:S04]  /*e1c0*/  LDL.LU R5, [R1+0xb40] ;  /* 0x000b400001057983 */ /* 0x000ee80000300800 */
[----:B------:R0:W-:Y:S04]  /*e1d0*/  STL.64 [R1+0xae0], R22 ;  /* 0x000ae01601007387 */ /* 0x0001e80000100a00 */
[----:B------:R-:W2:Y:S04]  /*e1e0*/  LDL.LU R20, [R1+0x250] ;  /* 0x0002500001147983 */ /* 0x000ea80000300800 */
[----:B------:R-:W2:Y:S04]  /*e1f0*/  LDL.LU R21, [R1+0x254] ;  /* 0x0002540001157983 */ /* 0x000ea80000300800 */
[----:B0-----:R-:W2:Y:S04]  /*e200*/  LDL.LU R22, [R1+0x258] ;  /* 0x0002580001167983 */ /* 0x001ea80000300800 */
[----:B------:R-:W2:Y:S04]  /*e210*/  LDL.LU R23, [R1+0x25c] ;  /* 0x00025c0001177983 */ /* 0x000ea80000300800 */
[----:B--2---:R-:W-:Y:S04]  /*e220*/  STL.64 [R1+0xb08], R22 ;  /* 0x000b081601007387 */ /* 0x004fe80000100a00 */
[----:B------:R0:W-:Y:S04]  /*e230*/  STL.64 [R1+0xb00], R20 ;  /* 0x000b001401007387 */ /* 0x0001e80000100a00 */
[----:B0-----:R-:W2:Y:S04]  /*e240*/  LDL.LU R20, [R1+0x270] ;  /* 0x0002700001147983 */ /* 0x001ea80000300800 */
[----:B------:R-:W2:Y:S04]  /*e250*/  LDL.LU R21, [R1+0x274] ;  /* 0x0002740001157983 */ /* 0x000ea80000300800 */
[----:B------:R-:W2:Y:S04]  /*e260*/  LDL.LU R22, [R1+0x278] ;  /* 0x0002780001167983 */ /* 0x000ea80000300800 */
[----:B------:R-:W2:Y:S01]  /*e270*/  LDL.LU R23, [R1+0x27c] ;  /* 0x00027c0001177983 */ /* 0x000ea20000300800 */
[C---:B----4-:R-:W-:Y:S03]  /*e280*/  HMMA.16816.F32.BF16 R8, R24.reuse, R6, R8 ;  /* 0x000000061808723c */ /* 0x050fe60000041808 */
[----:B--2---:R-:W-:Y:S04]  /*e290*/  STL.64 [R1+0xb20], R22 ;  /* 0x000b201601007387 */ /* 0x004fe80000100a00 */
[----:B------:R0:W-:Y:S04]  /*e2a0*/  STL.64 [R1+0xb18], R20 ;  /* 0x000b181401007387 */ /* 0x0001e80000100a00 */
[----:B0-----:R-:W2:Y:S04]  /*e2b0*/  LDL.LU R20, [R1+0x280] ;  /* 0x0002800001147983 */ /* 0x001ea80000300800 */
[----:B------:R-:W2:Y:S04]  /*e2c0*/  LDL.LU R21, [R1+0x284] ;  /* 0x0002840001157983 */ /* 0x000ea80000300800 */
[----:B------:R-:W2:Y:S04]  /*e2d0*/  LDL.LU R22, [R1+0x288] ;  /* 0x0002880001167983 */ /* 0x000ea80000300800 */
[----:B------:R-:W2:Y:S04]  /*e2e0*/  LDL.LU R23, [R1+0x28c] ;  /* 0x00028c0001177983 */ /* 0x000ea80000300800 */
[----:B------:R-:W-:Y:S04]  /*e2f0*/  STL.64 [R1+0x2c0], R8 ;  /* 0x0002c00801007387 */ /* 0x000fe80000100a00 */
[----:B------:R0:W-:Y:S04]  /*e300*/  STL.64 [R1+0x2c8], R10 ;  /* 0x0002c80a01007387 */ /* 0x0001e80000100a00 */
[----:B0-----:R-:W4:Y:S02]  /*e310*/  LDL.LU.64 R10, [R1+0xb38] ;  /* 0x000b3800010a7983 */ /* 0x001f240000300a00 */
[----:B----4-:R-:W-:Y:S02]  /*e320*/  HMMA.16816.F32.BF16 R24, R24, R10, R16 ;  /* 0x0000000a1818723c */ /* 0x010fe40000041810 */
[----:B------:R-:W2:Y:S04]  /*e330*/  LDL.LU.64 R18, [R1+0xb30] ;  /* 0x000b300001127983 */ /* 0x000ea80000300a00 */
[----:B------:R-:W2:Y:S04]  /*e340*/  LDL.LU.64 R16, [R1+0xb28] ;  /* 0x000b280001107983 */ /* 0x000ea80000300a00 */
[----:B------:R0:W-:Y:S01]  /*e350*/  STL.64 [R1+0xac8], R10 ;  /* 0x000ac80a01007387 */ /* 0x0001e20000100a00 */
[----:B------:R-:W-:-:S02]  /*e360*/  IMAD.MOV.U32 R4, RZ, RZ, R14 ;  /* 0x000000ffff047224 */ /* 0x000fc400078e000e */
[----:B------:R-:W-:Y:S01]  /*e370*/  IMAD.MOV.U32 R3, RZ, RZ, R15 ;  /* 0x000000ffff037224 */ /* 0x000fe200078e000f */
[----:B0-----:R-:W4:Y:S09]  /*e380*/  LDL.64 R10, [R1+0x28] ;  /* 0x00002800010a7983 */ /* 0x001f320000100a00 */
[----:B------:R-:W-:Y:S04]  /*e390*/  STL.64 [R1+0x1e0], R24 ;  /* 0x0001e01801007387 */ /* 0x000fe80000100a00 */
[----:B------:R0:W-:Y:S04]  /*e3a0*/  STL.64 [R1+0x1e8], R26 ;  /* 0x0001e81a01007387 */ /* 0x0001e80000100a00 */
[----:B0-----:R-:W3:Y:S01]  /*e3b0*/  LDL.LU.64 R26, [R1+0x48] ;  /* 0x00004800011a7983 */ /* 0x001ee20000300a00 */
[C---:B--2---:R-:W-:Y:S11]  /*e3c0*/  HMMA.16816.F32.BF16 R20, R16.reuse, R14, R20 ;  /* 0x0000000e1014723c */ /* 0x044ff60000041814 */
[----:B------:R-:W-:Y:S11]  /*e3d0*/  @!UPT UIADD3 URZ, URZ, URZ, URZ ;  /* 0x0000003f3f3ff290 */ /* 0x000ff6000fffe03f */
[----:B------:R-:W-:Y:S01]  /*e3e0*/  @!UPT UIADD3 URZ, URZ, URZ, URZ ;  /* 0x0000003f3f3ff290 */ /* 0x000fe2000fffe03f */
[----:B------:R-:W-:Y:S04]  /*e3f0*/  STL.64 [R1+0x280], R20 ;  /* 0x0002801401007387 */ /* 0x000fe80000100a00 */
[----:B------:R0:W-:Y:S04]  /*e400*/  STL.64 [R1+0x288], R22 ;  /* 0x0002881601007387 */ /* 0x0001e80000100a00 */
[----:B0-----:R-:W2:Y:S04]  /*e410*/  LDL.LU.64 R22, [R1+0xb20] ;  /* 0x000b200001167983 */ /* 0x001ea80000300a00 */
[----:B------:R-:W2:Y:S04]  /*e420*/  LDL.LU.64 R20, [R1+0xb18] ;  /* 0x000b180001147983 */ /* 0x000ea80000300a00 */
[----:B------:R-:W2:Y:S02]  /*e430*/  LDL.LU.64 R14, [R1+0xb10] ;  /* 0x000b1000010e7983 */ /* 0x000ea40000300a00 */
[C---:B--2---:R-:W-:Y:S02]  /*e440*/  HMMA.16816.F32.BF16 R12, R16.reuse, R14, R20 ;  /* 0x0000000e100c723c */ /* 0x044fe40000041814 */
[----:B------:R-:W2:Y:S04]  /*e450*/  LDL.LU.64 R22, [R1+0xb08] ;  /* 0x000b080001167983 */ /* 0x000ea80000300a00 */
[----:B------:R-:W2:Y:S11]  /*e460*/  LDL.LU.64 R20, [R1+0xb00] ;  /* 0x000b000001147983 */ /* 0x000eb60000300a00 */
[----:B------:R-:W-:Y:S06]  /*e470*/  @!UPT UIADD3 URZ, URZ, URZ, URZ ;  /* 0x0000003f3f3ff290 */ /* 0x000fec000fffe03f */
[----:B------:R-:W-:Y:S04]  /*e480*/  STL.64 [R1+0x270], R12 ;  /* 0x0002700c01007387 */ /* 0x000fe80000100a00 */
[----:B------:R0:W-:Y:S04]  /*e490*/  STL.64 [R1+0x278], R14 ;  /* 0x0002780e01007387 */ /* 0x0001e80000100a00 */
[----:B0-----:R-:W3:Y:S04]  /*e4a0*/  LDL.LU.64 R14, [R1+0xaf8] ;  /* 0x000af800010e7983 */ /* 0x001ee80000300a00 */
[----:B------:R-:W3:Y:S02]  /*e4b0*/  LDL.LU.64 R12, [R1+0xaf0] ;  /* 0x000af000010c7983 */ /* 0x000ee40000300a00 */
[C---:B---3--:R-:W-:Y:S11]  /*e4c0*/  HMMA.16816.F32.BF16 R12, R16.reuse, R26, R12 ;  /* 0x0000001a100c723c */ /* 0x048ff6000004180c */
[----:B------:R-:W-:Y:S11]  /*e4d0*/  @!UPT UIADD3 URZ, URZ, URZ, URZ ;  /* 0x0000003f3f3ff290 */ /* 0x000ff6000fffe03f */
[----:B------:R-:W-:Y:S01]  /*e4e0*/  @!UPT UIADD3 URZ, URZ, URZ, URZ ;  /* 0x0000003f3f3ff290 */ /* 0x000fe2000fffe03f */
[----:B------:R-:W-:Y:S04]  /*e4f0*/  STL.64 [R1+0x260], R12 ;  /* 0x0002600c01007387 */ /* 0x000fe80000100a00 */
[----:B------:R0:W-:Y:S04]  /*e500*/  STL.64 [R1+0x268], R14 ;  /* 0x0002680e01007387 */ /* 0x0001e80000100a00 */
[----:B0-----:R-:W2:Y:S04]  /*e510*/  LDL.LU.64 R14, [R1+0xae8] ;  /* 0x000ae800010e7983 */ /* 0x001ea80000300a00 */
[----:B------:R0:W-:Y:S04]  /*e520*/  STL.64 [R1+0xa88], R26 ;  /* 0x000a881a01007387 */ /* 0x0001e80000100a00 */
[----:B------:R-:W4:Y:S04]  /*e530*/  LDL.LU R24, [R1+0x240] ;  /* 0x0002400001187983 */ /* 0x000f280000300800 */
[----:B------:R-:W4:Y:S04]  /*e540*/  LDL.LU R25, [R1+0x244] ;  /* 0x0002440001197983 */ /* 0x000f280000300800 */
[----:B0-----:R-:W4:Y:S04]  /*e550*/  LDL.LU R26, [R1+0x248] ;  /* 0x00024800011a7983 */ /* 0x001f280000300800 */
[----:B------:R-:W4:Y:S01]  /*e560*/  LDL.LU R27, [R1+0x24c] ;  /* 0x00024c00011b7983 */ /* 0x000f220000300800 */
[C---:B--2---:R-:W-:Y:S03]  /*e570*/  HMMA.16816.F32.BF16 R12, R16.reuse, R14, R20 ;  /* 0x0000000e100c723c */ /* 0x044fe60000041814 */
[----:B------:R-:W2:Y:S05]  /*e580*/  LDL.LU.64 R22, [R1+0xae0] ;  /* 0x000ae00001167983 */ /* 0x000eaa0000300a00 */
[----:B----4-:R-:W-:Y:S11]  /*e590*/  HMMA.16816.F32.BF16 R24, R16, R10, R24 ;  /* 0x0000000a1018723c */ /* 0x010ff60000041818 */
[----:B------:R-:W-:Y:S04]  /*e5a0*/  @!UPT UIADD3 URZ, URZ, URZ, URZ ;  /* 0x0000003f3f3ff290 */ /* 0x000fe8000fffe03f */
[----:B------:R-:W-:Y:S04]  /*e5b0*/  STL.64 [R1+0x250], R12 ;  /* 0x0002500c01007387 */ /* 0x000fe80000100a00 */
[----:B------:R0:W-:Y:S04]  /*e5c0*/  STL.64 [R1+0x258], R14 ;  /* 0x0002580e01007387 */ /* 0x0001e80000100a00 */
[----:B0-----:R-:W2:Y:S04]  /*e5d0*/  LDL.LU.64 R14, [R1+0xad8] ;  /* 0x000ad800010e7983 */ /* 0x001ea80000300a00 */
[----:B------:R-:W2:Y:S04]  /*e5e0*/  LDL.LU.64 R12, [R1+0xad0] ;  /* 0x000ad000010c7983 */ /* 0x000ea80000300a00 */
[----:B------:R-:W-:Y:S04]  /*e5f0*/  STL.64 [R1+0x240], R24 ;  /* 0x0002401801007387 */ /* 0x000fe80000100a00 */
[----:B------:R0:W-:Y:S04]  /*e600*/  STL.64 [R1+0x248], R26 ;  /* 0x0002481a01007387 */ /* 0x0001e80000100a00 */
[----:B0-----:R-:W3:Y:S01]  /*e610*/  LDL.64 R26, [R1+0x58] ;  /* 0x00005800011a7983 */ /* 0x001ee20000100a00 */
[----:B------:R-:W-:-:S02]  /*e620*/  IMAD.MOV.U32 R2, RZ, RZ, R10 ;  /* 0x000000ffff027224 */ /* 0x000fc400078e000a */
[----:B------:R-:W-:Y:S01]  /*e630*/  IMAD.MOV.U32 R0, RZ, RZ, R11 ;  /* 0x000000ffff007224 */ /* 0x000fe200078e000b */
[C---:B--2---:R-:W-:Y:S01]  /*e640*/  HMMA.16816.F32.BF16 R12, R16.reuse, R22, R12 ;  /* 0x00000016100c723c */ /* 0x044fe2000004180c */
[----:B---3--:R-:W-:Y:S04]  /*e650*/  STL.64 [R1+0xaa0], R26 ;  /* 0x000aa01a01007387 */ /* 0x008fe80000100a00 */
[----:B------:R-:W2:Y:S11]  /*e660*/  LDL.LU R8, [R1+0x220] ;  /* 0x0002200001087983 */ /* 0x000eb60000300800 */
[----:B------:R-:W-:Y:S07]  /*e670*/  @!UPT UIADD3 URZ, URZ, URZ, URZ ;  /* 0x0000003f3f3ff290 */ /* 0x000fee000fffe03f */
[----:B------:R0:W-:Y:S04]  /*e680*/  STL.64 [R1+0x230], R12 ;  /* 0x0002300c01007387 */ /* 0x0001e80000100a00 */
[----:B------:R1:W-:Y:S04]  /*e690*/  STL.64 [R1+0x238], R14 ;  /* 0x0002380e01007387 */ /* 0x0003e80000100a00 */
[----:B------:R-:W2:Y:S04]  /*e6a0*/  LDL.LU R9, [R1+0x224] ;  /* 0x0002240001097983 */ /* 0x000ea80000300800 */
[----:B------:R-:W2:Y:S04]  /*e6b0*/  LDL.LU R10, [R1+0x228] ;  /* 0x00022800010a7983 */ /* 0x000ea80000300800 */
[----:B------:R-:W2:Y:S04]  /*e6c0*/  LDL.LU R11, [R1+0x22c] ;  /* 0x00022c00010b7983 */ /* 0x000ea80000300800 */
[----:B0-----:R-:W3:Y:S04]  /*e6d0*/  LDL.LU R12, [R1+0x180] ;  /* 0x00018000010c7983 */ /* 0x001ee80000300800 */
[----:B------:R-:W3:Y:S04]  /*e6e0*/  LDL.LU R13, [R1+0x184] ;  /* 0x00018400010d7983 */ /* 0x000ee80000300800 */
[----:B-1----:R-:W3:Y:S04]  /*e6f0*/  LDL.LU R14, [R1+0x188] ;  /* 0x00018800010e7983 */ /* 0x002ee80000300800 */
[----:B------:R-:W3:Y:S04]  /*e700*/  LDL.LU R15, [R1+0x18c] ;  /* 0x00018c00010f7983 */ /* 0x000ee80000300800 */
[----:B------:R0:W-:Y:S04]  /*e710*/  STL.64 [R1+0xa58], R22 ;  /* 0x000a581601007387 */ /* 0x0001e80000100a00 */
[----:B------:R-:W4:Y:S04]  /*e720*/  LDL.LU R20, [R1+0xf0] ;  /* 0x0000f00001147983 */ /* 0x000f280000300800 */
[----:B------:R-:W4:Y:S04]  /*e730*/  LDL.LU R21, [R1+0xf4] ;  /* 0x0000f40001157983 */ /* 0x000f280000300800 */
[----:B0-----:R-:W2:Y:S04]  /*e740*/  LDL.LU R22, [R1+0xf8] ;  /* 0x0000f80001167983 */ /* 0x001ea80000300800 */
[----:B------:R-:W2:Y:S04]  /*e750*/  LDL.LU R23, [R1+0xfc] ;  /* 0x0000fc0001177983 */ /* 0x000ea80000300800 */
[----:B--2---:R0:W-:Y:S04]  /*e760*/  STL.64 [R1+0xa68], R22 ;  /* 0x000a681601007387 */ /* 0x0041e80000100a00 */
[----:B----4-:R1:W-:Y:S04]  /*e770*/  STL.64 [R1+0xa60], R20 ;  /* 0x000a601401007387 */ /* 0x0103e80000100a00 */
[----:B0-----:R-:W2:Y:S04]  /*e780*/  LDL.64 R22, [R1+0x38] ;  /* 0x0000380001167983 */ /* 0x001ea80000100a00 */
[----:B--2---:R0:W-:Y:S04]  /*e790*/  STL.64 [R1+0xa80], R22 ;  /* 0x000a801601007387 */ /* 0x0041e80000100a00 */
[----:B-1----:R-:W2:Y:S04]  /*e7a0*/  LDL.LU R20, [R1+0x110] ;  /* 0x0001100001147983 */ /* 0x002ea80000300800 */
[----:B------:R-:W2:Y:S04]  /*e7b0*/  LDL.LU R21, [R1+0x114] ;  /* 0x0001140001157983 */ /* 0x000ea80000300800 */
[----:B0-----:R-:W4:Y:S04]  /*e7c0*/  LDL.LU R22, [R1+0x118] ;  /* 0x0001180001167983 */ /* 0x001f280000300800 */
[----:B------:R-:W4:Y:S01]  /*e7d0*/  LDL.LU R23, [R1+0x11c] ;  /* 0x00011c0001177983 */ /* 0x000f220000300800 */
[----:B------:R-:W-:Y:S03]  /*e7e0*/  HMMA.16816.F32.BF16 R8, R16, R6, R8 ;  /* 0x000000061008723c */ /* 0x000fe60000041808 */
[----:B----4-:R-:W-:Y:S04]  /*e7f0*/  STL.64 [R1+0xa98], R22 ;  /* 0x000a981601007387 */ /* 0x010fe80000100a00 */
[----:B--2---:R0:W-:Y:S04]  /*e800*/  STL.64 [R1+0xa90], R20 ;  /* 0x000a901401007387 */ /* 0x0041e80000100a00 */
        /* <DEDUP_REMOVED lines=13> */
[----:B------:R-:W-:-:S03]  /*e8e0*/  IMAD.MOV.U32 R26, RZ, RZ, R4 ;  /* 0x000000ffff1a7224 */ /* 0x000fc600078e0004 */
[----:B------:R-:W-:Y:S04]  /*e8f0*/  STL.64 [R1+0xa78], R6 ;  /* 0x000a780601007387 */ /* 0x000fe80000100a00 */
[----:B------:R0:W-:Y:S04]  /*e900*/  STL [R1+0xa70], R5 ;  /* 0x000a700501007387 */ /* 0x0001e80000100800 */
[----:B------:R-:W4:Y:S04]  /*e910*/  LDL.LU R4, [R1+0x100] ;  /* 0x0001000001047983 */ /* 0x000f280000300800 */
[----:B0-----:R-:W4:Y:S04]  /*e920*/  LDL.LU R5, [R1+0x104] ;  /* 0x0001040001057983 */ /* 0x001f280000300800 */
[----:B------:R-:W4:Y:S04]  /*e930*/  LDL.LU R6, [R1+0x108] ;  /* 0x0001080001067983 */ /* 0x000f280000300800 */
[----:B------:R-:W4:Y:S01]  /*e940*/  LDL.LU R7, [R1+0x10c] ;  /* 0x00010c0001077983 */ /* 0x000f220000300800 */
[----:B---3--:R-:W-:Y:S03]  /*e950*/  HMMA.16816.F32.BF16 R16, R16, R10, R12 ;  /* 0x0000000a1010723c */ /* 0x008fe6000004180c */
[----:B------:R-:W2:Y:S04]  /*e960*/  LDL.LU.64 R14, [R1+0xac0] ;  /* 0x000ac000010e7983 */ /* 0x000ea80000300a00 */
[----:B------:R-:W2:Y:S01]  /*e970*/  LDL.LU.64 R12, [R1+0xab8] ;  /* 0x000ab800010c7983 */ /* 0x000ea20000300a00 */
[----:B------:R-:W-:Y:S11]  /*e980*/  IMAD.MOV.U32 R27, RZ, RZ, R3 ;  /* 0x000000ffff1b7224 */ /* 0x000ff600078e0003 */
[----:B------:R-:W-:Y:S04]  /*e990*/  @!UPT UIADD3 URZ, URZ, URZ, URZ ;  /* 0x0000003f3f3ff290 */ /* 0x000fe8000fffe03f */
        /* <DEDUP_REMOVED lines=25> */
[C---:B--2---:R-:W-:Y:S11]  /*eb30*/  HMMA.16816.F32.BF16 R20, R12.reuse, R26, R20 ;  /* 0x0000001a0c14723c */ /* 0x044ff60000041814 */
[----:B------:R-:W-:Y:S11]  /*eb40*/  @!UPT UIADD3 URZ, URZ, URZ, URZ ;  /* 0x0000003f3f3ff290 */ /* 0x000ff6000fffe03f */
[----:B------:R-:W-:Y:S01]  /*eb50*/  @!UPT UIADD3 URZ, URZ, URZ, URZ ;  /* 0x0000003f3f3ff290 */ /* 0x000fe2000fffe03f */
[----:B------:R-:W-:Y:S04]  /*eb60*/  STL.64 [R1+0x110], R20 ;  /* 0x0001101401007387 */ /* 0x000fe80000100a00 */
[----:B------:R0:W-:Y:S04]  /*eb70*/  STL.64 [R1+0x118], R22 ;  /* 0x0001181601007387 */ /* 0x0001e80000100a00 */
[----:B0-----:R-:W4:Y:S04]  /*eb80*/  LDL.LU.64 R22, [R1+0xa80] ;  /* 0x000a800001167983 */ /* 0x001f280000300a00 */
[----:B------:R0:W-:Y:S04]  /*eb90*/  STL.64 [R1+0xa18], R26 ;  /* 0x000a181a01007387 */ /* 0x0001e80000100a00 */
[----:B------:R-:W2:Y:S04]  /*eba0*/  LDL.LU R24, [R1+0xe0] ;  /* 0x0000e00001187983 */ /* 0x000ea80000300800 */
[----:B------:R-:W2:Y:S04]  /*ebb0*/  LDL.LU R25, [R1+0xe4] ;  /* 0x0000e40001197983 */ /* 0x000ea80000300800 */
[----:B0-----:R-:W2:Y:S04]  /*ebc0*/  LDL.LU R26, [R1+0xe8] ;  /* 0x0000e800011a7983 */ /* 0x001ea80000300800 */
[----:B------:R-:W2:Y:S01]  /*ebd0*/  LDL.LU R27, [R1+0xec] ;  /* 0x0000ec00011b7983 */ /* 0x000ea20000300800 */
[----:B----4-:R-:W-:Y:S01]  /*ebe0*/  HMMA.16816.F32.BF16 R4, R12, R22, R4 ;  /* 0x000000160c04723c */ /* 0x010fe20000041804 */
[----:B------:R-:W-:Y:S11]  /*ebf0*/  IMAD.MOV.U32 R3, RZ, RZ, R23 ;  /* 0x000000ffff037224 */ /* 0x000ff600078e0017 */
[----:B------:R-:W-:Y:S11]  /*ec00*/  @!UPT UIADD3 URZ, URZ, URZ, URZ ;  /* 0x0000003f3f3ff290 */ /* 0x000ff6000fffe03f */
[----:B------:R0:W-:Y:S04]  /*ec10*/  STL.64 [R1+0x100], R4 ;  /* 0x0001000401007387 */ /* 0x0001e80000100a00 */
[----:B------:R1:W-:Y:S01]  /*ec20*/  STL.64 [R1+0x108], R6 ;  /* 0x0001080601007387 */ /* 0x0003e20000100a00 */
[----:B0-----:R-:W-:-:S03]  /*ec30*/  IMAD.MOV.U32 R4, RZ, RZ, R22 ;  /* 0x000000ffff047224 */ /* 0x001fc600078e0016 */
[----:B-1----:R-:W4:Y:S04]  /*ec40*/  LDL.LU.64 R6, [R1+0xa78] ;  /* 0x000a780001067983 */ /* 0x002f280000300a00 */
[----:B------:R-:W2:Y:S04]  /*ec50*/  LDL.LU R5, [R1+0xa70] ;  /* 0x000a700001057983 */ /* 0x000ea80000300800 */
[----:B------:R-:W2:Y:S04]  /*ec60*/  LDL.LU.64 R22, [R1+0xa68] ;  /* 0x000a680001167983 */ /* 0x000ea80000300a00 */
[----:B------:R-:W2:Y:S02]  /*ec70*/  LDL.LU.64 R20, [R1+0xa60] ;  /* 0x000a600001147983 */ /* 0x000ea40000300a00 */
[C---:B--2---:R-:W-:Y:S02]  /*ec80*/  HMMA.16816.F32.BF16 R16, R12.reuse, R18, R20 ;  /* 0x000000120c10723c */ /* 0x044fe40000041814 */
[----:B------:R-:W3:Y:S11]  /*ec90*/  LDL.LU.64 R22, [R1+0xa58] ;  /* 0x000a580001167983 */ /* 0x000ef60000300a00 */
[----:B------:R-:W-:Y:S10]  /*eca0*/  @!UPT UIADD3 URZ, URZ, URZ, URZ ;  /* 0x0000003f3f3ff290 */ /* 0x000ff4000fffe03f */
[----:B------:R-:W-:Y:S04]  /*ecb0*/  STL.64 [R1+0xf0], R16 ;  /* 0x0000f01001007387 */ /* 0x000fe80000100a00 */
[----:B------:R-:W-:Y:S04]  /*ecc0*/  STL.64 [R1+0xf8], R18 ;  /* 0x0000f81201007387 */ /* 0x000fe80000100a00 */
[----:B------:R-:W0:Y:S04]  /*ecd0*/  LDSM.16.MT88.4 R16, [R5+0x2180] ;  /* 0x002180000510783b */ /* 0x000e280000004200 */
[----:B0-----:R-:W-:Y:S04]  /*ece0*/  STL [R1+0x99c], R18 ;  /* 0x00099c1201007387 */ /* 0x001fe80000100800 */
[----:B------:R-:W-:Y:S04]  /*ecf0*/  STL [R1+0x998], R19 ;  /* 0x0009981301007387 */ /* 0x000fe80000100800 */
[----:B------:R0:W-:Y:S04]  /*ed00*/  STL.64 [R1+0xa38], R16 ;  /* 0x000a381001007387 */ /* 0x0001e80000100a00 */
[----:B0-----:R-:W4:Y:S04]  /*ed10*/  LDL.LU R16, [R1+0x1f0] ;  /* 0x0001f00001107983 */ /* 0x001f280000300800 */
[----:B------:R-:W4:Y:S04]  /*ed20*/  LDL.LU R17, [R1+0x1f4] ;  /* 0x0001f40001117983 */ /* 0x000f280000300800 */
[----:B------:R-:W4:Y:S04]  /*ed30*/  LDL.LU R18, [R1+0x1f8] ;  /* 0x0001f80001127983 */ /* 0x000f280000300800 */
[----:B------:R-:W4:Y:S01]  /*ed40*/  LDL.LU R19, [R1+0x1fc] ;  /* 0x0001fc0001137983 */ /* 0x000f220000300800 */
[C---:B---3--:R-:W-:Y:S03]  /*ed50*/  HMMA.16816.F32.BF16 R20, R12.reuse, R22, R8 ;  /* 0x000000160c14723c */ /* 0x048fe60000041808 */
[----:B------:R-:W2:Y:S11]  /*ed60*/  LDL.LU.64 R10, [R1+0xa50] ;  /* 0x000a5000010a7983 */ /* 0x000eb60000300a00 */
[----:B------:R-:W-:Y:S09]  /*ed70*/  @!UPT UIADD3 URZ, URZ, URZ, URZ ;  /* 0x0000003f3f3ff290 */ /* 0x000ff2000fffe03f */
[----:B------:R-:W-:Y:S04]  /*ed80*/  STL.64 [R1+0x200], R20 ;  /* 0x0002001401007387 */ /* 0x000fe80000100a00 */
[----:B------:R0:W-:Y:S04]  /*ed90*/  STL.64 [R1+0x208], R22 ;  /* 0x0002081601007387 */ /* 0x0001e80000100a00 */
[----:B0-----:R-:W3:Y:S04]  /*eda0*/  LDL.LU.64 R22, [R1+0xa48] ;  /* 0x000a480001167983 */ /* 0x001ee80000300a00 */
[----:B------:R-:W3:Y:S04]  /*edb0*/  LDL.LU.64 R20, [R1+0xa40] ;  /* 0x000a400001147983 */ /* 0x000ee80000300a00 */
[----:B------:R-:W3:Y:S01]  /*edc0*/  LDL.LU.64 R8, [R1+0x480] ;  /* 0x0004800001087983 */ /* 0x000ee20000300a00 */
[C---:B----4-:R-:W-:Y:S11]  /*edd0*/  HMMA.16816.F32.BF16 R16, R12.reuse, R6, R16 ;  /* 0x000000060c10723c */ /* 0x050ff60000041810 */
[----:B------:R-:W-:Y:S11]  /*ede0*/  @!UPT UIADD3 URZ, URZ, URZ, URZ ;  /* 0x0000003f3f3ff290 */ /* 0x000ff6000fffe03f */
[----:B------:R-:W-:Y:S01]  /*edf0*/  @!UPT UIADD3 URZ, URZ, URZ, URZ ;  /* 0x0000003f3f3ff290 */ /* 0x000fe2000fffe03f */
[----:B------:R-:W-:Y:S04]  /*ee00*/  STL.64 [R1+0x1f0], R16 ;  /* 0x0001f01001007387 */ /* 0x000fe80000100a00 */
[----:B------:R-:W-:Y:S01]  /*ee10*/  STL.64 [R1+0x1f8], R18 ;  /* 0x0001f81201007387 */ /* 0x000fe20000100a00 */
[----:B--2---:R-:W-:Y:S03]  /*ee20*/  HMMA.16816.F32.BF16 R12, R12, R10, R24 ;  /* 0x0000000a0c0c723c */ /* 0x004fe60000041818 */
[----:B------:R0:W-:Y:S11]  /*ee30*/  STL.64 [R1+0x9c8], R10 ;  /* 0x0009c80a01007387 */ /* 0x0001f60000100a00 */
[----:B------:R-:W-:Y:S09]  /*ee40*/  @!UPT UIADD3 URZ, URZ, URZ, URZ ;  /* 0x0000003f3f3ff290 */ /* 0x000ff2000fffe03f */
[----:B------:R-:W-:Y:S04]  /*ee50*/  STL.64 [R1+0xe0], R12 ;  /* 0x0000e00c01007387 */ /* 0x000fe80000100a00 */
[----:B------:R-:W-:Y:S04]  /*ee60*/  STL.64 [R1+0xe8], R14 ;  /* 0x0000e80e01007387 */ /* 0x000fe80000100a00 */
[----:B---3--:R-:W-:Y:S04]  /*ee70*/  STL.64 [R1+0x9c0], R8 ;  /* 0x0009c00801007387 */ /* 0x008fe80000100a00 */
[----:B0-----:R-:W2:Y:S04]  /*ee80*/  LDL.LU.64 R10, [R1+0x18] ;  /* 0x00001800010a7983 */ /* 0x001ea80000300a00 */
[----:B--2---:R0:W-:Y:S04]  /*ee90*/  STL.64 [R1+0x9e0], R10 ;  /* 0x0009e00a01007387 */ /* 0x0041e80000100a00 */
[----:B0-----:R-:W2:Y:S04]  /*eea0*/  LDL.LU.64 R10, [R1+0x28] ;  /* 0x00002800010a7983 */ /* 0x001ea80000300a00 */
[----:B--2---:R0:W-:Y:S04]  /*eeb0*/  STL.64 [R1+0x9f8], R10 ;  /* 0x0009f80a01007387 */ /* 0x0041e80000100a00 */
[----:B------:R-:W2:Y:S04]  /*eec0*/  LDL.LU R16, [R1+0xd0] ;  /* 0x0000d00001107983 */ /* 0x000ea80000300800 */
[----:B------:R-:W2:Y:S01]  /*eed0*/  LDL.LU R17, [R1+0xd4] ;  /* 0x0000d40001117983 */ /* 0x000ea20000300800 */
[----:B0-----:R-:W-:-:S03]  /*eee0*/  IMAD.MOV.U32 R10, RZ, RZ, R4 ;  /* 0x000000ffff0a7224 */ /* 0x001fc600078e0004 */
[----:B------:R-:W2:Y:S01]  /*eef0*/  LDL.LU R18, [R1+0xd8] ;  /* 0x0000d80001127983 */ /* 0x000ea20000300800 */
[----:B------:R-:W-:-:S03]  /*ef00*/  IMAD.MOV.U32 R11, RZ, RZ, R3 ;  /* 0x000000ffff0b7224 */ /* 0x000fc600078e0003 */
[----:B------:R-:W2:Y:S04]  /*ef10*/  LDL.LU R19, [R1+0xdc] ;  /* 0x0000dc0001137983 */ /* 0x000ea80000300800 */
[----:B------:R-:W-:Y:S04]  /*ef20*/  STL.64 [R1+0xa10], R10 ;  /* 0x000a100a01007387 */ /* 0x000fe80000100a00 */
[----:B------:R-:W3:Y:S01]  /*ef30*/  LDL.LU.64 R4, [R1+0x488] ;  /* 0x0004880001047983 */ /* 0x000ee20000300a00 */
[----:B------:R-:W-:Y:S02]  /*ef40*/  IMAD.MOV.U32 R26, RZ, RZ, R2 ;  /* 0x000000ffff1a7224 */ /* 0x000fe400078e0002 */
[----:B------:R-:W-:Y:S01]  /*ef50*/  IMAD.MOV.U32 R27, RZ, RZ, R0 ;  /* 0x000000ffff1b7224 */ /* 0x000fe200078e0000 */
[----:B------:R-:W-:Y:S04]  /*ef60*/  STL.64 [R1+0x9d8], R6 ;  /* 0x0009d80601007387 */ /* 0x000fe80000100a00 */
[----:B---3--:R0:W-:Y:S04]  /*ef70*/  STL.64 [R1+0x9d0], R4 ;  /* 0x0009d00401007387 */ /* 0x0081e80000100a00 */
[----:B0-----:R-:W3:Y:S04]  /*ef80*/  LDL.LU R4, [R1+0x70] ;  /* 0x0000700001047983 */ /* 0x001ee80000300800 */
[----:B------:R-:W3:Y:S04]  /*ef90*/  LDL.LU R5, [R1+0x74] ;  /* 0x0000740001057983 */ /* 0x000ee80000300800 */
[----:B------:R-:W4:Y:S04]  /*efa0*/  LDL.LU R6, [R1+0x78] ;  /* 0x0000780001067983 */ /* 0x000f280000300800 */
[----:B------:R-:W4:Y:S04]  /*efb0*/  LDL.LU R7, [R1+0x7c] ;  /* 0x00007c0001077983 */ /* 0x000f280000300800 */
[----:B------:R0:W-:Y:S04]  /*efc0*/  STL.64 [R1+0xa30], R26 ;  /* 0x000a301a01007387 */ /* 0x0001e80000100a00 */
[----:B0-----:R-:W2:Y:S04]  /*efd0*/  LDL.LU.64 R26, [R1+0x68] ;  /* 0x00006800011a7983 */ /* 0x001ea80000300a00 */
[----:B------:R-:W2:Y:S04]  /*efe0*/  LDL.LU R8, [R1+0xa0] ;  /* 0x0000a00001087983 */ /* 0x000ea80000300800 */
[----:B------:R-:W2:Y:S04]  /*eff0*/  LDL.LU R9, [R1+0xa4] ;  /* 0x0000a40001097983 */ /* 0x000ea80000300800 */
[----:B------:R-:W2:Y:S04]  /*f000*/  LDL.LU R10, [R1+0xa8] ;  /* 0x0000a800010a7983 */ /* 0x000ea80000300800 */
[----:B------:R-:W2:Y:S04]  /*f010*/  LDL.LU R11, [R1+0xac] ;  /* 0x0000ac00010b7983 */ /* 0x000ea80000300800 */
[----:B--2---:R-:W-:Y:S04]  /*f020*/  STL.64 [R1+0xa28], R10 ;  /* 0x000a280a01007387 */ /* 0x004fe80000100a00 */
[----:B------:R0:W-:Y:S04]  /*f030*/  STL.64 [R1+0xa20], R8 ;  /* 0x000a200801007387 */ /* 0x0001e80000100a00 */
[----:B0-----:R-:W2:Y:S04]  /*f040*/  LDL.LU R8, [R1+0xc0] ;  /* 0x0000c00001087983 */ /* 0x001ea80000300800 */
[----:B------:R-:W2:Y:S04]  /*f050*/  LDL.LU R9, [R1+0xc4] ;  /* 0x0000c40001097983 */ /* 0x000ea80000300800 */
[----:B------:R-:W2:Y:S04]  /*f060*/  LDL.LU R10, [R1+0xc8] ;  /* 0x0000c800010a7983 */ /* 0x000ea80000300800 */
[----:B------:R-:W2:Y:S04]  /*f070*/  LDL.LU R11, [R1+0xcc] ;  /* 0x0000cc00010b7983 */ /* 0x000ea80000300800 */
[----:B----4-:R-:W-:Y:S04]  /*f080*/  STL.64 [R1+0x9f0], R6 ;  /* 0x0009f00601007387 */ /* 0x010fe80000100a00 */
[----:B---3--:R0:W-:Y:S04]  /*f090*/  STL.64 [R1+0x9e8], R4 ;  /* 0x0009e80401007387 */ /* 0x0081e80000100a00 */
[----:B0-----:R-:W3:Y:S04]  /*f0a0*/  LDL.LU R4, [R1+0x80] ;  /* 0x0000800001047983 */ /* 0x001ee80000300800 */
[----:B------:R-:W3:Y:S04]  /*f0b0*/  LDL.LU R5, [R1+0x84] ;  /* 0x0000840001057983 */ /* 0x000ee80000300800 */
[----:B------:R-:W4:Y:S04]  /*f0c0*/  LDL.LU R6, [R1+0x88] ;  /* 0x0000880001067983 */ /* 0x000f280000300800 */
[----:B------:R-:W4:Y:S01]  /*f0d0*/  LDL.LU R7, [R1+0x8c] ;  /* 0x00008c0001077983 */ /* 0x000f220000300800 */
[----:B------:R-:W-:Y:S03]  /*f0e0*/  HMMA.16816.F32.BF16 R16, R20, R26, R16 ;  /* 0x0000001a1410723c */ /* 0x000fe60000041810 */
[----:B----4-:R-:W-:Y:S04]  /*f0f0*/  STL.64 [R1+0xa08], R6 ;  /* 0x000a080601007387 */ /* 0x010fe80000100a00 */
[----:B---3--:R0:W-:Y:S04]  /*f100*/  STL.64 [R1+0xa00], R4 ;  /* 0x000a000401007387 */ /* 0x0081e80000100a00 */
[----:B0-----:R-:W3:Y:S04]  /*f110*/  LDL.LU R4, [R1+0x90] ;  /* 0x0000900001047983 */ /* 0x001ee80000300800 */
[----:B------:R-:W3:Y:S04]  /*f120*/  LDL.LU R5, [R1+0x94] ;  /* 0x0000940001057983 */ /* 0x000ee80000300800 */
[----:B------:R-:W3:Y:S04]  /*f130*/  LDL.LU R6, [R1+0x98] ;  /* 0x0000980001067983 */ /* 0x000ee80000300800 */
[----:B------:R-:W3:Y:S04]  /*f140*/  LDL.LU R7, [R1+0x9c] ;  /* 0x00009c0001077983 */ /* 0x000ee80000300800 */
[----:B------:R-:W4:Y:S04]  /*f150*/  LDL.LU.64 R14, [R1+0x490] ;  /* 0x00049000010e7983 */ /* 0x000f280000300a00 */
[----:B------:R0:W-:Y:S04]  /*f160*/  STL.64 [R1+0xd0], R16 ;  /* 0x0000d01001007387 */ /* 0x0001e80000100a00 */
[----:B------:R1:W-:Y:S04]  /*f170*/  STL.64 [R1+0xd8], R18 ;  /* 0x0000d81201007387 */ /* 0x0003e80000100a00 */
[----:B0-----:R-:W2:Y:S01]  /*f180*/  LDL.LU.64 R16, [R1+0xa38] ;  /* 0x000a380001107983 */ /* 0x001ea20000300a00 */
[----:B-1----:R-:W-:-:S02]  /*f190*/  IMAD.MOV.U32 R18, RZ, RZ, R26 ;  /* 0x000000ffff127224 */ /* 0x002fc400078e001a */
[----:B------:R-:W-:Y:S02]  /*f1a0*/  IMAD.MOV.U32 R19, RZ, RZ, R27 ;  /* 0x000000ffff137224 */ /* 0x000fe400078e001b */
[----:B------:R-:W3:Y:S04]  /*f1b0*/  LDL.LU.64 R26, [R1+0xa30] ;  /* 0x000a3000011a7983 */ /* 0x000ee80000300a00 */
[----:B------:R-:W3:Y:S04]  /*f1c0*/  LDL.LU.64 R12, [R1+0x498] ;  /* 0x00049800010c7983 */ /* 0x000ee80000300a00 */
[----:B------:R-:W-:Y:S04]  /*f1d0*/  STL.64 [R1+0x9a8], R18 ;  /* 0x0009a81201007387 */ /* 0x000fe80000100a00 */
[----:B--2---:R0:W-:Y:S04]  /*f1e0*/  STL.64 [R1+0x9a0], R16 ;  /* 0x0009a01001007387 */ /* 0x0041e80000100a00 */
[----:B0-----:R-:W2:Y:S04]  /*f1f0*/  LDL.LU R16, [R1+0x3f0] ;  /* 0x0003f00001107983 */ /* 0x001ea80000300800 */
[----:B------:R-:W2:Y:S04]  /*f200*/  LDL.LU R17, [R1+0x3f4] ;  /* 0x0003f40001117983 */ /* 0x000ea80000300800 */
[----:B------:R-:W2:Y:S04]  /*f210*/  LDL.LU R18, [R1+0x3f8] ;  /* 0x0003f80001127983 */ /* 0x000ea80000300800 */
[----:B------:R-:W2:Y:S01]  /*f220*/  LDL.LU R19, [R1+0x3fc] ;  /* 0x0003fc0001137983 */ /* 0x000ea20000300800 */
[C---:B---3--:R-:W-:Y:S03]  /*f230*/  HMMA.16816.F32.BF16 R24, R20.reuse, R26, R8 ;  /* 0x0000001a1418723c */ /* 0x048fe60000041808 */
[----:B--2---:R-:W-:Y:S04]  /*f240*/  STL.64 [R1+0x9b8], R18 ;  /* 0x0009b81201007387 */ /* 0x004fe80000100a00 */
[----:B------:R0:W-:Y:S04]  /*f250*/  STL.64 [R1+0x9b0], R16 ;  /* 0x0009b01001007387 */ /* 0x0001e80000100a00 */
[----:B0-----:R-:W2:Y:S04]  /*f260*/  LDL.LU R16, [R1+0x3c0] ;  /* 0x0003c00001107983 */ /* 0x001ea80000300800 */
[----:B------:R-:W2:Y:S04]  /*f270*/  LDL.LU R17, [R1+0x3c4] ;  /* 0x0003c40001117983 */ /* 0x000ea80000300800 */
[----:B------:R-:W2:Y:S04]  /*f280*/  LDL.LU R18, [R1+0x3c8] ;  /* 0x0003c80001127983 */ /* 0x000ea80000300800 */
[----:B------:R-:W2:Y:S04]  /*f290*/  LDL.LU R19, [R1+0x3cc] ;  /* 0x0003cc0001137983 */ /* 0x000ea80000300800 */
        /* <DEDUP_REMOVED lines=10> */
[----:B0-----:R-:W3:Y:S02]  /*f340*/  LDL.LU.64 R10, [R1+0xa10] ;  /* 0x000a1000010a7983 */ /* 0x001ee40000300a00 */
[C---:B---3--:R-:W-:Y:S02]  /*f350*/  HMMA.16816.F32.BF16 R8, R20.reuse, R10, R4 ;  /* 0x0000000a1408723c */ /* 0x048fe40000041804 */
[----:B------:R-:W3:Y:S04]  /*f360*/  LDL.LU.64 R6, [R1+0xa08] ;  /* 0x000a080001067983 */ /* 0x000ee80000300a00 */
[----:B------:R-:W3:Y:S11]  /*f370*/  LDL.LU.64 R4, [R1+0xa00] ;  /* 0x000a000001047983 */ /* 0x000ef60000300a00 */
[----:B------:R-:W-:Y:S06]  /*f380*/  @!UPT UIADD3 URZ, URZ, URZ, URZ ;  /* 0x0000003f3f3ff290 */ /* 0x000fec000fffe03f */
[----:B------:R-:W-:Y:S04]  /*f390*/  STL.64 [R1+0x90], R8 ;  /* 0x0000900801007387 */ /* 0x000fe80000100a00 */
[----:B------:R0:W-:Y:S04]  /*f3a0*/  STL.64 [R1+0x98], R10 ;  /* 0x0000980a01007387 */ /* 0x0001e80000100a00 */
[----:B0-----:R-:W3:Y:S02]  /*f3b0*/  LDL.LU.64 R10, [R1+0x9f8] ;  /* 0x0009f800010a7983 */ /* 0x001ee40000300a00 */
[----:B---3--:R-:W-:Y:S01]  /*f3c0*/  HMMA.16816.F32.BF16 R4, R20, R10, R4 ;  /* 0x0000000a1404723c */ /* 0x008fe20000041804 */
[----:B------:R-:W-:-:S02]  /*f3d0*/  IMAD.MOV.U32 R2, RZ, RZ, R10 ;  /* 0x000000ffff027224 */ /* 0x000fc400078e000a */
[----:B------:R-:W-:Y:S11]  /*f3e0*/  IMAD.MOV.U32 R25, RZ, RZ, R11 ;  /* 0x000000ffff197224 */ /* 0x000ff600078e000b */
[----:B------:R-:W-:Y:S09]  /*f3f0*/  @!UPT UIADD3 URZ, URZ, URZ, URZ ;  /* 0x0000003f3f3ff290 */ /* 0x000ff2000fffe03f */
[----:B------:R-:W-:Y:S04]  /*f400*/  STL.64 [R1+0x80], R4 ;  /* 0x0000800401007387 */ /* 0x000fe80000100a00 */
[----:B------:R0:W-:Y:S04]  /*f410*/  STL.64 [R1+0x88], R6 ;  /* 0x0000880601007387 */ /* 0x0001e80000100a00 */
[----:B0-----:R-:W3:Y:S04]  /*f420*/  LDL.LU.64 R6, [R1+0x9f0] ;  /* 0x0009f00001067983 */ /* 0x001ee80000300a00 */
[----:B------:R-:W3:Y:S04]  /*f430*/  LDL.LU.64 R4, [R1+0x9e8] ;  /* 0x0009e80001047983 */ /* 0x000ee80000300a00 */
[----:B------:R-:W3:Y:S01]  /*f440*/  LDL.LU.64 R10, [R1+0x9e0] ;  /* 0x0009e000010a7983 */ /* 0x000ee20000300a00 */
[----:B------:R-:W-:-:S02]  /*f450*/  IMAD.MOV.U32 R29, RZ, RZ, R26 ;  /* 0x000000ffff1d7224 */ /* 0x000fc400078e001a */
[----:B------:R-:W-:Y:S02]  /*f460*/  IMAD.MOV.U32 R0, RZ, RZ, R27 ;  /* 0x000000ffff007224 */ /* 0x000fe400078e001b */
[----:B------:R-:W2:Y:S01]  /*f470*/  LDL.LU.64 R26, [R1+0x4d0] ;  /* 0x0004d000011a7983 */ /* 0x000ea20000300a00 */
[----:B---3--:R-:W-:Y:S01]  /*f480*/  HMMA.16816.F32.BF16 R4, R20, R10, R4 ;  /* 0x0000000a1404723c */ /* 0x008fe20000041804 */
[----:B------:R-:W-:Y:S02]  /*f490*/  IMAD.MOV.U32 R28, RZ, RZ, R10 ;  /* 0x000000ffff1c7224 */ /* 0x000fe400078e000a */
[----:B------:R-:W-:Y:S11]  /*f4a0*/  IMAD.MOV.U32 R3, RZ, RZ, R11 ;  /* 0x000000ffff037224 */ /* 0x000ff600078e000b */
[----:B------:R-:W-:Y:S09]  /*f4b0*/  @!UPT UIADD3 URZ, URZ, URZ, URZ ;  /* 0x0000003f3f3ff290 */ /* 0x000ff2000fffe03f */
[----:B------:R-:W-:Y:S04]  /*f4c0*/  STL.64 [R1+0x70], R4 ;  /* 0x0000700401007387 */ /* 0x000fe80000100a00 */
[----:B------:R0:W-:Y:S04]  /*f4d0*/  STL.64 [R1+0x78], R6 ;  /* 0x0000780601007387 */ /* 0x0001e80000100a00 */
[----:B0-----:R-:W2:Y:S04]  /*f4e0*/  LDL.LU.64 R6, [R1+0x9d8] ;  /* 0x0009d80001067983 */ /* 0x001ea80000300a00 */
[----:B------:R-:W3:Y:S04]  /*f4f0*/  LDL.LU.64 R4, [R1+0x9d0] ;  /* 0x0009d00001047983 */ /* 0x000ee80000300a00 */
[----:B------:R-:W3:Y:S04]  /*f500*/  LDL.LU.64 R10, [R1+0x9c8] ;  /* 0x0009c800010a7983 */ /* 0x000ee80000300a00 */
[----:B------:R-:W3:Y:S01]  /*f510*/  LDL.LU.64 R8, [R1+0x9c0] ;  /* 0x0009c00001087983 */ /* 0x000ee20000300a00 */
[----:B------:R-:W-:-:S04]  /*f520*/  IMAD.MOV.U32 R24, RZ, RZ, c[0x0][0x18c] ;  /* 0x00006300ff187624 */ /* 0x000fc800078e00ff */
[----:B------:R-:W-:Y:S01]  /*f530*/  IMAD.SHL.U32 R24, R24, 0x20, RZ ;  /* 0x0000002018187824 */ /* 0x000fe200078e00ff */
[----:B--2---:R-:W-:Y:S03]  /*f540*/  HMMA.16816.F32.BF16 R16, R20, R6, R16 ;  /* 0x000000061410723c */ /* 0x004fe60000041810 */
[----:B---3--:R-:W-:-:S05]  /*f550*/  IMAD.WIDE R8, R24, 0x2, R8 ;  /* 0x0000000218087825 */ /* 0x008fca00078e0208 */
[----:B------:R-:W-:Y:S11]  /*f560*/  STL [R1+0x85c], R8 ;  /* 0x00085c0801007387 */ /* 0x000ff60000100800 */
[----:B------:R-:W-:Y:S04]  /*f570*/  @!UPT UIADD3 URZ, URZ, URZ, URZ ;  /* 0x0000003f3f3ff290 */ /* 0x000fe8000fffe03f */
[----:B------:R-:W-:Y:S04]  /*f580*/  STL.64 [R1+0x3c0], R16 ;  /* 0x0003c01001007387 */ /* 0x000fe80000100a00 */
[----:B------:R0:W-:Y:S04]  /*f590*/  STL.64 [R1+0x3c8], R18 ;  /* 0x0003c81201007387 */ /* 0x0001e80000100a00 */
[----:B0-----:R-:W2:Y:S04]  /*f5a0*/  LDL.LU.64 R18, [R1+0x9b8] ;  /* 0x0009b80001127983 */ /* 0x001ea80000300a00 */
[----:B------:R-:W2:Y:S01]  /*f5b0*/  LDL.LU.64 R16, [R1+0x9b0] ;  /* 0x0009b00001107983 */ /* 0x000ea20000300a00 */
[----:B------:R-:W-:-:S03]  /*f5c0*/  IMAD.WIDE R4, R24, 0x2, R4 ;  /* 0x0000000218047825 */ /* 0x000fc600078e0204 */
[----:B------:R0:W-:Y:S01]  /*f5d0*/  STL [R1+0x858], R9 ;  /* 0x0008580901007387 */ /* 0x0001e20000100800 */
[----:B----4-:R-:W-:-:S03]  /*f5e0*/  IMAD.WIDE R14, R24, 0x2, R14 ;  /* 0x00000002180e7825 */ /* 0x010fc600078e020e */
[----:B0-----:R-:W3:Y:S04]  /*f5f0*/  LDL.LU.64 R8, [R1+0x4b8] ;  /* 0x0004b80001087983 */ /* 0x001ee80000300a00 */
[----:B------:R-:W-:Y:S04]  /*f600*/  STL [R1+0x854], R4 ;  /* 0x0008540401007387 */ /* 0x000fe80000100800 */
[----:B------:R0:W-:Y:S04]  /*f610*/  STL [R1+0x850], R5 ;  /* 0x0008500501007387 */ /* 0x0001e80000100800 */
[----:B0-----:R-:W4:Y:S04]  /*f620*/  LDL.LU.64 R4, [R1+0x4b0] ;  /* 0x0004b00001047983 */ /* 0x001f280000300a00 */
[----:B------:R-:W-:Y:S04]  /*f630*/  STL [R1+0x84c], R14 ;  /* 0x00084c0e01007387 */ /* 0x000fe80000100800 */
[----:B------:R-:W-:Y:S01]  /*f640*/  STL [R1+0x848], R15 ;  /* 0x0008480f01007387 */ /* 0x000fe20000100800 */
[----:B--2---:R-:W-:Y:S03]  /*f650*/  HMMA.16816.F32.BF16 R20, R20, R10, R16 ;  /* 0x0000000a1414723c */ /* 0x004fe60000041810 */
[----:B------:R-:W2:Y:S01]  /*f660*/  LDL.LU.64 R18, [R1+0x9a8] ;  /* 0x0009a80001127983 */ /* 0x000ea20000300a00 */
[----:B------:R-:W-:-:S03]  /*f670*/  IMAD.WIDE R12, R24, 0x2, R12 ;  /* 0x00000002180c7825 */ /* 0x000fc600078e020c */
[----:B------:R-:W3:Y:S11]  /*f680*/  LDL.LU.64 R16, [R1+0x9a0] ;  /* 0x0009a00001107983 */ /* 0x000ef60000300a00 */
[----:B------:R-:W-:Y:S05]  /*f690*/  @!UPT UIADD3 URZ, URZ, URZ, URZ ;  /* 0x0000003f3f3ff290 */ /* 0x000fea000fffe03f */
[----:B------:R0:W-:Y:S04]  /*f6a0*/  STL.64 [R1+0x3f0], R20 ;  /* 0x0003f01401007387 */ /* 0x0001e80000100a00 */
[----:B------:R2:W-:Y:S04]  /*f6b0*/  STL.64 [R1+0x3f8], R22 ;  /* 0x0003f81601007387 */ /* 0x0005e80000100a00 */
[----:B0-----:R-:W3:Y:S01]  /*f6c0*/  LDL.LU.64 R20, [R1+0x4c8] ;  /* 0x0004c80001147983 */ /* 0x001ee20000300a00 */
[----:B----4-:R-:W-:-:S04]  /*f6d0*/  IMAD.WIDE R4, R24, 0x2, R4 ;  /* 0x0000000218047825 */ /* 0x010fc800078e0204 */
[----:B--2---:R-:W-:Y:S02]  /*f6e0*/  IMAD.MOV.U32 R22, RZ, RZ, R18 ;  /* 0x000000ffff167224 */ /* 0x004fe400078e0012 */
[----:B------:R-:W2:Y:S01]  /*f6f0*/  LDL.LU R18, [R1+0x99c] ;  /* 0x00099c0001127983 */ /* 0x000ea20000300800 */
[----:B------:R-:W-:-:S03]  /*f700*/  IMAD.MOV.U32 R23, RZ, RZ, R19 ;  /* 0x000000ffff177224 */ /* 0x000fc600078e0013 */
[----:B------:R-:W2:Y:S04]  /*f710*/  LDL.LU R19, [R1+0x998] ;  /* 0x0009980001137983 */ /* 0x000ea80000300800 */
[----:B------:R0:W-:Y:S04]  /*f720*/  STL [R1+0x844], R12 ;  /* 0x0008440c01007387 */ /* 0x0001e80000100800 */
[----:B------:R1:W-:Y:S04]  /*f730*/  STL [R1+0x840], R13 ;  /* 0x0008400d01007387 */ /* 0x0003e80000100800 */
[----:B0-----:R-:W2:Y:S04]  /*f740*/  LDL.LU R12, [R1+0x410] ;  /* 0x00041000010c7983 */ /* 0x001ea80000300800 */
[----:B-1----:R-:W2:Y:S04]  /*f750*/  LDL.LU R13, [R1+0x414] ;  /* 0x00041400010d7983 */ /* 0x002ea80000300800 */
[----:B------:R-:W2:Y:S04]  /*f760*/  LDL.LU R14, [R1+0x418] ;  /* 0x00041800010e7983 */ /* 0x000ea80000300800 */
[----:B------:R-:W2:Y:S04]  /*f770*/  LDL.LU R15, [R1+0x41c] ;  /* 0x00041c00010f7983 */ /* 0x000ea80000300800 */
[----:B------:R-:W-:Y:S04]  /*f780*/  STL [R1+0x83c], R4 ;  /* 0x00083c0401007387 */ /* 0x000fe80000100800 */
[----:B------:R0:W-:Y:S04]  /*f790*/  STL [R1+0x838], R5 ;  /* 0x0008380501007387 */ /* 0x0001e80000100800 */
[----:B0-----:R-:W4:Y:S01]  /*f7a0*/  LDL.LU.64 R4, [R1+0x4c0] ;  /* 0x0004c00001047983 */ /* 0x001f220000300a00 */
[----:B---3--:R-:W-:-:S05]  /*f7b0*/  IMAD.WIDE R8, R24, 0x2, R8 ;  /* 0x0000000218087825 */ /* 0x008fca00078e0208 */
[----:B------:R-:W-:Y:S04]  /*f7c0*/  STL [R1+0x834], R8 ;  /* 0x0008340801007387 */ /* 0x000fe80000100800 */
[----:B------:R0:W-:Y:S02]  /*f7d0*/  STL [R1+0x830], R9 ;  /* 0x0008300901007387 */ /* 0x0001e40000100800 */
[C---:B0-----:R-:W-:Y:S02]  /*f7e0*/  IMAD.WIDE R8, R24.reuse, 0x2, R20 ;  /* 0x0000000218087825 */ /* 0x041fe400078e0214 */
[----:B--2---:R-:W-:Y:S01]  /*f7f0*/  HMMA.16816.F32.BF16 R20, R16, R22, R12 ;  /* 0x000000161014723c */ /* 0x004fe2000004180c */
[----:B------:R-:W2:Y:S06]  /*f800*/  LDL.LU.64 R14, [R1+0x4e0] ;  /* 0x0004e000010e7983 */ /* 0x000eac0000300a00 */
[----:B------:R-:W-:-:S04]  /*f810*/  IMAD.WIDE R12, R24, 0x2, R26 ;  /* 0x00000002180c7825 */ /* 0x000fc800078e021a */
[C---:B----4-:R-:W-:Y:S11]  /*f820*/  IMAD.WIDE R4, R24.reuse, 0x2, R4 ;  /* 0x0000000218047825 */ /* 0x050ff600078e0204 */
[----:B------:R-:W-:Y:S01]  /*f830*/  @!UPT UIADD3 URZ, URZ, URZ, URZ ;  /* 0x0000003f3f3ff290 */ /* 0x000fe2000fffe03f */
[----:B------:R-:W-:Y:S04]  /*f840*/  STL.64 [R1+0x8a8], R22 ;  /* 0x0008a81601007387 */ /* 0x000fe80000100a00 */
[----:B------:R0:W-:Y:S04]  /*f850*/  STL.64 [R1+0x8a0], R20 ;  /* 0x0008a01401007387 */ /* 0x0001e80000100a00 */
[----:B0-----:R-:W3:Y:S04]  /*f860*/  LDL.LU.64 R20, [R1+0x4d8] ;  /* 0x0004d80001147983 */ /* 0x001ee80000300a00 */
[----:B------:R-:W-:Y:S04]  /*f870*/  STL [R1+0x82c], R4 ;  /* 0x00082c0401007387 */ /* 0x000fe80000100800 */
[----:B------:R3:W-:Y:S04]  /*f880*/  STL [R1+0x828], R5 ;  /* 0x0008280501007387 */ /* 0x0007e80000100800 */
[----:B------:R-:W4:Y:S04]  /*f890*/  LDL.LU.64 R26, [R1+0x4f8] ;  /* 0x0004f800011a7983 */ /* 0x000f280000300a00 */
[----:B------:R-:W2:Y:S01]  /*f8a0*/  LDL.LU.64 R22, [R1+0x518] ;  /* 0x0005180001167983 */ /* 0x000ea20000300a00 */
[----:B---3--:R-:W-:-:S03]  /*f8b0*/  IMAD.WIDE R4, R24, 0x2, R20 ;  /* 0x0000000218047825 */ /* 0x008fc600078e0214 */
[----:B--2---:R0:W-:Y:S04]  /*f8c0*/  STL.64 [R1+0x938], R22 ;  /* 0x0009381601007387 */ /* 0x0041e80000100a00 */
[----:B0-----:R-:W2:Y:S04]  /*f8d0*/  LDL.LU R22, [R1+0x38] ;  /* 0x0000380001167983 */ /* 0x001ea80000300800 */
[----:B------:R-:W2:Y:S04]  /*f8e0*/  LDL.LU R23, [R1+0x3c] ;  /* 0x00003c0001177983 */ /* 0x000ea80000300800 */
[----:B------:R-:W-:Y:S04]  /*f8f0*/  STL [R1+0x824], R8 ;  /* 0x0008240801007387 */ /* 0x000fe80000100800 */
[----:B------:R-:W-:Y:S04]  /*f900*/  STL [R1+0x820], R9 ;  /* 0x0008200901007387 */ /* 0x000fe80000100800 */
[----:B------:R0:W-:Y:S04]  /*f910*/  STL.64 [R1+0x978], R6 ;  /* 0x0009780601007387 */ /* 0x0001e80000100a00 */
[----:B------:R-:W-:Y:S04]  /*f920*/  STL.64 [R1+0x970], R4 ;  /* 0x0009700401007387 */ /* 0x000fe80000100a00 */
[----:B0-----:R-:W3:Y:S04]  /*f930*/  LDL.LU R6, [R1+0x58] ;  /* 0x0000580001067983 */ /* 0x001ee80000300800 */
[----:B------:R-:W3:Y:S04]  /*f940*/  LDL.LU R7, [R1+0x5c] ;  /* 0x00005c0001077983 */ /* 0x000ee80000300800 */
[----:B------:R-:W-:Y:S04]  /*f950*/  STL [R1+0x81c], R12 ;  /* 0x00081c0c01007387 */ /* 0x000fe80000100800 */
[----:B------:R-:W3:Y:S04]  /*f960*/  LDL.LU.64 R20, [R1+0x510] ;  /* 0x0005100001147983 */ /* 0x000ee80000300a00 */
[----:B--2---:R-:W-:Y:S04]  /*f970*/  STL.64 [R1+0x958], R22 ;  /* 0x0009581601007387 */ /* 0x004fe80000100a00 */
[----:B---3--:R0:W-:Y:S04]  /*f980*/  STL.64 [R1+0x950], R20 ;  /* 0x0009501401007387 */ /* 0x0081e80000100a00 */
[----:B0-----:R-:W2:Y:S01]  /*f990*/  LDL.LU.64 R20, [R1+0x4f0] ;  /* 0x0004f00001147983 */ /* 0x001ea20000300a00 */
[----:B------:R-:W-:-:S02]  /*f9a0*/  IMAD.MOV.U32 R22, RZ, RZ, R29 ;  /* 0x000000ffff167224 */ /* 0x000fc400078e001d */
[----:B------:R-:W-:Y:S01]  /*f9b0*/  IMAD.MOV.U32 R23, RZ, RZ, R0 ;  /* 0x000000ffff177224 */ /* 0x000fe200078e0000 */
[----:B------:R0:W5:Y:S04]  /*f9c0*/  LDL.LU R29, [R1+0x994] ;  /* 0x00099400011d7983 */ /* 0x0001680000300800 */
[----:B------:R-:W3:Y:S04]  /*f9d0*/  LDL.LU R0, [R1+0x990] ;  /* 0x0009900001007983 */ /* 0x000ee80000300800 */
[----:B------:R-:W-:Y:S04]  /*f9e0*/  STL.64 [R1+0x988], R22 ;  /* 0x0009881601007387 */ /* 0x000fe80000100a00 */
[----:B--2---:R1:W-:Y:S04]  /*f9f0*/  STL.64 [R1+0x980], R20 ;  /* 0x0009801401007387 */ /* 0x0043e80000100a00 */
[----:B-1----:R-:W2:Y:S04]  /*fa00*/  LDL.LU R20, [R1+0x420] ;  /* 0x0004200001147983 */ /* 0x002ea80000300800 */
[----:B------:R-:W2:Y:S04]  /*fa10*/  LDL.LU R21, [R1+0x424] ;  /* 0x0004240001157983 */ /* 0x000ea80000300800 */
[----:B------:R-:W2:Y:S04]  /*fa20*/  LDL.LU R22, [R1+0x428] ;  /* 0x0004280001167983 */ /* 0x000ea80000300800 */
[----:B------:R-:W2:Y:S04]  /*fa30*/  LDL.LU R23, [R1+0x42c] ;  /* 0x00042c0001177983 */ /* 0x000ea80000300800 */
[----:B------:R1:W-:Y:S01]  /*fa40*/  STL [R1+0x818], R13 ;  /* 0x0008180d01007387 */ /* 0x0003e20000100800 */
[----:B------:R-:W-:-:S03]  /*fa50*/  IMAD.WIDE R8, R24, 0x2, R14 ;  /* 0x0000000218087825 */ /* 0x000fc600078e020e */
[----:B-1----:R-:W3:Y:S01]  /*fa60*/  LDL.LU.64 R12, [R1+0x4e8] ;  /* 0x0004e800010c7983 */ /* 0x002ee20000300a00 */
[----:B--2---:R-:W-:Y:S03]  /*fa70*/  HMMA.16816.F32.BF16 R4, R16, R6, R20 ;  /* 0x000000061004723c */ /* 0x004fe60000041814 */
[----:B------:R-:W2:Y:S04]  /*fa80*/  LDL.LU.64 R22, [R1+0x988] ;  /* 0x0009880001167983 */ /* 0x000ea80000300a00 */
[----:B------:R-:W2:Y:S11]  /*fa90*/  LDL.LU.64 R20, [R1+0x980] ;  /* 0x0009800001147983 */ /* 0x000eb60000300a00 */
[----:B------:R-:W-:Y:S05]  /*faa0*/  @!UPT UIADD3 URZ, URZ, URZ, URZ ;  /* 0x0000003f3f3ff290 */ /* 0x000fea000fffe03f */
[----:B------:R-:W-:Y:S01]  /*fab0*/  STL.64 [R1+0x420], R4 ;  /* 0x0004200401007387 */ /* 0x000fe20000100a00 */
[----:B------:R-:W-:Y:S02]  /*fac0*/  IMAD.MOV.U32 R15, RZ, RZ, R7 ;  /* 0x000000ffff0f7224 */ /* 0x000fe400078e0007 */
[----:B------:R-:W-:Y:S01]  /*fad0*/  IMAD.MOV.U32 R14, RZ, RZ, R6 ;  /* 0x000000ffff0e7224 */ /* 0x000fe200078e0006 */
[----:B------:R1:W-:Y:S04]  /*fae0*/  STL.64 [R1+0x428], R6 ;  /* 0x0004280601007387 */ /* 0x0003e80000100a00 */
[----:B-1----:R-:W2:Y:S04]  /*faf0*/  LDL.LU.64 R6, [R1+0x978] ;  /* 0x0009780001067983 */ /* 0x002ea80000300a00 */
[----:B------:R-:W2:Y:S04]  /*fb00*/  LDL.LU.64 R4, [R1+0x970] ;  /* 0x0009700001047983 */ /* 0x000ea80000300a00 */
[----:B--2---:R-:W-:Y:S04]  /*fb10*/  STL [R1+0x814], R4 ;  /* 0x0008140401007387 */ /* 0x004fe80000100800 */
[----:B------:R1:W-:Y:S04]  /*fb20*/  STL [R1+0x810], R5 ;  /* 0x0008100501007387 */ /* 0x0003e80000100800 */
[----:B------:R-:W-:Y:S01]  /*fb30*/  STL [R1+0x80c], R8 ;  /* 0x00080c0801007387 */ /* 0x000fe20000100800 */
[----:B-1----:R-:W-:-:S03]  /*fb40*/  IMAD.WIDE R4, R24, 0x2, R20 ;  /* 0x0000000218047825 */ /* 0x002fc600078e0214 */
[----:B------:R-:W-:Y:S04]  /*fb50*/  STL [R1+0x808], R9 ;  /* 0x0008080901007387 */ /* 0x000fe80000100800 */
[----:B------:R-:W-:Y:S04]  /*fb60*/  STL.64 [R1+0x968], R6 ;  /* 0x0009680601007387 */ /* 0x000fe80000100a00 */
[----:B------:R1:W-:Y:S04]  /*fb70*/  STL.64 [R1+0x960], R4 ;  /* 0x0009600401007387 */ /* 0x0003e80000100a00 */
[----:B-1----:R-:W2:Y:S04]  /*fb80*/  LDL.LU R4, [R1+0x430] ;  /* 0x0004300001047983 */ /* 0x002ea80000300800 */
[----:B------:R-:W2:Y:S04]  /*fb90*/  LDL.LU R5, [R1+0x434] ;  /* 0x0004340001057983 */ /* 0x000ea80000300800 */
[----:B------:R-:W2:Y:S04]  /*fba0*/  LDL.LU R6, [R1+0x438] ;  /* 0x0004380001067983 */ /* 0x000ea80000300800 */
[----:B------:R-:W2:Y:S01]  /*fbb0*/  LDL.LU R7, [R1+0x43c] ;  /* 0x00043c0001077983 */ /* 0x000ea20000300800 */
[----:B---3--:R-:W-:-:S05]  /*fbc0*/  IMAD.WIDE R12, R24, 0x2, R12 ;  /* 0x00000002180c7825 */ /* 0x008fca00078e020c */
[----:B------:R-:W-:Y:S01]  /*fbd0*/  STL [R1+0x804], R12 ;  /* 0x0008040c01007387 */ /* 0x000fe20000100800 */
[----:B----4-:R-:W-:-:S03]  /*fbe0*/  IMAD.WIDE R8, R24, 0x2, R26 ;  /* 0x0000000218087825 */ /* 0x010fc600078e021a */
[----:B------:R1:W-:Y:S04]  /*fbf0*/  STL [R1+0x800], R13 ;  /* 0x0008000d01007387 */ /* 0x0003e80000100800 */
[----:B-1----:R-:W3:Y:S04]  /*fc00*/  LDL.LU.64 R12, [R1+0x500] ;  /* 0x00050000010c7983 */ /* 0x002ee80000300a00 */
[----:B------:R-:W4:Y:S01]  /*fc10*/  LDL.LU.64 R26, [R1+0x530] ;  /* 0x00053000011a7983 */ /* 0x000f220000300a00 */
[----:B--2---:R-:W-:Y:S03]  /*fc20*/  HMMA.16816.F32.BF16 R20, R16, R22, R4 ;  /* 0x000000161014723c */ /* 0x004fe60000041804 */
[----:B------:R-:W2:Y:S04]  /*fc30*/  LDL.LU.64 R6, [R1+0x968] ;  /* 0x0009680001067983 */ /* 0x000ea80000300a00 */
[----:B------:R-:W2:Y:S11]  /*fc40*/  LDL.LU.64 R4, [R1+0x960] ;  /* 0x0009600001047983 */ /* 0x000eb60000300a00 */
[----:B------:R-:W-:Y:S05]  /*fc50*/  @!UPT UIADD3 URZ, URZ, URZ, URZ ;  /* 0x0000003f3f3ff290 */ /* 0x000fea000fffe03f */
[----:B------:R-:W-:Y:S04]  /*fc60*/  STL.64 [R1+0x430], R20 ;  /* 0x0004301401007387 */ /* 0x000fe80000100a00 */
[----:B------:R1:W-:Y:S04]  /*fc70*/  STL.64 [R1+0x438], R22 ;  /* 0x0004381601007387 */ /* 0x0003e80000100a00 */
[----:B-1----:R-:W3:Y:S04]  /*fc80*/  LDL.LU.64 R22, [R1+0x958] ;  /* 0x0009580001167983 */ /* 0x002ee80000300a00 */
[----:B------:R-:W3:Y:S04]  /*fc90*/  LDL.LU.64 R20, [R1+0x950] ;  /* 0x0009500001147983 */ /* 0x000ee80000300a00 */
[----:B--2---:R-:W-:Y:S04]  /*fca0*/  STL [R1+0x7fc], R4 ;  /* 0x0007fc0401007387 */ /* 0x004fe80000100800 */
[----:B------:R1:W-:Y:S04]  /*fcb0*/  STL [R1+0x7f8], R5 ;  /* 0x0007f80501007387 */ /* 0x0003e80000100800 */
[----:B-1----:R-:W2:Y:S04]  /*fcc0*/  LDL.LU.64 R4, [R1+0x508] ;  /* 0x0005080001047983 */ /* 0x002ea80000300a00 */
[----:B------:R-:W-:Y:S04]  /*fcd0*/  STL [R1+0x7f0], R8 ;  /* 0x0007f00801007387 */ /* 0x000fe80000100800 */
[----:B------:R-:W-:Y:S04]  /*fce0*/  STL [R1+0x7ec], R9 ;  /* 0x0007ec0901007387 */ /* 0x000fe80000100800 */
[----:B------:R-:W-:Y:S01]  /*fcf0*/  STL.64 [R1+0x948], R6 ;  /* 0x0009480601007387 */ /* 0x000fe20000100a00 */
[----:B--2---:R-:W-:-:S05]  /*fd00*/  IMAD.WIDE R4, R24, 0x2, R4 ;  /* 0x0000000218047825 */ /* 0x004fca00078e0204 */
[----:B------:R1:W-:Y:S04]  /*fd10*/  STL.64 [R1+0x940], R4 ;  /* 0x0009400401007387 */ /* 0x0003e80000100a00 */
[----:B-1----:R-:W2:Y:S04]  /*fd20*/  LDL.LU R4, [R1+0x440] ;  /* 0x0004400001047983 */ /* 0x002ea80000300800 */
[----:B------:R-:W2:Y:S04]  /*fd30*/  LDL.LU R5, [R1+0x444] ;  /* 0x0004440001057983 */ /* 0x000ea80000300800 */
[----:B------:R-:W2:Y:S04]  /*fd40*/  LDL.LU R6, [R1+0x448] ;  /* 0x0004480001067983 */ /* 0x000ea80000300800 */
[----:B------:R-:W2:Y:S01]  /*fd50*/  LDL.LU R7, [R1+0x44c] ;  /* 0x00044c0001077983 */ /* 0x000ea20000300800 */
[----:B---3--:R-:W-:-:S04]  /*fd60*/  IMAD.WIDE R8, R24, 0x2, R20 ;  /* 0x0000000218087825 */ /* 0x008fc800078e0214 */
[----:B------:R-:W-:-:S05]  /*fd70*/  IMAD.WIDE R12, R24, 0x2, R12 ;  /* 0x00000002180c7825 */ /* 0x000fca00078e020c */
[----:B------:R-:W-:Y:S04]  /*fd80*/  STL [R1+0x504], R12 ;  /* 0x0005040c01007387 */ /* 0x000fe80000100800 */
[----:B------:R-:W-:Y:S01]  /*fd90*/  STL [R1+0x500], R13 ;  /* 0x0005000d01007387 */ /* 0x000fe20000100800 */
[----:B--2---:R-:W-:Y:S03]  /*fda0*/  HMMA.16816.F32.BF16 R20, R16, R22, R4 ;  /* 0x000000161014723c */ /* 0x004fe60000041804 */
[----:B------:R-:W2:Y:S04]  /*fdb0*/  LDL.LU.64 R6, [R1+0x948] ;  /* 0x0009480001067983 */ /* 0x000ea80000300a00 */
[----:B------:R-:W3:Y:S11]  /*fdc0*/  LDL.LU.64 R4, [R1+0x940] ;  /* 0x0009400001047983 */ /* 0x000ef60000300a00 */
[----:B------:R-:W-:Y:S05]  /*fdd0*/  @!UPT UIADD3 URZ, URZ, URZ, URZ ;  /* 0x0000003f3f3ff290 */ /* 0x000fea000fffe03f */
[----:B------:R-:W-:Y:S04]  /*fde0*/  STL.64 [R1+0x440], R20 ;  /* 0x0004401401007387 */ /* 0x000fe80000100a00 */
[----:B------:R1:W-:Y:S04]  /*fdf0*/  STL.64 [R1+0x448], R22 ;  /* 0x0004481601007387 */ /* 0x0003e80000100a00 */
[----:B-1----:R-:W2:Y:S04]  /*fe00*/  LDL.LU.64 R22, [R1+0x938] ;  /* 0x0009380001167983 */ /* 0x002ea80000300a00 */
[----:B---3--:R-:W-:Y:S04]  /*fe10*/  STL [R1+0x4fc], R4 ;  /* 0x0004fc0401007387 */ /* 0x008fe80000100800 */
[----:B------:R1:W-:Y:S04]  /*fe20*/  STL [R1+0x4f8], R5 ;  /* 0x0004f80501007387 */ /* 0x0003e80000100800 */
[----:B-1----:R-:W3:Y:S04]  /*fe30*/  LDL.LU.64 R4, [R1+0x520] ;  /* 0x0005200001047983 */ /* 0x002ee80000300a00 */
[----:B------:R-:W3:Y:S04]  /*fe40*/  LDL.LU R20, [R1+0x450] ;  /* 0x0004500001147983 */ /* 0x000ee80000300800 */
[----:B------:R-:W3:Y:S01]  /*fe50*/  LDL.LU R21, [R1+0x454] ;  /* 0x0004540001157983 */ /* 0x000ee20000300800 */
[----:B--2---:R-:W-:-:S03]  /*fe60*/  IMAD.WIDE R12, R24, 0x2, R22 ;  /* 0x00000002180c7825 */ /* 0x004fc600078e0216 */
[----:B------:R-:W2:Y:S04]  /*fe70*/  LDL.LU R22, [R1+0x458] ;  /* 0x0004580001167983 */ /* 0x000ea80000300800 */
[----:B------:R-:W2:Y:S04]  /*fe80*/  LDL.LU R23, [R1+0x45c] ;  /* 0x00045c0001177983 */ /* 0x000ea80000300800 */
[----:B--2---:R-:W-:Y:S04]  /*fe90*/  STL.64 [R1+0x8c8], R22 ;  /* 0x0008c81601007387 */ /* 0x004fe80000100a00 */
[----:B---3--:R1:W-:Y:S04]  /*fea0*/  STL.64 [R1+0x8c0], R20 ;  /* 0x0008c01401007387 */ /* 0x0083e80000100a00 */
[----:B-1----:R-:W2:Y:S01]  /*feb0*/  LDL.LU.64 R20, [R1+0x540] ;  /* 0x0005400001147983 */ /* 0x002ea20000300a00 */
[----:B------:R-:W-:-:S02]  /*fec0*/  IMAD.MOV.U32 R22, RZ, RZ, R28 ;  /* 0x000000ffff167224 */ /* 0x000fc400078e001c */
[----:B------:R-:W-:Y:S01]  /*fed0*/  IMAD.MOV.U32 R23, RZ, RZ, R3 ;  /* 0x000000ffff177224 */ /* 0x000fe200078e0003 */
[----:B------:R-:W3:Y:S01]  /*fee0*/  LDL.LU R28, [R1+0x930] ;  /* 0x00093000011c7983 */ /* 0x000ee20000300800 */
[----:B------:R-:W-:-:S03]  /*fef0*/  IMAD.WIDE R4, R24, 0x2, R4 ;  /* 0x0000000218047825 */ /* 0x000fc600078e0204 */
[----:B------:R-:W3:Y:S04]  /*ff00*/  LDL.LU R3, [R1+0x92c] ;  /* 0x00092c0001037983 */ /* 0x000ee80000300800 */
[----:B------:R1:W-:Y:S02]  /*ff10*/  STL.64 [R1+0x910], R22 ;  /* 0x0009101601007387 */ /* 0x0003e40000100a00 */
[----:B-1----:R-:W-:Y:S02]  /*ff20*/  IMAD.MOV.U32 R22, RZ, RZ, R2 ;  /* 0x000000ffff167224 */ /* 0x002fe400078e0002 */
[----:B--2---:R1:W-:Y:S04]  /*ff30*/  STL.64 [R1+0x908], R20 ;  /* 0x0009081401007387 */ /* 0x0043e80000100a00 */
[----:B-1----:R-:W2:Y:S04]  /*ff40*/  LDL.LU.64 R20, [R1+0x528] ;  /* 0x0005280001147983 */ /* 0x002ea80000300a00 */
[----:B------:R-:W3:Y:S04]  /*ff50*/  LDL.LU R2, [R1+0x928] ;  /* 0x0009280001027983 */ /* 0x000ee80000300800 */
[----:B------:R-:W-:Y:S04]  /*ff60*/  STL [R1+0x4f4], R8 ;  /* 0x0004f40801007387 */ /* 0x000fe80000100800 */
[----:B------:R-:W-:Y:S04]  /*ff70*/  STL [R1+0x4f0], R9 ;  /* 0x0004f00901007387 */ /* 0x000fe80000100800 */
[----:B------:R-:W-:Y:S04]  /*ff80*/  STL.64 [R1+0x920], R6 ;  /* 0x0009200601007387 */ /* 0x000fe80000100a00 */
[----:B------:R1:W-:Y:S04]  /*ff90*/  STL.64 [R1+0x918], R4 ;  /* 0x0009180401007387 */ /* 0x0003e80000100a00 */
[----:B-1----:R-:W3:Y:S04]  /*ffa0*/  LDL.LU R4, [R1+0x400] ;  /* 0x0004000001047983 */ /* 0x002ee80000300800 */
[----:B------:R-:W3:Y:S04]  /*ffb0*/  LDL.LU R5, [R1+0x404] ;  /* 0x0004040001057983 */ /* 0x000ee80000300800 */
[----:B------:R-:W3:Y:S04]  /*ffc0*/  LDL.LU R6, [R1+0x408] ;  /* 0x0004080001067983 */ /* 0x000ee80000300800 */
[----:B------:R-:W3:Y:S01]  /*ffd0*/  LDL.LU R7, [R1+0x40c] ;  /* 0x00040c0001077983 */ /* 0x000ee20000300800 */
[----:B------:R-:W-:-:S03]  /*ffe0*/  IMAD.MOV.U32 R23, RZ, RZ, R25 ;  /* 0x000000ffff177224 */ /* 0x000fc600078e0019 */
[----:B------:R-:W-:Y:S04]  /*fff0*/  STL [R1+0x4ec], R12 ;  /* 0x0004ec0c01007387 */ /* 0x000fe80000100800 */
[----:B------:R4:W-:Y:S01]  /*10000*/  STL [R1+0x4e8], R13 ;  /* 0x0004e80d01007387 */ /* 0x0009e20000100800 */
[C---:B--2---:R-:W-:Y:S02]  /*10010*/  IMAD.WIDE R8, R24.reuse, 0x2, R20 ;  /* 0x0000000218087825 */ /* 0x044fe400078e0214 */
[----:B---3--:R-:W-:Y:S01]  /*10020*/  HMMA.16816.F32.BF16 R20, R16, R22, R4 ;  /* 0x000000161014723c */ /* 0x008fe20000041804 */
[----:B------:R-:W2:Y:S04]  /*10030*/  LDL.LU.64 R6, [R1+0x920] ;  /* 0x0009200001067983 */ /* 0x000ea80000300a00 */
[----:B------:R-:W3:Y:S01]  /*10040*/  LDL.LU.64 R4, [R1+0x918] ;  /* 0x0009180001047983 */ /* 0x000ee20000300a00 */
[----:B----4-:R-:W-:-:S04]  /*10050*/  IMAD.WIDE R12, R24, 0x2, R26 ;  /* 0x00000002180c7825 */ /* 0x010fc800078e021a */
[----:B------:R-:W-:Y:S02]  /*10060*/  IMAD.MOV.U32 R24, RZ, RZ, R3 ;  /* 0x000000ffff187224 */ /* 0x000fe400078e0003 */
[----:B------:R-:W-:-:S11]  /*10070*/  IMAD.MOV.U32 R25, RZ, RZ, R28 ;  /* 0x000000ffff197224 */ /* 0x000fd600078e001c */
[----:B------:R-:W-:Y:S04]  /*10080*/  STL.64 [R1+0x400], R20 ;  /* 0x0004001401007387 */ /* 0x000fe80000100a00 */
[----:B------:R1:W-:Y:S04]  /*10090*/  STL.64 [R1+0x408], R22 ;  /* 0x0004081601007387 */ /* 0x0003e80000100a00 */
[----:B-1----:R-:W4:Y:S04]  /*100a0*/  LDL.LU.64 R22, [R1+0x910] ;  /* 0x0009100001167983 */ /* 0x002f280000300a00 */
[----:B------:R-:W2:Y:S04]  /*100b0*/  LDL.LU.64 R20, [R1+0x908] ;  /* 0x0009080001147983 */ /* 0x000ea80000300a00 */
[----:B---3--:R-:W-:Y:S04]  /*100c0*/  STL [R1+0x4e4], R4 ;  /* 0x0004e40401007387 */ /* 0x008fe80000100800 */
[----:B------:R-:W-:Y:S04]  /*100d0*/  STL [R1+0x4e0], R5 ;  /* 0x0004e00501007387 */ /* 0x000fe80000100800 */
[----:B------:R-:W3:Y:S04]  /*100e0*/  LDL.LU R3, [R1+0x900] ;  /* 0x0009000001037983 */ /* 0x000ee80000300800 */
[----:B------:R-:W2:Y:S04]  /*100f0*/  LDL.LU R28, [R1+0x8fc] ;  /* 0x0008fc00011c7983 */ /* 0x000ea80000300800 */
[----:B------:R-:W2:Y:S01]  /*10100*/  LDL.LU R26, [R1+0x468] ;  /* 0x00046800011a7983 */ /* 0x000ea20000300800 */
[----:B------:R-:W-:-:S03]  /*10110*/  IMAD.MOV.U32 R27, RZ, RZ, R0 ;  /* 0x000000ffff1b7224 */ /* 0x000fc600078e0000 */
[----:B------:R-:W3:Y:S04]  /*10120*/  LDL.LU R0, [R1+0x8f8] ;  /* 0x0008f80001007983 */ /* 0x000ee80000300800 */
[----:B--2---:R-:W-:Y:S04]  /*10130*/  STL.64 [R1+0x8d8], R26 ;  /* 0x0008d81a01007387 */ /* 0x004fe80000100a00 */
[----:B------:R1:W-:Y:S02]  /*10140*/  STL.64 [R1+0x8d0], R24 ;  /* 0x0008d01801007387 */ /* 0x0003e40000100a00 */
[----:B-1----:R-:W-:-:S02]  /*10150*/  IMAD.MOV.U32 R24, RZ, RZ, R2 ;  /* 0x000000ffff187224 */ /* 0x002fc400078e0002 */
[----:B------:R-:W2:Y:S01]  /*10160*/  LDL.LU R2, [R1+0x8f4] ;  /* 0x0008f40001027983 */ /* 0x000ea20000300800 */
[----:B---3--:R-:W-:-:S03]  /*10170*/  IMAD.MOV.U32 R25, RZ, RZ, R3 ;  /* 0x000000ffff197224 */ /* 0x008fc600078e0003 */
[----:B------:R-:W2:Y:S01]  /*10180*/  LDL.LU R3, [R1+0x8f0] ;  /* 0x0008f00001037983 */ /* 0x000ea20000300800 */
[----:B------:R-:W-:Y:S02]  /*10190*/  IMAD.MOV.U32 R5, RZ, RZ, c[0x0][0x18c] ;  /* 0x00006300ff057624 */ /* 0x000fe400078e00ff */
[----:B------:R-:W-:Y:S02]  /*101a0*/  IMAD.MOV.U32 R26, RZ, RZ, R28 ;  /* 0x000000ffff1a7224 */ /* 0x000fe400078e001c */
[----:B------:R-:W-:Y:S01]  /*101b0*/  IMAD.SHL.U32 R5, R5, 0x20, RZ ;  /* 0x0000002005057824 */ /* 0x000fe200078e00ff */
[----:B------:R0:W5:Y:S01]  /*101c0*/  LDL.LU R28, [R1+0x8ec] ;  /* 0x0008ec00011c7983 */ /* 0x0001620000300800 */
[----:B------:R-:W-:-:S03]  /*101d0*/  IMAD.MOV.U32 R27, RZ, RZ, R0 ;  /* 0x000000ffff1b7224 */ /* 0x000fc600078e0000 */
[----:B------:R-:W3:Y:S04]  /*101e0*/  LDL.LU R0, [R1+0x8e8] ;  /* 0x0008e80001007983 */ /* 0x000ee80000300800 */
[----:B------:R-:W-:Y:S04]  /*101f0*/  STL [R1+0x4dc], R8 ;  /* 0x0004dc0801007387 */ /* 0x000fe80000100800 */
[----:B------:R-:W-:Y:S01]  /*10200*/  STL [R1+0x4d8], R9 ;  /* 0x0004d80901007387 */ /* 0x000fe20000100800 */
[----:B--2---:R-:W-:-:S03]  /*10210*/  IMAD.WIDE R4, R5, 0x2, R2 ;  /* 0x0000000205047825 */ /* 0x004fc600078e0202 */
[----:B------:R-:W2:Y:S04]  /*10220*/  LDL.LU.64 R2, [R1+0x8e0] ;  /* 0x0008e00001027983 */ /* 0x000ea80000300a00 */
[----:B------:R-:W-:Y:S04]  /*10230*/  STL [R1+0x4d4], R12 ;  /* 0x0004d40c01007387 */ /* 0x000fe80000100800 */
[----:B------:R1:W-:Y:S02]  /*10240*/  STL [R1+0x4d0], R13 ;  /* 0x0004d00d01007387 */ /* 0x0003e40000100800 */
[----:B-1----:R-:W-:-:S04]  /*10250*/  IMAD.MOV.U32 R13, RZ, RZ, c[0x0][0x18c] ;  /* 0x00006300ff0d7624 */ /* 0x002fc800078e00ff */
[----:B------:R-:W-:-:S04]  /*10260*/  IMAD.SHL.U32 R13, R13, 0x20, RZ ;  /* 0x000000200d0d7824 */ /* 0x000fc800078e00ff */
[C---:B------:R-:W-:Y:S02]  /*10270*/  IMAD.WIDE R8, R13.reuse, 0x2, R20 ;  /* 0x000000020d087825 */ /* 0x040fe400078e0214 */
[----:B----4-:R-:W-:Y:S01]  /*10280*/  HMMA.16816.F32.BF16 R20, R16, R22, R24 ;  /* 0x000000161014723c */ /* 0x010fe20000041818 */
[----:B------:R-:W4:Y:S04]  /*10290*/  LDL.LU.64 R26, [R1+0x8d8] ;  /* 0x0008d800011a7983 */ /* 0x000f280000300a00 */
[----:B------:R-:W4:Y:S11]  /*102a0*/  LDL.LU.64 R24, [R1+0x8d0] ;  /* 0x0008d00001187983 */ /* 0x000f360000300a00 */
[----:B------:R-:W-:Y:S07]  /*102b0*/  @!UPT UIADD3 URZ, URZ, URZ, URZ ;  /* 0x0000003f3f3ff290 */ /* 0x000fee000fffe03f */
[----:B------:R-:W-:Y:S04]  /*102c0*/  STL.64 [R1+0xb0], R20 ;  /* 0x0000b01401007387 */ /* 0x000fe80000100a00 */
[----:B------:R1:W-:Y:S04]  /*102d0*/  STL.64 [R1+0xb8], R22 ;  /* 0x0000b81601007387 */ /* 0x0003e80000100a00 */
[----:B-1----:R-:W3:Y:S04]  /*102e0*/  LDL.LU.64 R22, [R1+0x8c8] ;  /* 0x0008c80001167983 */ /* 0x002ee80000300a00 */
[----:B------:R-:W3:Y:S01]  /*102f0*/  LDL.LU.64 R20, [R1+0x8c0] ;  /* 0x0008c00001147983 */ /* 0x000ee20000300a00 */
[----:B--2---:R-:W-:-:S03]  /*10300*/  IMAD.WIDE R12, R13, 0x2, R2 ;  /* 0x000000020d0c7825 */ /* 0x004fc600078e0202 */
[----:B------:R-:W2:Y:S04]  /*10310*/  LDL.LU.64 R2, [R1+0x8b8] ;  /* 0x0008b80001027983 */ /* 0x000ea80000300a00 */
[----:B------:R-:W-:Y:S04]  /*10320*/  STL [R1+0x4cc], R4 ;  /* 0x0004cc0401007387 */ /* 0x000fe80000100800 */
[----:B------:R-:W-:Y:S04]  /*10330*/  STL [R1+0x4c8], R5 ;  /* 0x0004c80501007387 */ /* 0x000fe80000100800 */
[----:B------:R-:W-:Y:S04]  /*10340*/  STL [R1+0x4c4], R8 ;  /* 0x0004c40801007387 */ /* 0x000fe80000100800 */
[----:B------:R1:W-:Y:S02]  /*10350*/  STL [R1+0x4c0], R9 ;  /* 0x0004c00901007387 */ /* 0x0003e40000100800 */
[----:B-1----:R-:W-:-:S04]  /*10360*/  IMAD.MOV.U32 R9, RZ, RZ, c[0x0][0x18c] ;  /* 0x00006300ff097624 */ /* 0x002fc800078e00ff */
[----:B------:R-:W-:-:S04]  /*10370*/  IMAD.SHL.U32 R9, R9, 0x20, RZ ;  /* 0x0000002009097824 */ /* 0x000fc800078e00ff */
[----:B--2---:R-:W-:Y:S02]  /*10380*/  IMAD.WIDE R4, R9, 0x2, R2 ;  /* 0x0000000209047825 */ /* 0x004fe400078e0202 */
[----:B------:R-:W2:Y:S04]  /*10390*/  LDL.LU.64 R2, [R1+0x8b0] ;  /* 0x0008b00001027983 */ /* 0x000ea80000300a00 */
[----:B------:R-:W-:Y:S04]  /*103a0*/  STL [R1+0x4bc], R12 ;  /* 0x0004bc0c01007387 */ /* 0x000fe80000100800 */
[----:B------:R1:W-:Y:S04]  /*103b0*/  STL [R1+0x4b8], R13 ;  /* 0x0004b80d01007387 */ /* 0x0003e80000100800 */
[----:B-1----:R-:W4:Y:S01]  /*103c0*/  LDL.LU.64 R12, [R1+0x558] ;  /* 0x00055800010c7983 */ /* 0x002f220000300a00 */
[----:B---3--:R-:W-:Y:S07]  /*103d0*/  HMMA.16816.F32.BF16 R20, R16, R6, R20 ;  /* 0x000000061014723c */ /* 0x008fee0000041814 */
[----:B------:R-:W-:-:S04]  /*103e0*/  IMAD.MOV.U32 R7, RZ, RZ, c[0x0][0x18c] ;  /* 0x00006300ff077624 */ /* 0x000fc800078e00ff */
[----:B------:R-:W-:Y:S11]  /*103f0*/  IMAD.SHL.U32 R7, R7, 0x20, RZ ;  /* 0x0000002007077824 */ /* 0x000ff600078e00ff */
[----:B------:R-:W-:Y:S01]  /*10400*/  @!UPT UIADD3 URZ, URZ, URZ, URZ ;  /* 0x0000003f3f3ff290 */ /* 0x000fe2000fffe03f */
[----:B------:R-:W-:Y:S04]  /*10410*/  STL.64 [R1], R20 ;  /* 0x0000001401007387 */ /* 0x000fe80000100a00 */
[----:B------:R1:W-:Y:S01]  /*10420*/  STL.64 [R1+0x8], R22 ;  /* 0x0000081601007387 */ /* 0x0003e20000100a00 */
[----:B--2---:R-:W-:-:S04]  /*10430*/  IMAD.WIDE R6, R7, 0x2, R2 ;  /* 0x0000000207067825 */ /* 0x004fc800078e0202 */
[----:B----4-:R-:W-:-:S04]  /*10440*/  IMAD.WIDE R8, R9, 0x2, R12 ;  /* 0x0000000209087825 */ /* 0x010fc800078e020c */
[----:B------:R-:W-:Y:S02]  /*10450*/  IMAD.MOV.U32 R13, RZ, RZ, R22 ;  /* 0x000000ffff0d7224 */ /* 0x000fe400078e0016 */
[----:B------:R-:W-:Y:S02]  /*10460*/  IMAD.MOV.U32 R12, RZ, RZ, R23 ;  /* 0x000000ffff0c7224 */ /* 0x000fe400078e0017 */
[----:B-1----:R0:W5:Y:S04]  /*10470*/  LDL.LU.64 R22, [R1+0x8a8] ;  /* 0x0008a80001167983 */ /* 0x0021680000300a00 */
[----:B------:R0:W5:Y:S04]  /*10480*/  LDL.LU.64 R20, [R1+0x8a0] ;  /* 0x0008a00001147983 */ /* 0x0001680000300a00 */
[----:B------:R-:W2:Y:S04]  /*10490*/  LDL.LU.64 R2, [R1+0x898] ;  /* 0x0008980001027983 */ /* 0x000ea80000300a00 */
[----:B------:R-:W-:Y:S04]  /*104a0*/  STL [R1+0x4b4], R4 ;  /* 0x0004b40401007387 */ /* 0x000fe80000100800 */
[----:B------:R1:W-:Y:S04]  /*104b0*/  STL [R1+0x4b0], R5 ;  /* 0x0004b00501007387 */ /* 0x0003e80000100800 */
[----:B-1----:R-:W3:Y:S04]  /*104c0*/  LDL.LU.64 R4, [R1+0x568] ;  /* 0x0005680001047983 */ /* 0x002ee80000300a00 */
[----:B------:R-:W-:Y:S04]  /*104d0*/  STL [R1+0x49c], R8 ;  /* 0x00049c0801007387 */ /* 0x000fe80000100800 */
[----:B------:R1:W-:Y:S01]  /*104e0*/  STL [R1+0x498], R9 ;  /* 0x0004980901007387 */ /* 0x0003e20000100800 */
[----:B------:R-:W-:Y:S03]  /*104f0*/  HMMA.16816.F32.BF16 R24, R16, R10, R24 ;  /* 0x0000000a1018723c */ /* 0x000fe60000041818 */
[----:B------:R-:W-:Y:S01]  /*10500*/  STL [R1+0x494], R6 ;  /* 0x0004940601007387 */ /* 0x000fe20000100800 */
[----:B-1----:R-:W-:-:S03]  /*10510*/  IMAD.MOV.U32 R9, RZ, RZ, c[0x0][0x18c] ;  /* 0x00006300ff097624 */ /* 0x002fc600078e00ff */
[----:B------:R2:W-:Y:S01]  /*10520*/  STL [R1+0x38], R7 ;  /* 0x0000380701007387 */ /* 0x0005e20000100800 */
[----:B------:R-:W-:-:S04]  /*10530*/  IMAD.SHL.U32 R9, R9, 0x20, RZ ;  /* 0x0000002009097824 */ /* 0x000fc800078e00ff */
[C---:B--2---:R-:W-:Y:S02]  /*10540*/  IMAD.WIDE R6, R9.reuse, 0x2, R2 ;  /* 0x0000000209067825 */ /* 0x044fe400078e0202 */
[----:B------:R-:W2:Y:S04]  /*10550*/  LDL.LU.64 R2, [R1+0x890] ;  /* 0x0008900001027983 */ /* 0x000ea80000300a00 */
[----:B------:R-:W4:Y:S04]  /*10560*/  LDL.LU.64 R16, [R1+0x578] ;  /* 0x0005780001107983 */ /* 0x000f280000300a00 */
[----:B------:R-:W2:Y:S04]  /*10570*/  LDL.LU.64 R18, [R1+0x580] ;  /* 0x0005800001127983 */ /* 0x000ea80000300a00 */
[----:B------:R-:W2:Y:S01]  /*10580*/  LDL.LU R11, [R1+0x7f4] ;  /* 0x0007f400010b7983 */ /* 0x000ea20000300800 */
[----:B---3--:R-:W-:-:S05]  /*10590*/  IMAD.WIDE R4, R9, 0x2, R4 ;  /* 0x0000000209047825 */ /* 0x008fca00078e0204 */
[----:B------:R-:W-:Y:S04]  /*105a0*/  STL [R1+0x34], R4 ;  /* 0x0000340401007387 */ /* 0x000fe80000100800 */
[----:B------:R4:W-:Y:S04]  /*105b0*/  STL [R1+0x30], R5 ;  /* 0x0000300501007387 */ /* 0x0009e80000100800 */
[----:B------:R-:W-:Y:S04]  /*105c0*/  STL [R1+0x2c], R6 ;  /* 0x00002c0601007387 */ /* 0x000fe80000100800 */
[----:B------:R2:W-:Y:S01]  /*105d0*/  STL [R1+0x28], R7 ;  /* 0x0000280701007387 */ /* 0x0005e20000100800 */
[----:B----4-:R-:W-:-:S04]  /*105e0*/  IMAD.WIDE R4, R9, 0x2, R16 ;  /* 0x0000000209047825 */ /* 0x010fc800078e0210 */
[----:B--2---:R-:W-:-:S04]  /*105f0*/  IMAD.WIDE R6, R9, 0x2, R18 ;  /* 0x0000000209067825 */ /* 0x004fc800078e0212 */
[----:B------:R-:W-:Y:S02]  /*10600*/  IMAD.WIDE R8, R9, 0x2, R2 ;  /* 0x0000000209087825 */ /* 0x000fe400078e0202 */
[----:B------:R-:W2:Y:S01]  /*10610*/  LDL.LU.64 R2, [R1+0x888] ;  /* 0x0008880001027983 */ /* 0x000ea20000300a00 */
[----:B------:R-:W-:-:S03]  /*10620*/  IADD3 R11, R11, -0x1, RZ ;  /* 0xffffffff0b0b7810 */ /* 0x000fc60007ffe0ff */
[----:B------:R-:W-:Y:S04]  /*10630*/  STL [R1+0x24], R4 ;  /* 0x0000240401007387 */ /* 0x000fe80000100800 */
[----:B------:R1:W-:Y:S04]  /*10640*/  STL [R1+0x7f4], R11 ;  /* 0x0007f40b01007387 */ /* 0x0003e80000100800 */
[----:B------:R0:W-:Y:S04]  /*10650*/  STL [R1+0x20], R5 ;  /* 0x0000200501007387 */ /* 0x0001e80000100800 */
[----:B------:R0:W-:Y:S04]  /*10660*/  STL [R1+0x1c], R6 ;  /* 0x00001c0601007387 */ /* 0x0001e80000100800 */
[----:B------:R0:W-:Y:S04]  /*10670*/  STL [R1+0x18], R7 ;  /* 0x0000180701007387 */ /* 0x0001e80000100800 */
[----:B------:R0:W-:Y:S04]  /*10680*/  STL [R1+0x14], R8 ;  /* 0x0000140801007387 */ /* 0x0001e80000100800 */
[----:B------:R0:W-:Y:S01]  /*10690*/  STL [R1+0x10], R9 ;  /* 0x0000100901007387 */ /* 0x0001e20000100800 */
[----:B------:R-:W-:Y:S01]  /*106a0*/  ISETP.NE.U32.AND P0, PT, R11, RZ, PT ;  /* 0x000000ff0b00720c */ /* 0x000fe20003f05070 */
[----:B-1----:R-:W-:-:S04]  /*106b0*/  IMAD.MOV.U32 R11, RZ, RZ, c[0x0][0x188] ;  /* 0x00006200ff0b7624 */ /* 0x002fc800078e00ff */
[----:B------:R-:W-:Y:S01]  /*106c0*/  IMAD.SHL.U32 R10, R11, 0x20, RZ ;  /* 0x000000200b0a7824 */ /* 0x000fe200078e00ff */
[----:B------:R-:W-:-:S03]  /*106d0*/  IADD3 R0, R0, -0x20, RZ ;  /* 0xffffffe000007810 */ /* 0x000fc60007ffe0ff */
[----:B--2---:R-:W-:-:S04]  /*106e0*/  IMAD.WIDE R2, R10, 0x2, R2 ;  /* 0x000000020a027825 */ /* 0x004fc800078e0202 */
[----:B0-----:R-:W-:Y:S01]  /*106f0*/  @!P0 CALL.REL.NOINC `(.L_x_1) ;  /* 0x0000001000008944 */ /* 0x001fe20003c00000 */
[----:B------:R-:W-:Y:S05]  /*10700*/  BRA `(.L_x_2) ;  /* 0xffff4f3000007947 */ /* 0x000fea000383ffff */
.L_x_1:
[----:B------:R0:W-:Y:S04]  /*10710*/  STL [R1+0xa9c], R25 ;  /* 0x000a9c1901007387 */ /* 0x0001e80000100800 */
[----:B0-----:R-:W2:Y:S04]  /*10720*/  LDL.LU R25, [R1+0x40c] ;  /* 0x00040c0001197983 */ /* 0x001ea80000300800 */
[----:B--2---:R0:W-:Y:S04]  /*10730*/  STL [R1+0xaa0], R25 ;  /* 0x000aa01901007387 */ /* 0x0041e80000100800 */
[----:B0-----:R-:W2:Y:S04]  /*10740*/  LDL.LU R25, [R1+0xb8] ;  /* 0x0000b80001197983 */ /* 0x001ea80000300800 */
[----:B--2---:R0:W-:Y:S04]  /*10750*/  STL [R1+0xaa8], R25 ;  /* 0x000aa81901007387 */ /* 0x0041e80000100800 */
[----:B------:R1:W-:Y:S01]  /*10760*/  STL [R1+0xa98], R24 ;  /* 0x000a981801007387 */ /* 0x0003e20000100800 */
[----:B0-----:R-:W-:-:S03]  /*10770*/  IMAD.MOV.U32 R25, RZ, RZ, R13 ;  /* 0x000000ffff197224 */ /* 0x001fc600078e000d */
[----:B-1----:R-:W2:Y:S04]  /*10780*/  LDL.LU R24, [R1+0x408] ;  /* 0x0004080001187983 */ /* 0x002ea80000300800 */
[----:B--2---:R0:W-:Y:S04]  /*10790*/  STL [R1+0xaa4], R24 ;  /* 0x000aa41801007387 */ /* 0x0041e80000100800 */
[----:B0-----:R-:W2:Y:S04]  /*107a0*/  LDL.LU R24, [R1+0xbc] ;  /* 0x0000bc0001187983 */ /* 0x001ea80000300800 */
[----:B--2---:R0:W-:Y:S04]  /*107b0*/  STL [R1+0xaac], R24 ;  /* 0x000aac1801007387 */ /* 0x0041e80000100800 */
[----:B-----5:R-:W2:Y:S01]  /*107c0*/  LDL.LU R28, [R1+0x70] ;  /* 0x00007000011c7983 */ /* 0x020ea20000300800 */
[----:B0-----:R-:W-:-:S03]  /*107d0*/  IMAD.MOV.U32 R24, RZ, RZ, R12 ;  /* 0x000000ffff187224 */ /* 0x001fc600078e000c */
[----:B--2---:R0:W-:Y:S04]  /*107e0*/  STL [R1+0xa34], R28 ;  /* 0x000a341c01007387 */ /* 0x0041e80000100800 */
[----:B0-----:R-:W2:Y:S04]  /*107f0*/  LDL.LU R28, [R1+0x3cc] ;  /* 0x0003cc00011c7983 */ /* 0x001ea80000300800 */
        /* <DEDUP_REMOVED lines=23> */
[----:B0-----:R-:W2:Y:S04]  /*10970*/  LDL.LU R28, [R1] ;  /* 0x00000000011c7983 */ /* 0x001ea80000300800 */
[----:B------:R-:W3:Y:S04]  /*10980*/  LDL.LU R29, [R1+0x84] ;  /* 0x00008400011d7983 */ /* 0x000ee80000300800 */
[----:B---3--:R0:W-:Y:S04]  /*10990*/  STL [R1+0xa3c], R29 ;  /* 0x000a3c1d01007387 */ /* 0x0081e80000100800 */
[----:B0-----:R-:W3:Y:S04]  /*109a0*/  LDL.LU R29, [R1+0x3fc] ;  /* 0x0003fc00011d7983 */ /* 0x001ee80000300800 */
        /* <DEDUP_REMOVED lines=19> */
[----:B0-----:R-:W3:Y:S01]  /*10ae0*/  LDL.LU R29, [R1+0xb4] ;  /* 0x0000b400011d7983 */ /* 0x001ee20000300800 */
[----:B------:R-:W-:-:S02]  /*10af0*/  F2FP.BF16.PACK_AB R27, R27, R26 ;  /* 0x0000001a1b1b723e */ /* 0x000fc400000010ff */
[----:B------:R-:W-:Y:S01]  /*10b00*/  F2FP.BF16.PACK_AB R25, R24, R25 ;  /* 0x000000191819723e */ /* 0x000fe200000010ff */
[----:B---3--:R0:W-:Y:S04]  /*10b10*/  STL [R1+0xa94], R29 ;  /* 0x000a941d01007387 */ /* 0x0081e80000100800 */
[----:B0-----:R-:W2:Y:S04]  /*10b20*/  LDL.LU R29, [R1+0x4] ;  /* 0x00000400011d7983 */ /* 0x001ea80000300800 */
[----:B------:R-:W3:Y:S04]  /*10b30*/  LDL.LU R0, [R1+0x80] ;  /* 0x0000800001007983 */ /* 0x000ee80000300800 */
[----:B------:R-:W4:Y:S04]  /*10b40*/  LDL.LU R2, [R1+0x33c] ;  /* 0x00033c0001027983 */ /* 0x000f280000300800 */
[----:B------:R-:W4:Y:S04]  /*10b50*/  LDL.LU R3, [R1+0x338] ;  /* 0x0003380001037983 */ /* 0x000f280000300800 */
[----:B------:R-:W2:Y:S04]  /*10b60*/  LDL.LU R8, [R1+0x3dc] ;  /* 0x0003dc0001087983 */ /* 0x000ea80000300800 */
        /* <DEDUP_REMOVED lines=13> */
[----:B------:R0:W-:Y:S04]  /*10c40*/  STL [R1+0x994], R14 ;  /* 0x0009940e01007387 */ /* 0x0001e80000100800 */
[----:B0-----:R-:W2:Y:S04]  /*10c50*/  LDL.LU R14, [R1+0x74] ;  /* 0x00007400010e7983 */ /* 0x001ea80000300800 */
        /* <DEDUP_REMOVED lines=10> */
[----:B------:R-:W2:Y:S04]  /*10d00*/  LDL.LU R26, [R1+0x78] ;  /* 0x00007800011a7983 */ /* 0x000ea80000300800 */
[----:B------:R0:W-:Y:S04]  /*10d10*/  STL [R1+0x48c], R27 ;  /* 0x00048c1b01007387 */ /* 0x0001e80000100800 */
[----:B0-----:R-:W2:Y:S04]  /*10d20*/  LDL.LU R27, [R1+0x8c] ;  /* 0x00008c00011b7983 */ /* 0x001ea80000300800 */
[----:B------:R-:W2:Y:S04]  /*10d30*/  LDL.LU R24, [R1+0xaac] ;  /* 0x000aac0001187983 */ /* 0x000ea80000300800 */
[----:B------:R0:W-:Y:S04]  /*10d40*/  STL [R1+0x488], R25 ;  /* 0x0004881901007387 */ /* 0x0001e80000100800 */
[----:B0-----:R-:W2:Y:S02]  /*10d50*/  LDL.LU R25, [R1+0xaa8] ;  /* 0x000aa80001197983 */ /* 0x001ea40000300800 */
[----:B--2---:R-:W-:-:S02]  /*10d60*/  F2FP.BF16.PACK_AB R25, R24, R25 ;  /* 0x000000191819723e */ /* 0x004fc400000010ff */
[----:B------:R-:W2:Y:S04]  /*10d70*/  LDL.LU R24, [R1+0xaa4] ;  /* 0x000aa40001187983 */ /* 0x000ea80000300800 */
[----:B------:R0:W-:Y:S04]  /*10d80*/  STL [R1+0x484], R25 ;  /* 0x0004841901007387 */ /* 0x0001e80000100800 */
[----:B0-----:R-:W2:Y:S02]  /*10d90*/  LDL.LU R25, [R1+0xaa0] ;  /* 0x000aa00001197983 */ /* 0x001ea40000300800 */
[----:B--2---:R-:W-:-:S02]  /*10da0*/  F2FP.BF16.PACK_AB R24, R25, R24 ;  /* 0x000000181918723e */ /* 0x004fc400000010ff */
[----:B------:R-:W2:Y:S04]  /*10db0*/  LDL.LU R25, [R1+0xa9c] ;  /* 0x000a9c0001197983 */ /* 0x000ea80000300800 */
[----:B------:R0:W-:Y:S04]  /*10dc0*/  STL [R1+0x480], R24 ;  /* 0x0004801801007387 */ /* 0x0001e80000100800 */
[----:B0-----:R-:W2:Y:S01]  /*10dd0*/  LDL.LU R24, [R1+0xa98] ;  /* 0x000a980001187983 */ /* 0x001ea20000300800 */
[----:B------:R-:W-:Y:S02]  /*10de0*/  F2FP.BF16.PACK_AB R28, R29, R28 ;  /* 0x0000001c1d1c723e */ /* 0x000fe400000010ff */
[----:B--2---:R-:W-:-:S02]  /*10df0*/  F2FP.BF16.PACK_AB R25, R25, R24 ;  /* 0x000000181919723e */ /* 0x004fc400000010ff */
        /* <DEDUP_REMOVED lines=47> */
[----:B------:R-:W3:Y:S04]  /*110f0*/  LDL.LU R29, [R1+0xa3c] ;  /* 0x000a3c00011d7983 */ /* 0x000ee80000300800 */
[----:B------:R0:W-:Y:S04]  /*11100*/  STL [R1+0x40c], R28 ;  /* 0x00040c1c01007387 */ /* 0x0001e80000100800 */
[----:B0-----:R-:W2:Y:S01]  /*11110*/  LDL.LU R28, [R1+0xa38] ;  /* 0x000a3800011c7983 */ /* 0x001ea20000300800 */
[----:B------:R-:W-:Y:S02]  /*11120*/  F2FP.BF16.PACK_AB R25, R25, R26 ;  /* 0x0000001a1919723e */ /* 0x000fe400000010ff */
[----:B--2---:R-:W-:-:S02]  /*11130*/  F2FP.BF16.PACK_AB R24, R28, R24 ;  /* 0x000000181c18723e */ /* 0x004fc400000010ff */
[----:B------:R-:W2:Y:S01]  /*11140*/  LDL.LU R28, [R1+0xa34] ;  /* 0x000a3400011c7983 */ /* 0x000ea20000300800 */
[----:B------:R-:W-:-:S03]  /*11150*/  F2FP.BF16.PACK_AB R21, R21, R23 ;  /* 0x000000171515723e */ /* 0x000fc600000010ff */
[----:B------:R0:W-:Y:S01]  /*11160*/  STL [R1+0x408], R24 ;  /* 0x0004081801007387 */ /* 0x0001e20000100800 */
[----:B----4-:R-:W-:-:S03]  /*11170*/  F2FP.BF16.PACK_AB R2, R2, R3 ;  /* 0x000000030202723e */ /* 0x010fc600000010ff */
[----:B------:R-:W-:Y:S01]  /*11180*/  STL [R1+0x404], R25 ;  /* 0x0004041901007387 */ /* 0x000fe20000100800 */
[----:B0-----:R-:W-:Y:S02]  /*11190*/  F2FP.BF16.PACK_AB R24, R27, R20 ;  /* 0x000000141b18723e */ /* 0x001fe400000010ff */
[----:B------:R-:W-:-:S03]  /*111a0*/  F2FP.BF16.PACK_AB R20, R22, R15 ;  /* 0x0000000f1614723e */ /* 0x000fc600000010ff */
[----:B------:R-:W-:Y:S01]  /*111b0*/  STL [R1+0x400], R24 ;  /* 0x0004001801007387 */ /* 0x000fe20000100800 */
[----:B------:R-:W-:-:S03]  /*111c0*/  F2FP.BF16.PACK_AB R3, R6, R7 ;  /* 0x000000070603723e */ /* 0x000fc600000010ff */
[----:B------:R-:W-:Y:S04]  /*111d0*/  STL [R1+0x3fc], R21 ;  /* 0x0003fc1501007387 */ /* 0x000fe80000100800 */
[----:B------:R-:W-:Y:S01]  /*111e0*/  STL [R1+0x3f8], R20 ;  /* 0x0003f81401007387 */ /* 0x000fe20000100800 */
[----:B--2---:R-:W-:Y:S02]  /*111f0*/  F2FP.BF16.PACK_AB R15, R14, R28 ;  /* 0x0000001c0e0f723e */ /* 0x004fe400000010ff */
[----:B---3--:R-:W-:Y:S02]  /*11200*/  F2FP.BF16.PACK_AB R14, R29, R0 ;  /* 0x000000001d0e723e */ /* 0x008fe400000010ff */
[----:B------:R-:W-:Y:S01]  /*11210*/  F2FP.BF16.PACK_AB R0, R8, R9 ;  /* 0x000000090800723e */ /* 0x000fe200000010ff */
[----:B------:R-:W-:Y:S04]  /*11220*/  STL [R1+0x3f4], R15 ;  /* 0x0003f40f01007387 */ /* 0x000fe80000100800 */
[----:B------:R-:W-:Y:S04]  /*11230*/  STL [R1+0x3f0], R14 ;  /* 0x0003f00e01007387 */ /* 0x000fe80000100800 */
[----:B------:R0:W-:Y:S04]  /*11240*/  STL [R1+0x3cc], R2 ;  /* 0x0003cc0201007387 */ /* 0x0001e80000100800 */
[----:B------:R1:W-:Y:S04]  /*11250*/  STL [R1+0x3c8], R0 ;  /* 0x0003c80001007387 */ /* 0x0003e80000100800 */
[----:B------:R2:W-:Y:S01]  /*11260*/  STL [R1+0x3c4], R3 ;  /* 0x0003c40301007387 */ /* 0x0005e20000100800 */
[----:B0-----:R-:W-:-:S02]  /*11270*/  F2FP.BF16.PACK_AB R2, R4, R5 ;  /* 0x000000050402723e */ /* 0x001fc400000010ff */
[----:B-1----:R-:W-:-:S03]  /*11280*/  F2FP.BF16.PACK_AB R0, R16, R17 ;  /* 0x000000111000723e */ /* 0x002fc600000010ff */
[----:B------:R0:W-:Y:S01]  /*11290*/  STL [R1+0x3c0], R2 ;  /* 0x0003c00201007387 */ /* 0x0001e20000100800 */
[----:B--2---:R-:W-:-:S03]  /*112a0*/  F2FP.BF16.PACK_AB R3, R18, R19 ;  /* 0x000000131203723e */ /* 0x004fc600000010ff */
[----:B------:R1:W-:Y:S04]  /*112b0*/  STL [R1+0x2ec], R0 ;  /* 0x0002ec0001007387 */ /* 0x0003e80000100800 */
[----:B------:R-:W-:Y:S04]  /*112c0*/  STL [R1+0x2e8], R3 ;  /* 0x0002e80301007387 */ /* 0x000fe80000100800 */
[----:B------:R-:W2:Y:S01]  /*112d0*/  LDL.LU R14, [R1+0x248] ;  /* 0x00024800010e7983 */ /* 0x000ea20000300800 */
[----:B0-----:R-:W-:Y:S02]  /*112e0*/  F2FP.BF16.PACK_AB R2, R10, R11 ;  /* 0x0000000b0a02723e */ /* 0x001fe400000010ff */
[----:B-1----:R-:W-:-:S03]  /*112f0*/  F2FP.BF16.PACK_AB R0, R12, R13 ;  /* 0x0000000d0c00723e */ /* 0x002fc600000010ff */
[----:B------:R-:W-:Y:S04]  /*11300*/  STL [R1+0x2e4], R2 ;  /* 0x0002e40201007387 */ /* 0x000fe80000100800 */
[----:B--2---:R0:W-:Y:S04]  /*11310*/  STL [R1+0x99c], R14 ;  /* 0x00099c0e01007387 */ /* 0x0041e80000100800 */
[----:B------:R-:W-:Y:S04]  /*11320*/  STL [R1+0x2e0], R0 ;  /* 0x0002e00001007387 */ /* 0x000fe80000100800 */
        /* <DEDUP_REMOVED lines=77> */
[----:B0-----:R-:W2:Y:S04]  /*11800*/  LDL.LU R15, [R1+0xec] ;  /* 0x0000ec00010f7983 */ /* 0x001ea80000300800 */
[----:B------:R-:W3:Y:S04]  /*11810*/  LDL.LU R22, [R1+0x180] ;  /* 0x0001800001167983 */ /* 0x000ee80000300800 */
[----:B------:R-:W4:Y:S04]  /*11820*/  LDL.LU R23, [R1+0x224] ;  /* 0x0002240001177983 */ /* 0x000f280000300800 */
        /* <DEDUP_REMOVED lines=25> */
[----:B--2---:R-:W-:-:S03]  /*119c0*/  F2FP.BF16.PACK_AB R14, R15, R14 ;  /* 0x0000000e0f0e723e */ /* 0x004fc600000010ff */
        /* <DEDUP_REMOVED lines=76> */
[----:B------:R-:W2:Y:S01]  /*11e90*/  LDL.LU R15, [R1+0x998] ;  /* 0x00099800010f7983 */ /* 0x000ea20000300800 */
[----:B----4-:R-:W-:-:S03]  /*11ea0*/  F2FP.BF16.PACK_AB R24, R23, R24 ;  /* 0x000000181718723e */ /* 0x010fc600000010ff */
[----:B------:R0:W-:Y:S01]  /*11eb0*/  STL [R1+0x1e0], R14 ;  /* 0x0001e00e01007387 */ /* 0x0001e20000100800 */
[----:B---3--:R-:W-:Y:S02]  /*11ec0*/  F2FP.BF16.PACK_AB R25, R25, R26 ;  /* 0x0000001a1919723e */ /* 0x008fe400000010ff */
[----:B------:R-:W-:Y:S01]  /*11ed0*/  F2FP.BF16.PACK_AB R21, R21, R28 ;  /* 0x0000001c1515723e */ /* 0x000fe200000010ff */
[----:B0-----:R-:W3:Y:S01]  /*11ee0*/  LDL.LU R14, [R1+0x994] ;  /* 0x00099400010e7983 */ /* 0x001ee20000300800 */
[----:B--2---:R-:W-:-:S03]  /*11ef0*/  F2FP.BF16.PACK_AB R22, R15, R22 ;  /* 0x000000160f16723e */ /* 0x004fc600000010ff */
[----:B------:R-:W3:Y:S04]  /*11f00*/  LDL.LU R15, [R1+0x990] ;  /* 0x00099000010f7983 */ /* 0x000ee80000300800 */
[----:B------:R0:W-:Y:S04]  /*11f10*/  STL [R1+0x18c], R22 ;  /* 0x00018c1601007387 */ /* 0x0001e80000100800 */
[----:B0-----:R-:W2:Y:S04]  /*11f20*/  LDL.LU R22, [R1+0x98c] ;  /* 0x00098c0001167983 */ /* 0x001ea80000300800 */
[----:B------:R-:W2:Y:S04]  /*11f30*/  LDL.LU R23, [R1+0x988] ;  /* 0x0009880001177983 */ /* 0x000ea80000300800 */
[----:B------:R0:W-:Y:S04]  /*11f40*/  STL [R1+0x188], R24 ;  /* 0x0001881801007387 */ /* 0x0001e80000100800 */
[----:B------:R-:W-:Y:S01]  /*11f50*/  STL [R1+0x184], R25 ;  /* 0x0001841901007387 */ /* 0x000fe20000100800 */
[----:B0-----:R-:W-:-:S02]  /*11f60*/  F2FP.BF16.PACK_AB R24, R27, R20 ;  /* 0x000000141b18723e */ /* 0x001fc400000010ff */
[----:B------:R-:W-:Y:S02]  /*11f70*/  F2FP.BF16.PACK_AB R20, R29, R0 ;  /* 0x000000001d14723e */ /* 0x000fe400000010ff */
[----:B------:R-:W-:Y:S01]  /*11f80*/  F2FP.BF16.PACK_AB R0, R2, R3 ;  /* 0x000000030200723e */ /* 0x000fe200000010ff */
[----:B------:R-:W-:Y:S01]  /*11f90*/  STL [R1+0x180], R24 ;  /* 0x0001801801007387 */ /* 0x000fe20000100800 */
[----:B------:R-:W-:-:S03]  /*11fa0*/  F2FP.BF16.PACK_AB R3, R8, R9 ;  /* 0x000000090803723e */ /* 0x000fc600000010ff */
[----:B------:R-:W-:Y:S01]  /*11fb0*/  STL [R1+0xfc], R21 ;  /* 0x0000fc1501007387 */ /* 0x000fe20000100800 */
[----:B------:R-:W-:-:S03]  /*11fc0*/  F2FP.BF16.PACK_AB R2, R6, R7 ;  /* 0x000000070602723e */ /* 0x000fc600000010ff */
[----:B------:R-:W-:Y:S04]  /*11fd0*/  STL [R1+0xf8], R20 ;  /* 0x0000f81401007387 */ /* 0x000fe80000100800 */
[----:B------:R0:W-:Y:S04]  /*11fe0*/  STL [R1+0xf4], R0 ;  /* 0x0000f40001007387 */ /* 0x0001e80000100800 */
[----:B------:R1:W-:Y:S01]  /*11ff0*/  STL [R1+0xf0], R3 ;  /* 0x0000f00301007387 */ /* 0x0003e20000100800 */
[----:B0-----:R-:W-:-:S03]  /*12000*/  F2FP.BF16.PACK_AB R0, R4, R5 ;  /* 0x000000050400723e */ /* 0x001fc600000010ff */
[----:B------:R0:W-:Y:S01]  /*12010*/  STL [R1+0xec], R2 ;  /* 0x0000ec0201007387 */ /* 0x0001e20000100800 */
[----:B-1----:R-:W-:-:S03]  /*12020*/  F2FP.BF16.PACK_AB R3, R16, R17 ;  /* 0x000000111003723e */ /* 0x002fc600000010ff */
[----:B------:R1:W-:Y:S04]  /*12030*/  STL [R1+0xe8], R0 ;  /* 0x0000e80001007387 */ /* 0x0003e80000100800 */
[----:B------:R4:W-:Y:S01]  /*12040*/  STL [R1+0xe4], R3 ;  /* 0x0000e40301007387 */ /* 0x0009e20000100800 */
[----:B0-----:R-:W-:Y:S02]  /*12050*/  F2FP.BF16.PACK_AB R2, R18, R19 ;  /* 0x000000131202723e */ /* 0x001fe400000010ff */
[----:B-1----:R-:W-:-:S03]  /*12060*/  F2FP.BF16.PACK_AB R0, R10, R11 ;  /* 0x0000000b0a00723e */ /* 0x002fc600000010ff */
[----:B------:R3:W-:Y:S01]  /*12070*/  STL [R1+0xe0], R2 ;  /* 0x0000e00201007387 */ /* 0x0007e20000100800 */
[----:B----4-:R-:W-:-:S03]  /*12080*/  F2FP.BF16.PACK_AB R3, R12, R13 ;  /* 0x0000000d0c03723e */ /* 0x010fc600000010ff */
[----:B------:R2:W-:Y:S04]  /*12090*/  STL [R1+0xbc], R0 ;  /* 0x0000bc0001007387 */ /* 0x0005e80000100800 */
[----:B------:R-:W-:Y:S04]  /*120a0*/  STL [R1+0xb8], R3 ;  /* 0x0000b80301007387 */ /* 0x000fe80000100800 */
[----:B------:R-:W4:Y:S01]  /*120b0*/  LDL.LU R21, [R1+0x424] ;  /* 0x0004240001157983 */ /* 0x000f220000300800 */
[----:B---3--:R-:W-:-:S05]  /*120c0*/  F2FP.BF16.PACK_AB R2, R15, R14 ;  /* 0x0000000e0f02723e */ /* 0x008fca00000010ff */
[----:B------:R-:W-:Y:S01]  /*120d0*/  STL [R1+0xb4], R2 ;  /* 0x0000b40201007387 */ /* 0x000fe20000100800 */
[----:B--2---:R-:W-:-:S03]  /*120e0*/  F2FP.BF16.PACK_AB R0, R23, R22 ;  /* 0x000000161700723e */ /* 0x004fc600000010ff */
[----:B----4-:R0:W-:Y:S04]  /*120f0*/  STL [R1+0x978], R21 ;  /* 0x0009781501007387 */ /* 0x0101e80000100800 */
[----:B------:R-:W-:Y:S04]  /*12100*/  STL [R1+0xb0], R0 ;  /* 0x0000b00001007387 */ /* 0x000fe80000100800 */
[----:B0-----:R-:W2:Y:S04]  /*12110*/  LDL.LU R21, [R1+0x430] ;  /* 0x0004300001157983 */ /* 0x001ea80000300800 */
[----:B--2---:R0:W-:Y:S04]  /*12120*/  STL [R1+0x980], R21 ;  /* 0x0009801501007387 */ /* 0x0041e80000100800 */
[----:B0-----:R-:W2:Y:S04]  /*12130*/  LDL.LU R21, [R1+0x440] ;  /* 0x0004400001157983 */ /* 0x001ea80000300800 */
[----:B------:R-:W3:Y:S04]  /*12140*/  LDL.LU R20, [R1+0x420] ;  /* 0x0004200001147983 */ /* 0x000ee80000300800 */
[----:B---3--:R0:W-:Y:S04]  /*12150*/  STL [R1+0x97c], R20 ;  /* 0x00097c1401007387 */ /* 0x0081e80000100800 */
[----:B0-----:R-:W3:Y:S04]  /*12160*/  LDL.LU R20, [R1+0x434] ;  /* 0x0004340001147983 */ /* 0x001ee80000300800 */
[----:B---3--:R0:W-:Y:S04]  /*12170*/  STL [R1+0x984], R20 ;  /* 0x0009841401007387 */ /* 0x0081e80000100800 */
        /* <DEDUP_REMOVED lines=22> */
[----:B------:R-:W4:Y:S04]  /*122e0*/  LDL.LU R23, [R1+0xdc] ;  /* 0x0000dc0001177983 */ /* 0x000f280000300800 */
[----:B----4-:R0:W-:Y:S04]  /*122f0*/  STL [R1+0x92c], R23 ;  /* 0x00092c1701007387 */ /* 0x0101e80000100800 */
[----:B0-----:R-:W4:Y:S04]  /*12300*/  LDL.LU R23, [R1+0x9c] ;  /* 0x00009c0001177983 */ /* 0x001f280000300800 */
        /* <DEDUP_REMOVED lines=13> */
[----:B0-----:R-:W4:Y:S01]  /*123e0*/  LDL.LU R23, [R1+0x30c] ;  /* 0x00030c0001177983 */ /* 0x001f220000300800 */
[----:B--2---:R-:W-:-:S03]  /*123f0*/  F2FP.BF16.PACK_AB R21, R20, R21 ;  /* 0x000000151415723e */ /* 0x004fc600000010ff */
[----:B----4-:R0:W-:Y:S04]  /*12400*/  STL [R1+0x96c], R23 ;  /* 0x00096c1701007387 */ /* 0x0101e80000100800 */
[----:B0-----:R-:W3:Y:S04]  /*12410*/  LDL.LU R23, [R1+0x2fc] ;  /* 0x0002fc0001177983 */ /* 0x001ee80000300800 */
[----:B------:R-:W2:Y:S04]  /*12420*/  LDL.LU R24, [R1+0xd8] ;  /* 0x0000d80001187983 */ /* 0x000ea80000300800 */
        /* <DEDUP_REMOVED lines=35> */
[----:B---3--:R-:W-:Y:S02]  /*12660*/  F2FP.BF16.PACK_AB R22, R23, R22 ;  /* 0x000000161716723e */ /* 0x008fe400000010ff */
[----:B--2---:R-:W-:-:S02]  /*12670*/  F2FP.BF16.PACK_AB R21, R21, R20 ;  /* 0x000000141515723e */ /* 0x004fc400000010ff */
[----:B------:R-:W2:Y:S04]  /*12680*/  LDL.LU R20, [R1+0xa8] ;  /* 0x0000a80001147983 */ /* 0x000ea80000300800 */
[----:B------:R0:W-:Y:S04]  /*12690*/  STL [R1+0x80], R21 ;  /* 0x0000801501007387 */ /* 0x0001e80000100800 */
[----:B0-----:R-:W3:Y:S04]  /*126a0*/  LDL.LU R21, [R1+0xcc] ;  /* 0x0000cc0001157983 */ /* 0x001ee80000300800 */
        /* <DEDUP_REMOVED lines=37> */
[----:B------:R0:W-:Y:S01]  /*12900*/  STL [R1+0x58], R20 ;  /* 0x0000581401007387 */ /* 0x0001e20000100800 */
[----:B------:R-:W-:Y:S02]  /*12910*/  F2FP.BF16.PACK_AB R2, R2, R3 ;  /* 0x000000030202723e */ /* 0x000fe400000010ff */
[----:B0-----:R-:W-:Y:S02]  /*12920*/  F2FP.BF16.PACK_AB R20, R23, R24 ;  /* 0x000000181714723e */ /* 0x001fe400000010ff */
[----:B------:R-:W-:Y:S02]  /*12930*/  F2FP.BF16.PACK_AB R3, R6, R7 ;  /* 0x000000070603723e */ /* 0x000fe400000010ff */
[----:B---3--:R-:W-:-:S02]  /*12940*/  F2FP.BF16.PACK_AB R21, R21, R22 ;  /* 0x000000161515723e */ /* 0x008fc400000010ff */
[----:B----4-:R-:W-:-:S03]  /*12950*/  F2FP.BF16.PACK_AB R22, R25, R26 ;  /* 0x0000001a1916723e */ /* 0x010fc600000010ff */
[----:B------:R0:W-:Y:S04]  /*12960*/  STL [R1+0x54], R21 ;  /* 0x0000541501007387 */ /* 0x0001e80000100800 */
[----:B------:R1:W-:Y:S01]  /*12970*/  STL [R1+0x50], R20 ;  /* 0x0000501401007387 */ /* 0x0003e20000100800 */
[----:B0-----:R-:W-:-:S03]  /*12980*/  F2FP.BF16.PACK_AB R21, R27, R28 ;  /* 0x0000001c1b15723e */ /* 0x001fc600000010ff */
[----:B------:R-:W-:Y:S01]  /*12990*/  STL [R1+0x4c], R22 ;  /* 0x00004c1601007387 */ /* 0x000fe20000100800 */
[----:B-1----:R-:W-:-:S03]  /*129a0*/  F2FP.BF16.PACK_AB R20, R29, R0 ;  /* 0x000000001d14723e */ /* 0x002fc600000010ff */
[----:B------:R-:W-:Y:S01]  /*129b0*/  STL [R1+0x48], R21 ;  /* 0x0000481501007387 */ /* 0x000fe20000100800 */
[----:B------:R-:W-:-:S03]  /*129c0*/  F2FP.BF16.PACK_AB R0, R8, R9 ;  /* 0x000000090800723e */ /* 0x000fc600000010ff */
[----:B------:R-:W-:Y:S01]  /*129d0*/  STL [R1+0x44], R20 ;  /* 0x0000441401007387 */ /* 0x000fe20000100800 */
[----:B------:R-:W-:-:S03]  /*129e0*/  F2FP.BF16.PACK_AB R27, R18, R19 ;  /* 0x00000013121b723e */ /* 0x000fc600000010ff */
[----:B------:R0:W-:Y:S01]  /*129f0*/  STL [R1+0x40], R2 ;  /* 0x0000400201007387 */ /* 0x0001e20000100800 */
[----:B------:R-:W-:-:S03]  /*12a00*/  F2FP.BF16.PACK_AB R26, R10, R11 ;  /* 0x0000000b0a1a723e */ /* 0x000fc600000010ff */
[----:B------:R1:W-:Y:S01]  /*12a10*/  STL [R1+0x3c], R0 ;  /* 0x00003c0001007387 */ /* 0x0003e20000100800 */
[----:B------:R-:W-:Y:S02]  /*12a20*/  F2FP.BF16.PACK_AB R25, R12, R13 ;  /* 0x0000000d0c19723e */ /* 0x000fe400000010ff */
[----:B0-----:R-:W-:Y:S01]  /*12a30*/  F2FP.BF16.PACK_AB R2, R4, R5 ;  /* 0x000000050402723e */ /* 0x001fe200000010ff */
[----:B------:R-:W-:Y:S01]  /*12a40*/  STL [R1+0x38], R3 ;  /* 0x0000380301007387 */ /* 0x000fe20000100800 */
[----:B-1----:R-:W-:-:S03]  /*12a50*/  F2FP.BF16.PACK_AB R0, R16, R17 ;  /* 0x000000111000723e */ /* 0x002fc600000010ff */
[----:B------:R-:W-:Y:S04]  /*12a60*/  STL [R1+0x34], R2 ;  /* 0x0000340201007387 */ /* 0x000fe80000100800 */
[----:B------:R-:W-:Y:S04]  /*12a70*/  STL [R1+0x888], R27 ;  /* 0x0008881b01007387 */ /* 0x000fe80000100800 */
[----:B------:R-:W-:Y:S04]  /*12a80*/  STL [R1+0x30], R0 ;  /* 0x0000300001007387 */ /* 0x000fe80000100800 */
[----:B------:R-:W-:Y:S04]  /*12a90*/  STL [R1+0x88c], R26 ;  /* 0x00088c1a01007387 */ /* 0x000fe80000100800 */
[----:B------:R-:W-:Y:S04]  /*12aa0*/  STL [R1+0x890], R25 ;  /* 0x0008901901007387 */ /* 0x000fe80000100800 */
[----:B------:R-:W2:Y:S04]  /*12ab0*/  LDL.LU R23, [R1+0x108] ;  /* 0x0001080001177983 */ /* 0x000ea80000300800 */
[----:B------:R-:W3:Y:S04]  /*12ac0*/  LDL.LU R22, [R1+0x118] ;  /* 0x0001180001167983 */ /* 0x000ee80000300800 */
[----:B---3--:R0:W-:Y:S04]  /*12ad0*/  STL [R1+0x920], R22 ;  /* 0x0009201601007387 */ /* 0x0081e80000100800 */
[----:B0-----:R-:W2:Y:S04]  /*12ae0*/  LDL.LU R22, [R1+0x10c] ;  /* 0x00010c0001167983 */ /* 0x001ea80000300800 */
[----:B------:R-:W3:Y:S04]  /*12af0*/  LDL.LU R21, [R1+0x128] ;  /* 0x0001280001157983 */ /* 0x000ee80000300800 */
[----:B---3--:R0:W-:Y:S04]  /*12b00*/  STL [R1+0x91c], R21 ;  /* 0x00091c1501007387 */ /* 0x0081e80000100800 */
[----:B0-----:R-:W3:Y:S04]  /*12b10*/  LDL.LU R21, [R1+0x11c] ;  /* 0x00011c0001157983 */ /* 0x001ee80000300800 */
[----:B------:R-:W4:Y:S04]  /*12b20*/  LDL.LU R20, [R1+0x138] ;  /* 0x0001380001147983 */ /* 0x000f280000300800 */
[----:B----4-:R0:W-:Y:S04]  /*12b30*/  STL [R1+0x918], R20 ;  /* 0x0009181401007387 */ /* 0x0101e80000100800 */
[----:B0-----:R-:W4:Y:S04]  /*12b40*/  LDL.LU R20, [R1+0x12c] ;  /* 0x00012c0001147983 */ /* 0x001f280000300800 */
[----:B------:R-:W2:Y:S04]  /*12b50*/  LDL.LU R19, [R1+0x100] ;  /* 0x0001000001137983 */ /* 0x000ea80000300800 */
[----:B--2---:R0:W-:Y:S04]  /*12b60*/  STL [R1+0x914], R19 ;  /* 0x0009141301007387 */ /* 0x0041e80000100800 */
[----:B0-----:R-:W2:Y:S04]  /*12b70*/  LDL.LU R19, [R1+0x13c] ;  /* 0x00013c0001137983 */ /* 0x001ea80000300800 */
[----:B------:R-:W2:Y:S04]  /*12b80*/  LDL.LU R18, [R1+0x110] ;  /* 0x0001100001127983 */ /* 0x000ea80000300800 */
[----:B--2---:R0:W-:Y:S04]  /*12b90*/  STL [R1+0x910], R18 ;  /* 0x0009101201007387 */ /* 0x0041e80000100800 */
[----:B0-----:R-:W2:Y:S04]  /*12ba0*/  LDL.LU R18, [R1+0x104] ;  /* 0x0001040001127983 */ /* 0x001ea80000300800 */
[----:B------:R-:W2:Y:S04]  /*12bb0*/  LDL.LU R17, [R1+0x120] ;  /* 0x0001200001117983 */ /* 0x000ea80000300800 */
[----:B--2---:R0:W-:Y:S04]  /*12bc0*/  STL [R1+0x90c], R17 ;  /* 0x00090c1101007387 */ /* 0x0041e80000100800 */
[----:B0-----:R-:W2:Y:S04]  /*12bd0*/  LDL.LU R17, [R1+0x114] ;  /* 0x0001140001117983 */ /* 0x001ea80000300800 */
[----:B------:R-:W2:Y:S01]  /*12be0*/  LDL.LU R16, [R1+0x130] ;  /* 0x0001300001107983 */ /* 0x000ea20000300800 */
[----:B------:R-:W-:-:S03]  /*12bf0*/  F2FP.BF16.PACK_AB R24, R14, R15 ;  /* 0x0000000f0e18723e */ /* 0x000fc600000010ff */
        /* <DEDUP_REMOVED lines=38> */
[----:B------:R0:W-:Y:S04]  /*12e60*/  STL [R1+0x894], R24 ;  /* 0x0008941801007387 */ /* 0x0001e80000100800 */
        /* <DEDUP_REMOVED lines=17> */
[----:B------:R-:W2:Y:S04]  /*12f80*/  LDL.LU R25, [R1+0x1a4] ;  /* 0x0001a40001197983 */ /* 0x000ea80000300800 */
        /* <DEDUP_REMOVED lines=13> */
[----:B0-----:R-:W2:Y:S01]  /*13060*/  LDL.LU R25, [R1+0x264] ;  /* 0x0002640001197983 */ /* 0x001ea20000300800 */
[----:B------:R-:W-:-:S03]  /*13070*/  F2FP.BF16.PACK_AB R23, R22, R23 ;  /* 0x000000171617723e */ /* 0x000fc600000010ff */
[----:B--2---:R0:W-:Y:S04]  /*13080*/  STL [R1+0x8d0], R25 ;  /* 0x0008d01901007387 */ /* 0x0041e80000100800 */
[----:B0-----:R-:W2:Y:S04]  /*13090*/  LDL.LU R25, [R1+0x254] ;  /* 0x0002540001197983 */ /* 0x001ea80000300800 */
[----:B------:R-:W2:Y:S04]  /*130a0*/  LDL.LU R26, [R1+0x1a0] ;  /* 0x0001a000011a7983 */ /* 0x000ea80000300800 */
[----:B------:R-:W2:Y:S04]  /*130b0*/  LDL.LU R27, [R1+0x1b4] ;  /* 0x0001b400011b7983 */ /* 0x000ea80000300800 */
[----:B------:R-:W2:Y:S04]  /*130c0*/  LDL.LU R28, [R1+0x1b0] ;  /* 0x0001b000011c7983 */ /* 0x000ea80000300800 */
[----:B------:R-:W2:Y:S04]  /*130d0*/  LDL.LU R29, [R1+0x1c4] ;  /* 0x0001c400011d7983 */ /* 0x000ea80000300800 */
[----:B------:R-:W2:Y:S04]  /*130e0*/  LDL.LU R0, [R1+0x1c0] ;  /* 0x0001c00001007983 */ /* 0x000ea80000300800 */
[----:B------:R-:W2:Y:S04]  /*130f0*/  LDL.LU R2, [R1+0x1d4] ;  /* 0x0001d40001027983 */ /* 0x000ea80000300800 */
[----:B------:R-:W2:Y:S04]  /*13100*/  LDL.LU R3, [R1+0x1d0] ;  /* 0x0001d00001037983 */ /* 0x000ea80000300800 */
[----:B------:R-:W3:Y:S02]  /*13110*/  LDL.LU R22, [R1+0x920] ;  /* 0x0009200001167983 */ /* 0x000ee40000300800 */
[----:B---3--:R-:W-:-:S02]  /*13120*/  F2FP.BF16.PACK_AB R22, R21, R22 ;  /* 0x000000161516723e */ /* 0x008fc400000010ff */
[----:B------:R-:W4:Y:S02]  /*13130*/  LDL.LU R21, [R1+0x91c] ;  /* 0x00091c0001157983 */ /* 0x000f240000300800 */
[----:B----4-:R-:W-:Y:S02]  /*13140*/  F2FP.BF16.PACK_AB R21, R20, R21 ;  /* 0x000000151415723e */ /* 0x010fe400000010ff */
[----:B------:R-:W3:Y:S02]  /*13150*/  LDL.LU R20, [R1+0x918] ;  /* 0x0009180001147983 */ /* 0x000ee40000300800 */
[----:B---3--:R-:W-:Y:S02]  /*13160*/  F2FP.BF16.PACK_AB R20, R19, R20 ;  /* 0x000000141314723e */ /* 0x008fe400000010ff */
[----:B------:R-:W3:Y:S02]  /*13170*/  LDL.LU R19, [R1+0x914] ;  /* 0x0009140001137983 */ /* 0x000ee40000300800 */
[----:B---3--:R-:W-:-:S02]  /*13180*/  F2FP.BF16.PACK_AB R19, R18, R19 ;  /* 0x000000131213723e */ /* 0x008fc400000010ff */
[----:B------:R-:W3:Y:S02]  /*13190*/  LDL.LU R18, [R1+0x910] ;  /* 0x0009100001127983 */ /* 0x000ee40000300800 */
[----:B---3--:R-:W-:Y:S02]  /*131a0*/  F2FP.BF16.PACK_AB R18, R17, R18 ;  /* 0x000000121112723e */ /* 0x008fe400000010ff */
        /* <DEDUP_REMOVED lines=28> */
[----:B------:R-:W2:Y:S02]  /*13370*/  LDL.LU R24, [R1+0x8d4] ;  /* 0x0008d40001187983 */ /* 0x000ea40000300800 */
[----:B--2---:R-:W-:Y:S02]  /*13380*/  F2FP.BF16.PACK_AB R24, R25, R24 ;  /* 0x000000181918723e */ /* 0x004fe400000010ff */
        /* <DEDUP_REMOVED lines=13> */
[----:B------:R0:W-:Y:S04]  /*13460*/  STL [R1], R24 ;  /* 0x0000001801007387 */ /* 0x0001e80000100800 */
        /* <DEDUP_REMOVED lines=15> */
[----:B------:R-:W-:-:S03]  /*13560*/  F2FP.BF16.PACK_AB R28, R27, R28 ;  /* 0x0000001c1b1c723e */ /* 0x000fc600000010ff */
[----:B------:R0:W-:Y:S04]  /*13570*/  STL [R1+0x10], R24 ;  /* 0x0000101801007387 */ /* 0x0001e80000100800 */
[----:B0-----:R0:W5:Y:S01]  /*13580*/  LDL.LU R24, [R1+0x894] ;  /* 0x0008940001187983 */ /* 0x0011620000300800 */
[----:B--2---:R-:W-:-:S03]  /*13590*/  F2FP.BF16.PACK_AB R26, R25, R26 ;  /* 0x0000001a191a723e */ /* 0x004fc600000010ff */
[----:B------:R0:W5:Y:S04]  /*135a0*/  LDL.LU R25, [R1+0x890] ;  /* 0x0008900001197983 */ /* 0x0001680000300800 */
[----:B------:R1:W-:Y:S04]  /*135b0*/  STL [R1+0x2c], R26 ;  /* 0x00002c1a01007387 */ /* 0x0003e80000100800 */
[----:B-1----:R0:W5:Y:S04]  /*135c0*/  LDL.LU R26, [R1+0x88c] ;  /* 0x00088c00011a7983 */ /* 0x0021680000300800 */
[----:B------:R0:W5:Y:S04]  /*135d0*/  LDL.LU R27, [R1+0x888] ;  /* 0x00088800011b7983 */ /* 0x0001680000300800 */
[----:B------:R1:W-:Y:S02]  /*135e0*/  STL [R1+0x28], R28 ;  /* 0x0000281c01007387 */ /* 0x0003e40000100800 */
[----:B-1----:R-:W-:-:S02]  /*135f0*/  F2FP.BF16.PACK_AB R28, R29, R0 ;  /* 0x000000001d1c723e */ /* 0x002fc400000010ff */
[----:B------:R-:W-:-:S05]  /*13600*/  F2FP.BF16.PACK_AB R0, R2, R3 ;  /* 0x000000030200723e */ /* 0x000fca00000010ff */
[----:B------:R0:W-:Y:S04]  /*13610*/  STL [R1+0x20], R0 ;  /* 0x0000200001007387 */ /* 0x0001e80000100800 */
[----:B------:R0:W-:Y:S02]  /*13620*/  STL [R1+0x24], R28 ;  /* 0x0000241c01007387 */ /* 0x0001e40000100800 */
.L_x_0:
[----:B-1----:R-:W2:Y:S04]  /*13630*/  LDL.LU R29, [R1+0x1c] ;  /* 0x00001c00011d7983 */ /* 0x002ea80000300800 */
[----:B0-----:R-:W3:Y:S04]  /*13640*/  LDL.LU R28, [R1] ;  /* 0x00000000011c7983 */ /* 0x001ee80000300800 */
[----:B------:R-:W4:Y:S04]  /*13650*/  LDL.LU R3, [R1+0x4] ;  /* 0x0000040001037983 */ /* 0x000f280000300800 */
[----:B------:R-:W4:Y:S04]  /*13660*/  LDL.LU R2, [R1+0x8] ;  /* 0x0000080001027983 */ /* 0x000f280000300800 */
[----:B------:R-:W4:Y:S04]  /*13670*/  LDL.LU R0, [R1+0xc] ;  /* 0x00000c0001007983 */ /* 0x000f280000300800 */
[----:B------:R-:W-:Y:S04]  /*13680*/  STL [R1+0x9d8], R15 ;  /* 0x0009d80f01007387 */ /* 0x000fe80000100800 */
[----:B------:R-:W-:Y:S04]  /*13690*/  STL.64 [R1+0x9d0], R18 ;  /* 0x0009d01201007387 */ /* 0x000fe80000100a00 */
[----:B------:R0:W-:Y:S04]  /*136a0*/  STL.64 [R1+0x9c8], R16 ;  /* 0x0009c81001007387 */ /* 0x0001e80000100a00 */
[----:B0-----:R-:W4:Y:S04]  /*136b0*/  LDL.LU R16, [R1+0x20] ;  /* 0x0000200001107983 */ /* 0x001f280000300800 */
[----:B------:R-:W4:Y:S04]  /*136c0*/  LDL.LU R17, [R1+0x24] ;  /* 0x0000240001117983 */ /* 0x000f280000300800 */
[----:B------:R-:W4:Y:S04]  /*136d0*/  LDL.LU R18, [R1+0x28] ;  /* 0x0000280001127983 */ /* 0x000f280000300800 */
[----:B------:R-:W4:Y:S04]  /*136e0*/  LDL.LU R19, [R1+0x2c] ;  /* 0x00002c0001137983 */ /* 0x000f280000300800 */
[----:B------:R-:W4:Y:S04]  /*136f0*/  LDL R15, [R1+0x478] ;  /* 0x00047800010f7983 */ /* 0x000f280000100800 */
[----:B------:R-:W-:Y:S04]  /*13700*/  STL.64 [R1+0x9c0], R22 ;  /* 0x0009c01601007387 */ /* 0x000fe80000100a00 */
[----:B------:R0:W-:Y:S04]  /*13710*/  STL.64 [R1+0x9b8], R20 ;  /* 0x0009b81401007387 */ /* 0x0001e80000100a00 */
[----:B0-----:R-:W4:Y:S04]  /*13720*/  LDL.LU R20, [R1+0x10] ;  /* 0x0000100001147983 */ /* 0x001f280000300800 */
[----:B------:R-:W4:Y:S04]  /*13730*/  LDL.LU R21, [R1+0x14] ;  /* 0x0000140001157983 */ /* 0x000f280000300800 */
[----:B------:R-:W4:Y:S04]  /*13740*/  LDL.LU R22, [R1+0x18] ;  /* 0x0000180001167983 */ /* 0x000f280000300800 */
[----:B-----5:R-:W-:Y:S04]  /*13750*/  STL.64 [R1+0x9b0], R26 ;  /* 0x0009b01a01007387 */ /* 0x020fe80000100a00 */
[----:B------:R3:W-:Y:S04]  /*13760*/  STL.64 [R1+0x9a8], R24 ;  /* 0x0009a81801007387 */ /* 0x0007e80000100a00 */
[----:B------:R-:W-:Y:S01]  /*13770*/  BAR.SYNC.DEFER_BLOCKING 0x0 ;  /* 0x0000000000007b1d */ /* 0x000fe20000010000 */
[----:B--2---:R-:W-:-:S05]  /*13780*/  IMAD.MOV.U32 R23, RZ, RZ, R29 ;  /* 0x000000ffff177224 */ /* 0x004fca00078e001d */
[----:B------:R-:W0:Y:S01]  /*13790*/  S2R R29, SR_TID.X ;  /* 0x00000000001d7919 */ /* 0x000e220000002100 */
[----:B---3--:R-:W-:Y:S02]  /*137a0*/  IMAD.MOV.U32 R24, RZ, RZ, R28 ;  /* 0x000000ffff187224 */ /* 0x008fe400078e001c */
[----:B----4-:R-:W-:Y:S02]  /*137b0*/  IMAD.MOV.U32 R25, RZ, RZ, R3 ;  /* 0x000000ffff197224 */ /* 0x010fe400078e0003 */
[----:B------:R-:W-:Y:S02]  /*137c0*/  IMAD.MOV.U32 R26, RZ, RZ, R2 ;  /* 0x000000ffff1a7224 */ /* 0x000fe400078e0002 */
[----:B------:R-:W-:Y:S02]  /*137d0*/  IMAD.MOV.U32 R27, RZ, RZ, R0 ;  /* 0x000000ffff1b7224 */ /* 0x000fe400078e0000 */
[C---:B0-----:R-:W-:Y:S02]  /*137e0*/  IMAD.SHL.U32 R0, R29.reuse, 0x200, RZ ;  /* 0x000002001d007824 */ /* 0x041fe400078e00ff */
[----:B------:R-:W-:-:S03]  /*137f0*/  IMAD.SHL.U32 R28, R29, 0x20, RZ ;  /* 0x000000201d1c7824 */ /* 0x000fc600078e00ff */
[----:B------:R-:W-:-:S04]  /*13800*/  LOP3.LUT R0, R0, 0x3000, RZ, 0xc0, !PT ;  /* 0x0000300000007812 */ /* 0x000fc800078ec0ff */
[----:B------:R-:W-:Y:S01]  /*13810*/  LOP3.LUT R0, R0, 0x60, R28, 0xf8, !PT ;  /* 0x0000006000007812 */ /* 0x000fe200078ef81c */
[----:B------:R-:W-:-:S05]  /*13820*/  IMAD.SHL.U32 R28, R29, 0x4, RZ ;  /* 0x000000041d1c7824 */ /* 0x000fca00078e00ff */
[----:B------:R-:W-:Y:S02]  /*13830*/  LOP3.LUT R0, R0, 0x170, R28, 0x78, !PT ;  /* 0x0000017000007812 */ /* 0x000fe400078e781c */
[C---:B------:R-:W-:Y:S02]  /*13840*/  IADD3 R2, R15.reuse, 0x1, RZ ;  /* 0x000000010f027810 */ /* 0x040fe40007ffe0ff */
[----:B------:R-:W-:Y:S02]  /*13850*/  IADD3 R3, R15, 0x2, RZ ;  /* 0x000000020f037810 */ /* 0x000fe40007ffe0ff */
[----:B------:R-:W-:Y:S01]  /*13860*/  ISETP.GE.AND P3, PT, R2, c[0x0][0x17c], PT ;  /* 0x00005f0002007a0c */ /* 0x000fe20003f66270 */
[----:B------:R-:W-:Y:S01]  /*13870*/  IMAD.SHL.U32 R2, R29, 0x40, RZ ;  /* 0x000000401d027824 */ /* 0x000fe200078e00ff */
[----:B------:R-:W-:Y:S01]  /*13880*/  ISETP.GE.AND P1, PT, R3, c[0x0][0x17c], PT ;  /* 0x00005f0003007a0c */ /* 0x000fe20003f26270 */
[----:B------:R-:W-:Y:S01]  /*13890*/  IMAD.SHL.U32 R29, R29, 0x800, RZ ;  /* 0x000008001d1d7824 */ /* 0x000fe200078e00ff */
[----:B------:R-:W-:-:S02]  /*138a0*/  IADD3 R3, R15, 0x4, RZ ;  /* 0x000000040f037810 */ /* 0x000fc40007ffe0ff */
[----:B------:R-:W-:Y:S02]  /*138b0*/  LOP3.LUT R28, R2, 0x800, RZ, 0xc0, !PT ;  /* 0x00000800021c7812 */ /* 0x000fe400078ec0ff */
[----:B------:R-:W-:Y:S02]  /*138c0*/  IADD3 R2, R15, 0x3, RZ ;  /* 0x000000030f027810 */ /* 0x000fe40007ffe0ff */
[----:B------:R-:W2:Y:S01]  /*138d0*/  LDL.LU R15, [R1+0x9d8] ;  /* 0x0009d800010f7983 */ /* 0x000ea20000300800 */
[----:B------:R-:W-:Y:S01]  /*138e0*/  IMAD.IADD R0, R28, 0x1, R0 ;  /* 0x000000011c007824 */ /* 0x000fe200078e0200 */
[----:B------:R-:W-:Y:S02]  /*138f0*/  LOP3.LUT R29, R29, 0x3000, RZ, 0xc0, !PT ;  /* 0x000030001d1d7812 */ /* 0x000fe400078ec0ff */
[----:B------:R-:W0:Y:S01]  /*13900*/  S2R R28, SR_TID.X ;  /* 0x00000000001c7919 */ /* 0x000e220000002100 */
[----:B------:R-:W-:Y:S02]  /*13910*/  ISETP.GE.AND P6, PT, R3, c[0x0][0x17c], PT ;  /* 0x00005f0003007a0c */ /* 0x000fe40003fc6270 */
[----:B------:R-:W-:Y:S01]  /*13920*/  ISETP.GE.AND P0, PT, R2, c[0x0][0x17c], PT ;  /* 0x00005f0002007a0c */ /* 0x000fe20003f06270 */
[----:B------:R1:W-:Y:S04]  /*13930*/  STS.128 [R0], R16 ;  /* 0x0000001000007388 */ /* 0x0003e80000000c00 */
[----:B------:R-:W-:Y:S04]  /*13940*/  STS.128 [R0+0x280], R4 ;  /* 0x0002800400007388 */ /* 0x000fe80000000c00 */
[----:B------:R3:W-:Y:S04]  /*13950*/  STS.128 [R0+0x80], R20 ;  /* 0x0000801400007388 */ /* 0x0007e80000000c00 */
[----:B-1----:R-:W4:Y:S04]  /*13960*/  LDL.LU.64 R18, [R1+0x9d0] ;  /* 0x0009d00001127983 */ /* 0x002f280000300a00 */
[----:B------:R-:W4:Y:S01]  /*13970*/  LDL.LU.64 R16, [R1+0x9c8] ;  /* 0x0009c80001107983 */ /* 0x000f220000300a00 */
[----:B0-----:R-:W-:-:S03]  /*13980*/  LOP3.LUT R28, R28, 0x7f, RZ, 0xc0, !PT ;  /* 0x0000007f1c1c7812 */ /* 0x001fc600078ec0ff */
[----:B---3--:R-:W3:Y:S02]  /*13990*/  LDL.LU.64 R22, [R1+0x9c0] ;  /* 0x0009c00001167983 */ /* 0x008ee40000300a00 */
[----:B------:R-:W-:Y:S02]  /*139a0*/  IMAD R28, R28, 0x10, R29 ;  /* 0x000000101c1c7824 */ /* 0x000fe400078e021d */
[----:B------:R-:W3:Y:S04]  /*139b0*/  LDL.LU.64 R20, [R1+0x9b8] ;  /* 0x0009b80001147983 */ /* 0x000ee80000300a00 */
[----:B------:R-:W2:Y:S04]  /*139c0*/  LDL.LU R4, [R1+0xb0] ;  /* 0x0000b00001047983 */ /* 0x000ea80000300800 */
[----:B------:R-:W2:Y:S04]  /*139d0*/  LDL.LU R5, [R1+0xb4] ;  /* 0x0000b40001057983 */ /* 0x000ea80000300800 */
[----:B------:R-:W2:Y:S04]  /*139e0*/  LDL.LU R6, [R1+0xb8] ;  /* 0x0000b80001067983 */ /* 0x000ea80000300800 */
[----:B------:R-:W2:Y:S04]  /*139f0*/  LDL.LU R7, [R1+0xbc] ;  /* 0x0000bc0001077983 */ /* 0x000ea80000300800 */
[----:B------:R0:W-:Y:S04]  /*13a00*/  STS.128 [R0+0x400], R8 ;  /* 0x0004000800007388 */ /* 0x0001e80000000c00 */
[----:B------:R-:W-:Y:S04]  /*13a10*/  STS.128 [R0+0x200], R24 ;  /* 0x0002001800007388 */ /* 0x000fe80000000c00 */
[----:B--2---:R-:W-:Y:S04]  /*13a20*/  STL.64 [R1+0x990], R6 ;  /* 0x0009900601007387 */ /* 0x004fe80000100a00 */
[----:B------:R1:W-:Y:S04]  /*13a30*/  STL.64 [R1+0x988], R4 ;  /* 0x0009880401007387 */ /* 0x0003e80000100a00 */
[----:B0-----:R-:W2:Y:S04]  /*13a40*/  LDL.LU R8, [R1+0x80] ;  /* 0x0000800001087983 */ /* 0x001ea80000300800 */
[----:B------:R-:W2:Y:S04]  /*13a50*/  LDL.LU R9, [R1+0x84] ;  /* 0x0000840001097983 */ /* 0x000ea80000300800 */
[----:B------:R-:W2:Y:S04]  /*13a60*/  LDL.LU R10, [R1+0x88] ;  /* 0x00008800010a7983 */ /* 0x000ea80000300800 */
[----:B------:R-:W2:Y:S04]  /*13a70*/  LDL.LU R11, [R1+0x8c] ;  /* 0x00008c00010b7983 */ /* 0x000ea80000300800 */
[----:B------:R-:W-:Y:S04]  /*13a80*/  STS.128 [R0+0x480], R12 ;  /* 0x0004800c00007388 */ /* 0x000fe80000000c00 */
[----:B----4-:R-:W-:Y:S04]  /*13a90*/  STS.128 [R0+0x600], R16 ;  /* 0x0006001000007388 */ /* 0x010fe80000000c00 */
[----:B---3--:R-:W-:Y:S04]  /*13aa0*/  STS.128 [R0+0x680], R20 ;  /* 0x0006801400007388 */ /* 0x008fe80000000c00 */
[----:B------:R-:W-:Y:S06]  /*13ab0*/  BAR.SYNC.DEFER_BLOCKING 0x0 ;  /* 0x0000000000007b1d */ /* 0x000fec0000010000 */
[----:B------:R-:W0:Y:S01]  /*13ac0*/  LDS.128 R24, [R28] ;  /* 0x000000001c187984 */ /* 0x000e220000000c00 */
[----:B------:R-:W-:-:S02]  /*13ad0*/  LOP3.LUT R29, R28, 0x20, RZ, 0x3c, !PT ;  /* 0x000000201c1d7812 */ /* 0x000fc400078e3cff */
[C---:B------:R-:W-:Y:S02]  /*13ae0*/  LOP3.LUT R3, R28.reuse, 0x40, RZ, 0x3c, !PT ;  /* 0x000000401c037812 */ /* 0x040fe400078e3cff */
[----:B------:R-:W-:Y:S01]  /*13af0*/  LOP3.LUT R2, R28, 0x60, RZ, 0x3c, !PT ;  /* 0x000000601c027812 */ /* 0x000fe200078e3cff */
[----:B--2---:R-:W-:Y:S04]  /*13b00*/  STL.64 [R1+0x9a0], R10 ;  /* 0x0009a00a01007387 */ /* 0x004fe80000100a00 */
[----:B------:R2:W-:Y:S04]  /*13b10*/  STL.64 [R1+0x998], R8 ;  /* 0x0009980801007387 */ /* 0x0005e80000100a00 */
[----:B-1----:R-:W3:Y:S04]  /*13b20*/  LDL.LU R4, [R1+0x40] ;  /* 0x0000400001047983 */ /* 0x002ee80000300800 */
[----:B------:R-:W3:Y:S04]  /*13b30*/  LDL.LU R5, [R1+0x44] ;  /* 0x0000440001057983 */ /* 0x000ee80000300800 */
[----:B------:R-:W3:Y:S04]  /*13b40*/  LDL.LU R6, [R1+0x48] ;  /* 0x0000480001067983 */ /* 0x000ee80000300800 */
[----:B------:R-:W3:Y:S04]  /*13b50*/  LDL.LU R7, [R1+0x4c] ;  /* 0x00004c0001077983 */ /* 0x000ee80000300800 */
[----:B--2---:R-:W2:Y:S04]  /*13b60*/  LDL.LU R8, [R1+0x30] ;  /* 0x0000300001087983 */ /* 0x004ea80000300800 */
[----:B------:R-:W2:Y:S04]  /*13b70*/  LDL.LU R9, [R1+0x34] ;  /* 0x0000340001097983 */ /* 0x000ea80000300800 */
[----:B------:R-:W2:Y:S04]  /*13b80*/  LDL.LU R10, [R1+0x38] ;  /* 0x00003800010a7983 */ /* 0x000ea80000300800 */
[----:B------:R-:W2:Y:S04]  /*13b90*/  LDL.LU R11, [R1+0x3c] ;  /* 0x00003c00010b7983 */ /* 0x000ea80000300800 */
[----:B------:R-:W4:Y:S04]  /*13ba0*/  LDL.LU R12, [R1+0x70] ;  /* 0x00007000010c7983 */ /* 0x000f280000300800 */
[----:B------:R-:W4:Y:S04]  /*13bb0*/  LDL.LU R13, [R1+0x74] ;  /* 0x00007400010d7983 */ /* 0x000f280000300800 */
[----:B------:R-:W4:Y:S04]  /*13bc0*/  LDL.LU R14, [R1+0x78] ;  /* 0x00007800010e7983 */ /* 0x000f280000300800 */
[----:B------:R-:W4:Y:S04]  /*13bd0*/  LDL.LU R15, [R1+0x7c] ;  /* 0x00007c00010f7983 */ /* 0x000f280000300800 */
[----:B------:R-:W2:Y:S04]  /*13be0*/  LDL.LU R16, [R1+0x60] ;  /* 0x0000600001107983 */ /* 0x000ea80000300800 */
[----:B------:R-:W2:Y:S04]  /*13bf0*/  LDL.LU R17, [R1+0x64] ;  /* 0x0000640001117983 */ /* 0x000ea80000300800 */
[----:B------:R-:W2:Y:S04]  /*13c00*/  LDL.LU R18, [R1+0x68] ;  /* 0x0000680001127983 */ /* 0x000ea80000300800 */
[----:B------:R-:W2:Y:S04]  /*13c10*/  LDL.LU R19, [R1+0x6c] ;  /* 0x00006c0001137983 */ /* 0x000ea80000300800 */
[----:B------:R-:W-:Y:S04]  /*13c20*/  STL [R1+0x8d4], R23 ;  /* 0x0008d41701007387 */ /* 0x000fe80000100800 */
[----:B0-----:R-:W-:Y:S04]  /*13c30*/  STL.64 [R1+0x90], R24 ;  /* 0x0000901801007387 */ /* 0x001fe80000100a00 */
[----:B------:R-:W-:Y:S04]  /*13c40*/  STL.64 [R1+0x98], R26 ;  /* 0x0000981a01007387 */ /* 0x000fe80000100a00 */
[----:B------:R-:W0:Y:S04]  /*13c50*/  LDS.128 R24, [R28+0x800] ;  /* 0x000800001c187984 */ /* 0x000e280000000c00 */
[----:B0-----:R-:W-:Y:S04]  /*13c60*/  STL.64 [R1+0x120], R24 ;  /* 0x0001201801007387 */ /* 0x001fe80000100a00 */
[----:B------:R-:W-:Y:S04]  /*13c70*/  STL.64 [R1+0x128], R26 ;  /* 0x0001281a01007387 */ /* 0x000fe80000100a00 */
[----:B------:R-:W0:Y:S04]  /*13c80*/  LDS.128 R24, [R29] ;  /* 0x000000001d187984 */ /* 0x000e280000000c00 */
[----:B0-----:R-:W-:Y:S01]  /*13c90*/  STL [R1+0xa4], R25 ;  /* 0x0000a41901007387 */ /* 0x001fe20000100800 */
[----:B------:R-:W-:-:S03]  /*13ca0*/  IMAD.MOV.U32 R23, RZ, RZ, R24 ;  /* 0x000000ffff177224 */ /* 0x000fc600078e0018 */
[----:B------:R-:W-:Y:S04]  /*13cb0*/  STL.64 [R1+0xa8], R26 ;  /* 0x0000a81a01007387 */ /* 0x000fe80000100a00 */
[----:B------:R-:W0:Y:S04]  /*13cc0*/  LDS.128 R24, [R29+0x800] ;  /* 0x000800001d187984 */ /* 0x000e280000000c00 */
[----:B0-----:R-:W-:Y:S04]  /*13cd0*/  STL.64 [R1+0x110], R24 ;  /* 0x0001101801007387 */ /* 0x001fe80000100a00 */
[----:B------:R-:W-:Y:S04]  /*13ce0*/  STL.64 [R1+0x118], R26 ;  /* 0x0001181a01007387 */ /* 0x000fe80000100a00 */
[----:B------:R-:W0:Y:S04]  /*13cf0*/  LDS.128 R24, [R3] ;  /* 0x0000000003187984 */ /* 0x000e280000000c00 */
[----:B0-----:R-:W-:Y:S04]  /*13d00*/  STL.64 [R1+0xd0], R24 ;  /* 0x0000d01801007387 */ /* 0x001fe80000100a00 */
        /* <DEDUP_REMOVED lines=8> */
[----:B------:R-:W-:Y:S06]  /*13d90*/  BAR.SYNC.DEFER_BLOCKING 0x0 ;  /* 0x0000000000007b1d */ /* 0x000fec0000010000 */
[----:B0-----:R-:W-:Y:S04]  /*13da0*/  STL.64 [R1+0x130], R24 ;  /* 0x0001301801007387 */ /* 0x001fe80000100a00 */
[----:B------:R0:W-:Y:S04]  /*13db0*/  STL.64 [R1+0x138], R26 ;  /* 0x0001381a01007387 */ /* 0x0001e80000100a00 */
[----:B0-----:R-:W4:Y:S04]  /*13dc0*/  LDL.LU.64 R26, [R1+0x9b0] ;  /* 0x0009b000011a7983 */ /* 0x001f280000300a00 */
[----:B------:R-:W4:Y:S04]  /*13dd0*/  LDL.LU.64 R24, [R1+0x9a8] ;  /* 0x0009a80001187983 */ /* 0x000f280000300a00 */
[----:B--2---:R-:W-:Y:S04]  /*13de0*/  STS.128 [R0+0x80], R8 ;  /* 0x0000800800007388 */ /* 0x004fe80000000c00 */
[----:B---3--:R-:W-:Y:S04]  /*13df0*/  STS.128 [R0+0x200], R4 ;  /* 0x0002000400007388 */ /* 0x008fe80000000c00 */
[----:B------:R-:W-:Y:S04]  /*13e00*/  STS.128 [R0+0x400], R16 ;  /* 0x0004001000007388 */ /* 0x000fe80000000c00 */
[----:B----4-:R-:W-:Y:S04]  /*13e10*/  STL [R1+0x8d8], R26 ;  /* 0x0008d81a01007387 */ /* 0x010fe80000100800 */
[----:B------:R0:W-:Y:S04]  /*13e20*/  STS.128 [R0], R24 ;  /* 0x0000001800007388 */ /* 0x0001e80000000c00 */
[----:B0-----:R-:W2:Y:S04]  /*13e30*/  LDL.LU R24, [R1+0x50] ;  /* 0x0000500001187983 */ /* 0x001ea80000300800 */
[----:B------:R-:W2:Y:S04]  /*13e40*/  LDL.LU R25, [R1+0x54] ;  /* 0x0000540001197983 */ /* 0x000ea80000300800 */
[----:B------:R-:W2:Y:S04]  /*13e50*/  LDL.LU R26, [R1+0x58] ;  /* 0x00005800011a7983 */ /* 0x000ea80000300800 */
[----:B------:R-:W2:Y:S04]  /*13e60*/  LDL.LU R27, [R1+0x5c] ;  /* 0x00005c00011b7983 */ /* 0x000ea80000300800 */
[----:B------:R-:W3:Y:S04]  /*13e70*/  LDL.LU.64 R10, [R1+0x9a0] ;  /* 0x0009a000010a7983 */ /* 0x000ee80000300a00 */
[----:B------:R-:W3:Y:S04]  /*13e80*/  LDL.LU.64 R8, [R1+0x998] ;  /* 0x0009980001087983 */ /* 0x000ee80000300a00 */
[----:B------:R-:W4:Y:S04]  /*13e90*/  LDL.LU.64 R6, [R1+0x990] ;  /* 0x0009900001067983 */ /* 0x000f280000300a00 */
[----:B------:R-:W4:Y:S04]  /*13ea0*/  LDL.LU.64 R4, [R1+0x988] ;  /* 0x0009880001047983 */ /* 0x000f280000300a00 */
[----:B------:R-:W4:Y:S04]  /*13eb0*/  LDL.LU R16, [R1+0x2c0] ;  /* 0x0002c00001107983 */ /* 0x000f280000300800 */
[----:B------:R-:W4:Y:S04]  /*13ec0*/  LDL.LU R17, [R1+0x2c4] ;  /* 0x0002c40001117983 */ /* 0x000f280000300800 */
[----:B------:R-:W4:Y:S04]  /*13ed0*/  LDL.LU R18, [R1+0x2c8] ;  /* 0x0002c80001127983 */ /* 0x000f280000300800 */
[----:B------:R-:W4:Y:S04]  /*13ee0*/  LDL.LU R19, [R1+0x2cc] ;  /* 0x0002cc0001137983 */ /* 0x000f280000300800 */
[----:B------:R-:W-:Y:S04]  /*13ef0*/  STS.128 [R0+0x480], R12 ;  /* 0x0004800c00007388 */ /* 0x000fe80000000c00 */
[----:B--2---:R-:W-:Y:S04]  /*13f00*/  STS.128 [R0+0x280], R24 ;  /* 0x0002801800007388 */ /* 0x004fe80000000c00 */
[----:B---3--:R-:W-:Y:S04]  /*13f10*/  STS.128 [R0+0x600], R8 ;  /* 0x0006000800007388 */ /* 0x008fe80000000c00 */
[----:B----4-:R-:W-:Y:S04]  /*13f20*/  STS.128 [R0+0x680], R4 ;  /* 0x0006800400007388 */ /* 0x010fe80000000c00 */
[----:B------:R-:W-:Y:S06]  /*13f30*/  BAR.SYNC.DEFER_BLOCKING 0x0 ;  /* 0x0000000000007b1d */ /* 0x000fec0000010000 */
[----:B------:R-:W0:Y:S04]  /*13f40*/  LDS.128 R4, [R28] ;  /* 0x000000001c047984 */ /* 0x000e280000000c00 */
[----:B------:R-:W-:Y:S04]  /*13f50*/  STL.64 [R1+0x960], R18 ;  /* 0x0009601201007387 */ /* 0x000fe80000100a00 */
[----:B------:R-:W-:Y:S04]  /*13f60*/  STL.64 [R1+0x958], R16 ;  /* 0x0009581001007387 */ /* 0x000fe80000100a00 */
[----:B------:R-:W-:Y:S04]  /*13f70*/  LDS.128 R8, [R28+0x800] ;  /* 0x000800001c087984 */ /* 0x000fe80000000c00 */
[----:B------:R-:W-:Y:S01]  /*13f80*/  LDS.128 R12, [R2] ;  /* 0x00000000020c7984 */ /* 0x000fe20000000c00 */
[----:B0-----:R-:W-:-:S03]  /*13f90*/  IMAD.MOV.U32 R20, RZ, RZ, R4 ;  /* 0x000000ffff147224 */ /* 0x001fc600078e0004 */
[----:B------:R-:W-:Y:S04]  /*13fa0*/  STL [R1+0x34], R5 ;  /* 0x0000340501007387 */ /* 0x000fe80000100800 */
[----:B------:R-:W-:Y:S04]  /*13fb0*/  STL.64 [R1+0x38], R6 ;  /* 0x0000380601007387 */ /* 0x000fe80000100a00 */
[----:B------:R-:W-:Y:S04]  /*13fc0*/  STL.64 [R1+0x8e8], R22 ;  /* 0x0008e81601007387 */ /* 0x000fe80000100a00 */
[----:B------:R0:W-:Y:S04]  /*13fd0*/  STL.64 [R1+0x8e0], R20 ;  /* 0x0008e01401007387 */ /* 0x0001e80000100a00 */
[----:B------:R-:W1:Y:S04]  /*13fe0*/  LDS.128 R4, [R29] ;  /* 0x000000001d047984 */ /* 0x000e680000000c00 */
[----:B0-----:R-:W2:Y:S04]  /*13ff0*/  LDL.LU R20, [R1+0x200] ;  /* 0x0002000001147983 */ /* 0x001ea80000300800 */
[----:B------:R-:W2:Y:S04]  /*14000*/  LDL.LU R21, [R1+0x204] ;  /* 0x0002040001157983 */ /* 0x000ea80000300800 */
[----:B------:R-:W3:Y:S04]  /*14010*/  LDL.LU R22, [R1+0x208] ;  /* 0x0002080001167983 */ /* 0x000ee80000300800 */
[----:B------:R-:W3:Y:S04]  /*14020*/  LDL.LU R23, [R1+0x20c] ;  /* 0x00020c0001177983 */ /* 0x000ee80000300800 */
[----:B---3--:R-:W-:Y:S04]  /*14030*/  STL.64 [R1+0x970], R22 ;  /* 0x0009701601007387 */ /* 0x008fe80000100a00 */
[----:B--2---:R0:W-:Y:S04]  /*14040*/  STL.64 [R1+0x968], R20 ;  /* 0x0009681401007387 */ /* 0x0041e80000100a00 */
[----:B0-----:R-:W2:Y:S04]  /*14050*/  LDL.LU R20, [R1+0xe0] ;  /* 0x0000e00001147983 */ /* 0x001ea80000300800 */
[----:B------:R-:W2:Y:S04]  /*14060*/  LDL.LU R21, [R1+0xe4] ;  /* 0x0000e40001157983 */ /* 0x000ea80000300800 */
[----:B------:R-:W3:Y:S04]  /*14070*/  LDL.LU R22, [R1+0xe8] ;  /* 0x0000e80001167983 */ /* 0x000ee80000300800 */
[----:B------:R-:W3:Y:S01]  /*14080*/  LDL.LU R23, [R1+0xec] ;  /* 0x0000ec0001177983 */ /* 0x000ee20000300800 */
[----:B-1----:R-:W-:-:S03]  /*14090*/  IMAD.MOV.U32 R26, RZ, RZ, R4 ;  /* 0x000000ffff1a7224 */ /* 0x002fc600078e0004 */
[----:B---3--:R-:W-:Y:S04]  /*140a0*/  STL.64 [R1+0x980], R22 ;  /* 0x0009801601007387 */ /* 0x008fe80000100a00 */
[----:B--2---:R-:W-:Y:S04]  /*140b0*/  STL.64 [R1+0x978], R20 ;  /* 0x0009781401007387 */ /* 0x004fe80000100a00 */
[----:B------:R-:W2:Y:S04]  /*140c0*/  LDL.LU R16, [R1+0xf0] ;  /* 0x0000f00001107983 */ /* 0x000ea80000300800 */
[----:B------:R-:W2:Y:S04]  /*140d0*/  LDL.LU R17, [R1+0xf4] ;  /* 0x0000f40001117983 */ /* 0x000ea80000300800 */
[----:B------:R-:W2:Y:S04]  /*140e0*/  LDL.LU R18, [R1+0xf8] ;  /* 0x0000f80001127983 */ /* 0x000ea80000300800 */
[----:B------:R-:W2:Y:S04]  /*140f0*/  LDL.LU R19, [R1+0xfc] ;  /* 0x0000fc0001137983 */ /* 0x000ea80000300800 */
[----:B------:R-:W-:Y:S04]  /*14100*/  STL [R1+0x14], R5 ;  /* 0x0000140501007387 */ /* 0x000fe80000100800 */
[----:B------:R-:W-:Y:S04]  /*14110*/  STL.64 [R1+0x20], R8 ;  /* 0x0000200801007387 */ /* 0x000fe80000100a00 */
[----:B------:R-:W-:Y:S04]  /*14120*/  STL.64 [R1+0x28], R10 ;  /* 0x0000280a01007387 */ /* 0x000fe80000100a00 */
[----:B------:R-:W-:Y:S04]  /*14130*/  STL.64 [R1+0x18], R6 ;  /* 0x0000180601007387 */ /* 0x000fe80000100a00 */
[----:B------:R-:W0:Y:S04]  /*14140*/  LDS.128 R4, [R3] ;  /* 0x0000000003047984 */ /* 0x000e280000000c00 */
[----:B------:R-:W1:Y:S04]  /*14150*/  LDS.128 R8, [R29+0x800] ;  /* 0x000800001d087984 */ /* 0x000e680000000c00 */
[----:B------:R3:W-:Y:S04]  /*14160*/  STL [R1+0x950], R26 ;  /* 0x0009501a01007387 */ /* 0x0007e80000100800 */
[----:B------:R-:W4:Y:S04]  /*14170*/  LDL.LU R24, [R1+0x1f0] ;  /* 0x0001f00001187983 */ /* 0x000f280000300800 */
[----:B------:R-:W4:Y:S04]  /*14180*/  LDL.LU R25, [R1+0x1f4] ;  /* 0x0001f40001197983 */ /* 0x000f280000300800 */
[----:B---3--:R-:W4:Y:S04]  /*14190*/  LDL.LU R26, [R1+0x1f8] ;  /* 0x0001f800011a7983 */ /* 0x008f280000300800 */
[----:B------:R-:W4:Y:S04]  /*141a0*/  LDL.LU R27, [R1+0x1fc] ;  /* 0x0001fc00011b7983 */ /* 0x000f280000300800 */
[----:B------:R-:W-:Y:S04]  /*141b0*/  LDS.128 R20, [R2+0x800] ;  /* 0x0008000002147984 */ /* 0x000fe80000000c00 */
[----:B0-----:R-:W-:Y:S04]  /*141c0*/  STL [R1+0x8d0], R6 ;  /* 0x0008d00601007387 */ /* 0x001fe80000100800 */
[----:B-1----:R-:W-:Y:S04]  /*141d0*/  STL.64 [R1], R8 ;  /* 0x0000000801007387 */ /* 0x002fe80000100a00 */
[----:B------:R-:W-:Y:S04]  /*141e0*/  STL.64 [R1+0x8], R10 ;  /* 0x0000080a01007387 */ /* 0x000fe80000100a00 */
[----:B------:R-:W0:Y:S04]  /*141f0*/  LDS.128 R8, [R3+0x800] ;  /* 0x0008000003087984 */ /* 0x000e280000000c00 */
[----:B------:R-:W-:Y:S04]  /*14200*/  STL [R1+0x8cc], R7 ;  /* 0x0008cc0701007387 */ /* 0x000fe80000100800 */
[----:B------:R-:W-:Y:S06]  /*14210*/  BAR.SYNC.DEFER_BLOCKING 0x0 ;  /* 0x0000000000007b1d */ /* 0x000fec0000010000 */
[----:B0-----:R-:W-:Y:S04]  /*14220*/  STL.64 [R1+0x8f8], R10 ;  /* 0x0008f80a01007387 */ /* 0x001fe80000100a00 */
[----:B------:R0:W-:Y:S04]  /*14230*/  STL.64 [R1+0x8f0], R8 ;  /* 0x0008f00801007387 */ /* 0x0001e80000100a00 */
[----:B0-----:R-:W3:Y:S04]  /*14240*/  LDL.LU R8, [R1+0x1e0] ;  /* 0x0001e00001087983 */ /* 0x001ee80000300800 */
[----:B------:R-:W3:Y:S04]  /*14250*/  LDL.LU R9, [R1+0x1e4] ;  /* 0x0001e40001097983 */ /* 0x000ee80000300800 */
[----:B------:R-:W3:Y:S04]  /*14260*/  LDL.LU R10, [R1+0x1e8] ;  /* 0x0001e800010a7983 */ /* 0x000ee80000300800 */
[----:B------:R-:W3:Y:S04]  /*14270*/  LDL.LU R11, [R1+0x1ec] ;  /* 0x0001ec00010b7983 */ /* 0x000ee80000300800 */
[----:B------:R-:W-:Y:S04]  /*14280*/  STL.64 [R1+0x908], R14 ;  /* 0x0009080e01007387 */ /* 0x000fe80000100a00 */
[----:B------:R0:W-:Y:S04]  /*14290*/  STL.64 [R1+0x900], R12 ;  /* 0x0009000c01007387 */ /* 0x0001e80000100a00 */
[----:B0-----:R-:W3:Y:S04]  /*142a0*/  LDL.LU R12, [R1+0x180] ;  /* 0x00018000010c7983 */ /* 0x001ee80000300800 */
[----:B------:R-:W3:Y:S04]  /*142b0*/  LDL.LU R13, [R1+0x184] ;  /* 0x00018400010d7983 */ /* 0x000ee80000300800 */
[----:B------:R-:W3:Y:S04]  /*142c0*/  LDL.LU R14, [R1+0x188] ;  /* 0x00018800010e7983 */ /* 0x000ee80000300800 */
[----:B------:R-:W3:Y:S04]  /*142d0*/  LDL.LU R15, [R1+0x18c] ;  /* 0x00018c00010f7983 */ /* 0x000ee80000300800 */
[----:B------:R-:W-:Y:S04]  /*142e0*/  STL.64 [R1+0x40], R20 ;  /* 0x0000401401007387 */ /* 0x000fe80000100a00 */
[----:B------:R0:W-:Y:S04]  /*142f0*/  STL.64 [R1+0x48], R22 ;  /* 0x0000481601007387 */ /* 0x0001e80000100a00 */
[----:B0-----:R-:W3:Y:S04]  /*14300*/  LDL.LU.64 R22, [R1+0x980] ;  /* 0x0009800001167983 */ /* 0x001ee80000300a00 */
[----:B------:R-:W3:Y:S04]  /*14310*/  LDL.LU.64 R20, [R1+0x978] ;  /* 0x0009780001147983 */ /* 0x000ee80000300a00 */
[----:B------:R-:W4:Y:S04]  /*14320*/  LDL R6, [R1+0x478] ;  /* 0x0004780001067983 */ /* 0x000f280000100800 */
[----:B--2---:R-:W-:Y:S04]  /*14330*/  STS.128 [R0+0x80], R16 ;  /* 0x0000801000007388 */ /* 0x004fe80000000c00 */
[----:B---3--:R0:W-:Y:S04]  /*14340*/  STS.128 [R0], R20 ;  /* 0x0000001400007388 */ /* 0x0081e80000000c00 */
[----:B0-----:R-:W2:Y:S04]  /*14350*/  LDL.LU.64 R22, [R1+0x970] ;  /* 0x0009700001167983 */ /* 0x001ea80000300a00 */
[----:B------:R-:W2:Y:S04]  /*14360*/  LDL.LU.64 R20, [R1+0x968] ;  /* 0x0009680001147983 */ /* 0x000ea80000300a00 */
[----:B------:R-:W3:Y:S04]  /*14370*/  LDL.LU.64 R18, [R1+0x960] ;  /* 0x0009600001127983 */ /* 0x000ee80000300a00 */
[----:B------:R-:W3:Y:S04]  /*14380*/  LDL.LU.64 R16, [R1+0x958] ;  /* 0x0009580001107983 */ /* 0x000ee80000300a00 */
[----:B--2---:R0:W-:Y:S04]  /*14390*/  STS.128 [R0+0x480], R20 ;  /* 0x0004801400007388 */ /* 0x0041e80000000c00 */
[----:B---3--:R1:W-:Y:S04]  /*143a0*/  STS.128 [R0+0x600], R16 ;  /* 0x0006001000007388 */ /* 0x0083e80000000c00 */
[----:B0-----:R-:W2:Y:S04]  /*143b0*/  LDL.LU R20, [R1+0x2d0] ;  /* 0x0002d00001147983 */ /* 0x001ea80000300800 */
[----:B------:R-:W2:Y:S04]  /*143c0*/  LDL.LU R21, [R1+0x2d4] ;  /* 0x0002d40001157983 */ /* 0x000ea80000300800 */
[----:B------:R-:W2:Y:S04]  /*143d0*/  LDL.LU R22, [R1+0x2d8] ;  /* 0x0002d80001167983 */ /* 0x000ea80000300800 */
[----:B------:R-:W2:Y:S04]  /*143e0*/  LDL.LU R23, [R1+0x2dc] ;  /* 0x0002dc0001177983 */ /* 0x000ea80000300800 */
[----:B-1----:R-:W3:Y:S04]  /*143f0*/  LDL.LU R16, [R1+0x410] ;  /* 0x0004100001107983 */ /* 0x002ee80000300800 */
[----:B------:R-:W3:Y:S04]  /*14400*/  LDL.LU R17, [R1+0x414] ;  /* 0x0004140001117983 */ /* 0x000ee80000300800 */
[----:B------:R-:W2:Y:S04]  /*14410*/  LDL.LU R18, [R1+0x418] ;  /* 0x0004180001127983 */ /* 0x000ea80000300800 */
[----:B------:R-:W2:Y:S04]  /*14420*/  LDL.LU R19, [R1+0x41c] ;  /* 0x00041c0001137983 */ /* 0x000ea80000300800 */
[----:B--2---:R-:W-:Y:S04]  /*14430*/  STL.64 [R1+0x918], R18 ;  /* 0x0009181201007387 */ /* 0x004fe80000100a00 */
[----:B---3--:R0:W-:Y:S04]  /*14440*/  STL.64 [R1+0x910], R16 ;  /* 0x0009101001007387 */ /* 0x0081e80000100a00 */
        /* <DEDUP_REMOVED lines=9> */
[----:B------:R-:W3:Y:S04]  /*144e0*/  LDL.LU R19, [R1+0x3fc] ;  /* 0x0003fc0001137983 */ /* 0x000ee80000300800 */
[----:B------:R-:W-:Y:S04]  /*144f0*/  STS.128 [R0+0x200], R12 ;  /* 0x0002000c00007388 */ /* 0x000fe80000000c00 */
[----:B------:R-:W-:Y:S04]  /*14500*/  STS.128 [R0+0x280], R8 ;  /* 0x0002800800007388 */ /* 0x000fe80000000c00 */
[----:B----4-:R-:W-:Y:S04]  /*14510*/  STS.128 [R0+0x400], R24 ;  /* 0x0004001800007388 */ /* 0x010fe80000000c00 */
[----:B------:R-:W-:Y:S04]  /*14520*/  STS.128 [R0+0x680], R20 ;  /* 0x0006801400007388 */ /* 0x000fe80000000c00 */
[----:B------:R-:W-:Y:S06]  /*14530*/  BAR.SYNC.DEFER_BLOCKING 0x0 ;  /* 0x0000000000007b1d */ /* 0x000fec0000010000 */
[----:B------:R-:W0:Y:S04]  /*14540*/  LDS.128 R8, [R28] ;  /* 0x000000001c087984 */ /* 0x000e280000000c00 */
[----:B------:R-:W1:Y:S04]  /*14550*/  LDS.128 R24, [R28+0x800] ;  /* 0x000800001c187984 */ /* 0x000e680000000c00 */
[----:B---3--:R-:W-:Y:S04]  /*14560*/  STL.64 [R1+0x938], R18 ;  /* 0x0009381201007387 */ /* 0x008fe80000100a00 */
[----:B--2---:R2:W-:Y:S04]  /*14570*/  STL.64 [R1+0x930], R16 ;  /* 0x0009301001007387 */ /* 0x0045e80000100a00 */
[----:B--2---:R-:W2:Y:S04]  /*14580*/  LDL.LU R16, [R1+0x3c0] ;  /* 0x0003c00001107983 */ /* 0x004ea80000300800 */
[----:B------:R-:W2:Y:S04]  /*14590*/  LDL.LU R17, [R1+0x3c4] ;  /* 0x0003c40001117983 */ /* 0x000ea80000300800 */
[----:B------:R-:W3:Y:S04]  /*145a0*/  LDL.LU R18, [R1+0x3c8] ;  /* 0x0003c80001127983 */ /* 0x000ee80000300800 */
[----:B------:R-:W3:Y:S04]  /*145b0*/  LDL.LU R19, [R1+0x3cc] ;  /* 0x0003cc0001137983 */ /* 0x000ee80000300800 */
[----:B---3--:R-:W-:Y:S04]  /*145c0*/  STL.64 [R1+0x948], R18 ;  /* 0x0009481201007387 */ /* 0x008fe80000100a00 */
[----:B--2---:R2:W-:Y:S04]  /*145d0*/  STL.64 [R1+0x940], R16 ;  /* 0x0009401001007387 */ /* 0x0045e80000100a00 */
[----:B--2---:R-:W2:Y:S04]  /*145e0*/  LDL.LU R16, [R1+0x2e0] ;  /* 0x0002e00001107983 */ /* 0x004ea80000300800 */
[----:B------:R-:W2:Y:S04]  /*145f0*/  LDL.LU R17, [R1+0x2e4] ;  /* 0x0002e40001117983 */ /* 0x000ea80000300800 */
[----:B------:R-:W2:Y:S04]  /*14600*/  LDL.LU R18, [R1+0x2e8] ;  /* 0x0002e80001127983 */ /* 0x000ea80000300800 */
[----:B------:R-:W2:Y:S04]  /*14610*/  LDL.LU R19, [R1+0x2ec] ;  /* 0x0002ec0001137983 */ /* 0x000ea80000300800 */
[----:B------:R-:W3:Y:S04]  /*14620*/  LDL R7, [R1+0x47c] ;  /* 0x00047c0001077983 */ /* 0x000ee80000100800 */
[----:B------:R-:W4:Y:S04]  /*14630*/  LDL.LU R12, [R1+0x450] ;  /* 0x00045000010c7983 */ /* 0x000f280000300800 */
[----:B0-----:R0:W-:Y:S04]  /*14640*/  STL.64 [R1+0x50], R8 ;  /* 0x0000500801007387 */ /* 0x0011e80000100a00 */
[----:B------:R0:W-:Y:S04]  /*14650*/  STL.64 [R1+0x58], R10 ;  /* 0x0000580a01007387 */ /* 0x0001e80000100a00 */
[----:B------:R-:W4:Y:S04]  /*14660*/  LDL.LU R13, [R1+0x454] ;  /* 0x00045400010d7983 */ /* 0x000f280000300800 */
[----:B------:R-:W4:Y:S04]  /*14670*/  LDL.LU R14, [R1+0x458] ;  /* 0x00045800010e7983 */ /* 0x000f280000300800 */
[----:B------:R-:W4:Y:S04]  /*14680*/  LDL.LU R15, [R1+0x45c] ;  /* 0x00045c00010f7983 */ /* 0x000f280000300800 */
[----:B0-----:R-:W2:Y:S04]  /*14690*/  LDL.LU R8, [R1+0x460] ;  /* 0x0004600001087983 */ /* 0x001ea80000300800 */
[----:B------:R-:W2:Y:S04]  /*146a0*/  LDL.LU R9, [R1+0x464] ;  /* 0x0004640001097983 */ /* 0x000ea80000300800 */
[----:B------:R-:W2:Y:S04]  /*146b0*/  LDL.LU R10, [R1+0x468] ;  /* 0x00046800010a7983 */ /* 0x000ea80000300800 */
[----:B------:R-:W3:Y:S04]  /*146c0*/  LDL.LU R11, [R1+0x46c] ;  /* 0x00046c00010b7983 */ /* 0x000ee80000300800 */
[----:B------:R-:W3:Y:S04]  /*146d0*/  LDL.LU R20, [R1+0x480] ;  /* 0x0004800001147983 */ /* 0x000ee80000300800 */
[----:B------:R-:W3:Y:S04]  /*146e0*/  LDL.LU R21, [R1+0x484] ;  /* 0x0004840001157983 */ /* 0x000ee80000300800 */
[----:B------:R-:W3:Y:S04]  /*146f0*/  LDL.LU R22, [R1+0x488] ;  /* 0x0004880001167983 */ /* 0x000ee80000300800 */
[----:B------:R-:W3:Y:S04]  /*14700*/  LDL.LU R23, [R1+0x48c] ;  /* 0x00048c0001177983 */ /* 0x000ee80000300800 */
[----:B-1----:R-:W-:Y:S04]  /*14710*/  STL.64 [R1+0x140], R24 ;  /* 0x0001401801007387 */ /* 0x002fe80000100a00 */
        /* <DEDUP_REMOVED lines=18> */
[----:B--2---:R-:W-:Y:S04]  /*14840*/  STS.128 [R0], R16 ;  /* 0x0000001000007388 */ /* 0x004fe80000000c00 */
[----:B0-----:R-:W-:Y:S04]  /*14850*/  STL.64 [R1+0x60], R24 ;  /* 0x0000601801007387 */ /* 0x001fe80000100a00 */
[----:B------:R0:W-:Y:S04]  /*14860*/  STL.64 [R1+0x68], R26 ;  /* 0x0000681a01007387 */ /* 0x0001e80000100a00 */
[----:B0-----:R-:W2:Y:S04]  /*14870*/  LDL.LU R26, [R1+0x950] ;  /* 0x00095000011a7983 */ /* 0x001ea80000300800 */
[----:B------:R-:W2:Y:S04]  /*14880*/  LDL R27, [R1+0x588] ;  /* 0x00058800011b7983 */ /* 0x000ea80000100800 */
[----:B------:R-:W2:Y:S04]  /*14890*/  LDL.LU.64 R18, [R1+0x948] ;  /* 0x0009480001127983 */ /* 0x000ea80000300a00 */
[----:B------:R-:W2:Y:S04]  /*148a0*/  LDL.LU.64 R16, [R1+0x940] ;  /* 0x0009400001107983 */ /* 0x000ea80000300a00 */
[----:B--2---:R0:W-:Y:S04]  /*148b0*/  STS.128 [R0+0x80], R16 ;  /* 0x0000801000007388 */ /* 0x0041e80000000c00 */
[----:B0-----:R-:W2:Y:S04]  /*148c0*/  LDL.LU.64 R18, [R1+0x938] ;  /* 0x0009380001127983 */ /* 0x001ea80000300a00 */
[----:B------:R-:W2:Y:S04]  /*148d0*/  LDL.LU.64 R16, [R1+0x930] ;  /* 0x0009300001107983 */ /* 0x000ea80000300a00 */
[----:B--2---:R0:W-:Y:S04]  /*148e0*/  STS.128 [R0+0x200], R16 ;  /* 0x0002001000007388 */ /* 0x0041e80000000c00 */
[----:B0-----:R-:W2:Y:S04]  /*148f0*/  LDL.LU.64 R18, [R1+0x928] ;  /* 0x0009280001127983 */ /* 0x001ea80000300a00 */
[----:B------:R-:W2:Y:S04]  /*14900*/  LDL.LU.64 R16, [R1+0x920] ;  /* 0x0009200001107983 */ /* 0x000ea80000300a00 */
[----:B--2---:R0:W-:Y:S04]  /*14910*/  STS.128 [R0+0x280], R16 ;  /* 0x0002801000007388 */ /* 0x0041e80000000c00 */
[----:B0-----:R-:W2:Y:S04]  /*14920*/  LDL.LU.64 R18, [R1+0x918] ;  /* 0x0009180001127983 */ /* 0x001ea80000300a00 */
[----:B------:R-:W2:Y:S01]  /*14930*/  LDL.LU.64 R16, [R1+0x910] ;  /* 0x0009100001107983 */ /* 0x000ea20000300a00 */
[----:B---3--:R-:W-:-:S05]  /*14940*/  IMAD R3, R7, c[0x0][0x194], RZ ;  /* 0x0000650007037a24 */ /* 0x008fca00078e02ff */
[----:B------:R-:W-:Y:S01]  /*14950*/  LEA R2, P5, R3, c[0x0][0x170], 0x1 ;  /* 0x00005c0003027a11 */ /* 0x000fe200078a08ff */
[----:B----4-:R0:W-:Y:S04]  /*14960*/  STS.128 [R0+0x480], R12 ;  /* 0x0004800c00007388 */ /* 0x0101e80000000c00 */
[----:B------:R1:W-:Y:S04]  /*14970*/  STS.128 [R0+0x600], R8 ;  /* 0x0006000800007388 */ /* 0x0003e80000000c00 */
[----:B0-----:R-:W3:Y:S04]  /*14980*/  LDL.LU.64 R14, [R1+0x908] ;  /* 0x00090800010e7983 */ /* 0x001ee80000300a00 */
[----:B------:R-:W4:Y:S04]  /*14990*/  LDL.LU.64 R12, [R1+0x900] ;  /* 0x00090000010c7983 */ /* 0x000f280000300a00 */
[----:B-1----:R-:W3:Y:S04]  /*149a0*/  LDL.LU.64 R10, [R1+0x8f8] ;  /* 0x0008f800010a7983 */ /* 0x002ee80000300a00 */
[----:B------:R-:W3:Y:S04]  /*149b0*/  LDL.LU.64 R8, [R1+0x8f0] ;  /* 0x0008f00001087983 */ /* 0x000ee80000300a00 */
[----:B------:R-:W-:Y:S04]  /*149c0*/  STS.128 [R0+0x680], R20 ;  /* 0x0006801400007388 */ /* 0x000fe80000000c00 */
[----:B--2---:R0:W-:Y:S02]  /*149d0*/  STS.128 [R0+0x400], R16 ;  /* 0x0004001000007388 */ /* 0x0041e40000000c00 */
[----:B0-----:R-:W-:-:S04]  /*149e0*/  IMAD.MOV.U32 R19, RZ, RZ, c[0x0][0x194] ;  /* 0x00006500ff137624 */ /* 0x001fc800078e00ff */
[----:B------:R-:W-:Y:S01]  /*149f0*/  IMAD R19, R19, 0x80, R3 ;  /* 0x0000008013137824 */ /* 0x000fe200078e0203 */
[----:B------:R-:W-:Y:S01]  /*14a00*/  LEA.HI.X.SX32 R3, R3, c[0x0][0x174], 0x1, P5 ;  /* 0x00005d0003037a11 */ /* 0x000fe200028f0eff */
[----:B------:R-:W-:Y:S03]  /*14a10*/  BAR.SYNC.DEFER_BLOCKING 0x0 ;  /* 0x0000000000007b1d */ /* 0x000fe60000010000 */
[----:B------:R-:W-:-:S04]  /*14a20*/  LEA R24, P5, R19, c[0x0][0x170], 0x1 ;  /* 0x00005c0013187a11 */ /* 0x000fc800078a08ff */
[----:B------:R-:W-:Y:S02]  /*14a30*/  LEA.HI.X.SX32 R25, R19, c[0x0][0x174], 0x1, P5 ;  /* 0x00005d0013197a11 */ /* 0x000fe400028f0eff */
[----:B------:R-:W2:Y:S04]  /*14a40*/  LDL.LU R19, [R1+0x90] ;  /* 0x0000900001137983 */ /* 0x000ea80000300800 */
[----:B------:R-:W3:Y:S04]  /*14a50*/  LDL.LU.64 R22, [R1+0x8e8] ;  /* 0x0008e80001167983 */ /* 0x000ee80000300a00 */
[----:B------:R-:W4:Y:S01]  /*14a60*/  LDL.LU.64 R20, [R1+0x8e0] ;  /* 0x0008e00001147983 */ /* 0x000f220000300a00 */
[----:B------:R-:W-:-:S04]  /*14a70*/  ISETP.GE.AND P4, PT, R7, c[0x0][0x178], PT ;  /* 0x00005e0007007a0c */ /* 0x000fc80003f86270 */
[C---:B------:R-:W-:Y:S01]  /*14a80*/  ISETP.LT.AND P4, PT, R6.reuse, c[0x0][0x17c], !P4 ;  /* 0x00005f0006007a0c */ /* 0x040fe20006781270 */
[C---:B------:R-:W-:Y:S01]  /*14a90*/  IMAD R18, R6.reuse, c[0x0][0x198], RZ ;  /* 0x0000660006127a24 */ /* 0x040fe200078e02ff */
[----:B------:R-:W-:-:S03]  /*14aa0*/  ISETP.GE.AND P2, PT, R6, c[0x0][0x17c], PT ;  /* 0x00005f0006007a0c */ /* 0x000fc60003f46270 */
[----:B------:R-:W-:Y:S01]  /*14ab0*/  IMAD.WIDE R16, R18, 0x2, R2 ;  /* 0x0000000212107825 */ /* 0x000fe200078e0202 */
[----:B------:R-:W-:Y:S02]  /*14ac0*/  ISETP.LT.AND P2, PT, R27, c[0x0][0x178], !P2 ;  /* 0x00005e001b007a0c */ /* 0x000fe40005741270 */
[----:B------:R-:W-:-:S04]  /*14ad0*/  IADD3 R0, R6, 0x5, RZ ;  /* 0x0000000506007810 */ /* 0x000fc80007ffe0ff */
[----:B------:R-:W-:Y:S02]  /*14ae0*/  ISETP.GE.AND P5, PT, R0, c[0x0][0x17c], PT ;  /* 0x00005f0000007a0c */ /* 0x000fe40003fa6270 */
[C---:B------:R-:W-:Y:S01]  /*14af0*/  IADD3 R0, R18.reuse, c[0x0][0x198], RZ ;  /* 0x0000660012007a10 */ /* 0x040fe20007ffe0ff */
[----:B--2---:R0:W-:Y:S01]  /*14b00*/  @P4 STG.E.U16 [R16.64], R19 ;  /* 0x0000001310004986 */ /* 0x0041e2000c101504 */
[----:B------:R-:W-:Y:S02]  /*14b10*/  ISETP.LT.AND P4, PT, R7, c[0x0][0x178], !P3 ;  /* 0x00005e0007007a0c */ /* 0x000fe40005f81270 */
[----:B---3--:R-:W-:Y:S01]  /*14b20*/  PRMT R22, R19, 0x7632, R22 ;  /* 0x0000763213167816 */ /* 0x008fe20000000016 */
[----:B0-----:R-:W-:-:S05]  /*14b30*/  IMAD.WIDE R16, R18, 0x2, R24 ;  /* 0x0000000212107825 */ /* 0x001fca00078e0218 */
[----:B----4-:R0:W-:Y:S02]  /*14b40*/  @P2 STG.E.U16 [R16.64], R20 ;  /* 0x0000001410002986 */ /* 0x0101e4000c101504 */
[----:B0-----:R-:W-:-:S05]  /*14b50*/  IMAD.WIDE R16, R0, 0x2, R2 ;  /* 0x0000000200107825 */ /* 0x001fca00078e0202 */
[----:B------:R0:W-:Y:S04]  /*14b60*/  @P4 STG.E.U16 [R16.64], R22 ;  /* 0x0000001610004986 */ /* 0x0001e8000c101504 */
[----:B0-----:R-:W2:Y:S01]  /*14b70*/  LDL.LU R22, [R1+0xd0] ;  /* 0x0000d00001167983 */ /* 0x001ea20000300800 */
[----:B------:R-:W-:Y:S02]  /*14b80*/  ISETP.LT.AND P3, PT, R27, c[0x0][0x178], !P3 ;  /* 0x00005e001b007a0c */ /* 0x000fe40005f61270 */
[----:B------:R-:W-:Y:S01]  /*14b90*/  ISETP.LT.AND P2, PT, R7, c[0x0][0x178], !P1 ;  /* 0x00005e0007007a0c */ /* 0x000fe20004f41270 */
[----:B------:R-:W-:Y:S01]  /*14ba0*/  IMAD.WIDE R18, R0, 0x2, R24 ;  /* 0x0000000200127825 */ /* 0x000fe200078e0218 */
[----:B------:R-:W-:Y:S02]  /*14bb0*/  PRMT R21, R20, 0x7632, R21 ;  /* 0x0000763214157816 */ /* 0x000fe40000000015 */
[----:B------:R-:W-:-:S02]  /*14bc0*/  IADD3 R0, R0, c[0x0][0x198], RZ ;  /* 0x0000660000007a10 */ /* 0x000fc40007ffe0ff */
[----:B------:R-:W-:-:S05]  /*14bd0*/  ISETP.LT.AND P1, PT, R27, c[0x0][0x178], !P1 ;  /* 0x00005e001b007a0c */ /* 0x000fca0004f21270 */
[----:B------:R0:W-:Y:S01]  /*14be0*/  @P3 STG.E.U16 [R18.64], R21 ;  /* 0x0000001512003986 */ /* 0x0001e2000c101504 */
[----:B------:R-:W-:Y:S01]  /*14bf0*/  IMAD.WIDE R16, R0, 0x2, R24 ;  /* 0x0000000200107825 */ /* 0x000fe200078e0218 */
[----:B------:R-:W-:-:S03]  /*14c00*/  IADD3 R20, R6, 0x6, RZ ;  /* 0x0000000606147810 */ /* 0x000fc60007ffe0ff */
[----:B0-----:R-:W-:Y:S01]  /*14c10*/  IMAD.WIDE R18, R0, 0x2, R2 ;  /* 0x0000000200127825 */ /* 0x001fe200078e0202 */
[----:B------:R-:W-:-:S04]  /*14c20*/  ISETP.LT.AND P3, PT, R7, c[0x0][0x178], !P0 ;  /* 0x00005e0007007a0c */ /* 0x000fc80004761270 */
[----:B------:R0:W-:Y:S01]  /*14c30*/  @P2 STG.E.U16 [R18.64], R23 ;  /* 0x0000001712002986 */ /* 0x0001e2000c101504 */
[----:B------:R-:W-:Y:S02]  /*14c40*/  ISETP.LT.AND P0, PT, R27, c[0x0][0x178], !P0 ;  /* 0x00005e001b007a0c */ /* 0x000fe40004701270 */
[----:B------:R-:W-:Y:S02]  /*14c50*/  ISETP.GE.AND P4, PT, R20, c[0x0][0x17c], PT ;  /* 0x00005f0014007a0c */ /* 0x000fe40003f86270 */
[----:B------:R-:W-:Y:S01]  /*14c60*/  IADD3 R20, R6, 0x7, RZ ;  /* 0x0000000706147810 */ /* 0x000fe20007ffe0ff */
[----:B0-----:R-:W-:Y:S01]  /*14c70*/  IMAD.MOV.U32 R19, RZ, RZ, R26 ;  /* 0x000000ffff137224 */ /* 0x001fe200078e001a */
[----:B------:R-:W-:Y:S01]  /*14c80*/  IADD3 R0, R0, c[0x0][0x198], RZ ;  /* 0x0000660000007a10 */ /* 0x000fe20007ffe0ff */
[----:B------:R-:W3:Y:S04]  /*14c90*/  LDL.LU R26, [R1+0x8d8] ;  /* 0x0008d800011a7983 */ /* 0x000ee80000300800 */
[----:B------:R0:W-:Y:S01]  /*14ca0*/  @P1 STG.E.U16 [R16.64], R19 ;  /* 0x0000001310001986 */ /* 0x0001e2000c101504 */
[----:B------:R-:W-:-:S02]  /*14cb0*/  ISETP.GE.AND P2, PT, R20, c[0x0][0x17c], PT ;  /* 0x00005f0014007a0c */ /* 0x000fc40003f46270 */
[----:B------:R-:W-:Y:S02]  /*14cc0*/  PRMT R20, R23, 0x7632, R20 ;  /* 0x0000763217147816 */ /* 0x000fe40000000014 */
[----:B------:R-:W-:Y:S01]  /*14cd0*/  ISETP.LT.AND P1, PT, R7, c[0x0][0x178], !P6 ;  /* 0x00005e0007007a0c */ /* 0x000fe20007721270 */
[----:B------:R-:W4:Y:S01]  /*14ce0*/  LDL.LU R23, [R1+0x8d4] ;  /* 0x0008d40001177983 */ /* 0x000f220000300800 */
[----:B0-----:R-:W-:Y:S02]  /*14cf0*/  IMAD.MOV.U32 R17, RZ, RZ, R19 ;  /* 0x000000ffff117224 */ /* 0x001fe400078e0013 */
[----:B------:R-:W-:-:S03]  /*14d00*/  IMAD.WIDE R18, R0, 0x2, R2 ;  /* 0x0000000200127825 */ /* 0x000fc600078e0202 */
[----:B------:R-:W-:Y:S01]  /*14d10*/  PRMT R21, R17, 0x7632, R21 ;  /* 0x0000763211157816 */ /* 0x000fe20000000015 */
[C---:B------:R-:W-:Y:S01]  /*14d20*/  IMAD.WIDE R16, R0.reuse, 0x2, R24 ;  /* 0x0000000200107825 */ /* 0x040fe200078e0218 */
[----:B------:R-:W-:Y:S01]  /*14d30*/  IADD3 R0, R0, c[0x0][0x198], RZ ;  /* 0x0000660000007a10 */ /* 0x000fe20007ffe0ff */
[----:B------:R0:W-:Y:S01]  /*14d40*/  @P3 STG.E.U16 [R18.64], R20 ;  /* 0x0000001412003986 */ /* 0x0001e2000c101504 */
[----:B------:R-:W-:-:S03]  /*14d50*/  ISETP.LT.AND P6, PT, R27, c[0x0][0x178], !P6 ;  /* 0x00005e001b007a0c */ /* 0x000fc600077c1270 */
[----:B------:R1:W-:Y:S01]  /*14d60*/  @P0 STG.E.U16 [R16.64], R21 ;  /* 0x0000001510000986 */ /* 0x0003e2000c101504 */
[----:B------:R-:W-:Y:S01]  /*14d70*/  ISETP.LT.AND P0, PT, R7, c[0x0][0x178], !P5 ;  /* 0x00005e0007007a0c */ /* 0x000fe20006f01270 */
[----:B0-----:R-:W-:Y:S01]  /*14d80*/  IMAD.WIDE R18, R0, 0x2, R2 ;  /* 0x0000000200127825 */ /* 0x001fe200078e0202 */
[----:B------:R-:W-:Y:S02]  /*14d90*/  IADD3 R20, R6, 0x8, RZ ;  /* 0x0000000806147810 */ /* 0x000fe40007ffe0ff */
[----:B-1----:R-:W-:Y:S02]  /*14da0*/  IADD3 R16, R0, c[0x0][0x198], RZ ;  /* 0x0000660000107a10 */ /* 0x002fe40007ffe0ff */
[----:B------:R-:W-:-:S03]  /*14db0*/  ISETP.GE.AND P3, PT, R20, c[0x0][0x17c], PT ;  /* 0x00005f0014007a0c */ /* 0x000fc60003f66270 */
[----:B------:R-:W-:Y:S01]  /*14dc0*/  IMAD.WIDE R20, R16, 0x2, R2 ;  /* 0x0000000210147825 */ /* 0x000fe200078e0202 */
[----:B--2---:R0:W-:Y:S03]  /*14dd0*/  @P1 STG.E.U16 [R18.64], R22 ;  /* 0x0000001612001986 */ /* 0x0041e6000c101504 */
[----:B0-----:R-:W-:Y:S01]  /*14de0*/  IMAD.WIDE R18, R0, 0x2, R24 ;  /* 0x0000000200127825 */ /* 0x001fe200078e0218 */
[----:B------:R-:W-:Y:S02]  /*14df0*/  PRMT R0, R22, 0x7632, R0 ;  /* 0x0000763216007816 */ /* 0x000fe40000000000 */
[----:B------:R-:W-:Y:S02]  /*14e00*/  IADD3 R22, R6, 0xa, RZ ;  /* 0x0000000a06167810 */ /* 0x000fe40007ffe0ff */
[----:B------:R-:W-:Y:S04]  /*14e10*/  @P6 STG.E.U16 [R18.64], R4 ;  /* 0x0000000412006986 */ /* 0x000fe8000c101504 */
[----:B------:R0:W-:Y:S01]  /*14e20*/  @P0 STG.E.U16 [R20.64], R0 ;  /* 0x0000000014000986 */ /* 0x0001e2000c101504 */
[----:B------:R-:W-:-:S03]  /*14e30*/  ISETP.GE.AND P0, PT, R22, c[0x0][0x17c], PT ;  /* 0x00005f0016007a0c */ /* 0x000fc60003f06270 */
[----:B------:R-:W2:Y:S01]  /*14e40*/  LDL.LU R22, [R1+0xc0] ;  /* 0x0000c00001167983 */ /* 0x000ea20000300800 */
[----:B------:R-:W-:Y:S02]  /*14e50*/  ISETP.LT.AND P5, PT, R27, c[0x0][0x178], !P5 ;  /* 0x00005e001b007a0c */ /* 0x000fe40006fa1270 */
[----:B------:R-:W-:Y:S02]  /*14e60*/  ISETP.LT.AND P6, PT, R7, c[0x0][0x178], !P4 ;  /* 0x00005e0007007a0c */ /* 0x000fe400067c1270 */
[----:B------:R-:W-:Y:S02]  /*14e70*/  ISETP.LT.AND P4, PT, R27, c[0x0][0x178], !P4 ;  /* 0x00005e001b007a0c */ /* 0x000fe40006781270 */
[----:B------:R-:W-:Y:S02]  /*14e80*/  IADD3 R17, R6, 0x9, RZ ;  /* 0x0000000906117810 */ /* 0x000fe40007ffe0ff */
[C---:B0-----:R-:W-:Y:S02]  /*14e90*/  IADD3 R0, R16.reuse, c[0x0][0x198], RZ ;  /* 0x0000660010007a10 */ /* 0x041fe40007ffe0ff */
[----:B------:R-:W-:Y:S01]  /*14ea0*/  ISETP.GE.AND P1, PT, R17, c[0x0][0x17c], PT ;  /* 0x00005f0011007a0c */ /* 0x000fe20003f26270 */
[----:B------:R-:W-:-:S04]  /*14eb0*/  IMAD.WIDE R16, R16, 0x2, R24 ;  /* 0x0000000210107825 */ /* 0x000fc800078e0218 */
[----:B------:R-:W-:-:S04]  /*14ec0*/  IMAD.WIDE R18, R0, 0x2, R2 ;  /* 0x0000000200127825 */ /* 0x000fc800078e0202 */
[----:B------:R-:W-:Y:S01]  /*14ed0*/  IMAD.WIDE R20, R0, 0x2, R24 ;  /* 0x0000000200147825 */ /* 0x000fe200078e0218 */
[----:B----4-:R-:W-:-:S05]  /*14ee0*/  PRMT R23, R4, 0x7632, R23 ;  /* 0x0000763204177816 */ /* 0x010fca0000000017 */
[----:B------:R-:W-:Y:S01]  /*14ef0*/  @P5 STG.E.U16 [R16.64], R23 ;  /* 0x0000001710005986 */ /* 0x000fe2000c101504 */
[----:B------:R-:W-:-:S04]  /*14f00*/  IADD3 R4, R6, 0xb, RZ ;  /* 0x0000000b06047810 */ /* 0x000fc80007ffe0ff */
[----:B------:R-:W-:Y:S02]  /*14f10*/  ISETP.GE.AND P5, PT, R4, c[0x0][0x17c], PT ;  /* 0x00005f0004007a0c */ /* 0x000fe40003fa6270 */
[----:B------:R-:W-:Y:S02]  /*14f20*/  IADD3 R4, R6, 0xc, RZ ;  /* 0x0000000c06047810 */ /* 0x000fe40007ffe0ff */
[----:B------:R-:W4:Y:S04]  /*14f30*/  LDL.LU R6, [R1+0x8d0] ;  /* 0x0008d00001067983 */ /* 0x000f280000300800 */
[----:B--2---:R0:W-:Y:S04]  /*14f40*/  @P6 STG.E.U16 [R18.64], R22 ;  /* 0x0000001612006986 */ /* 0x0041e8000c101504 */
[----:B------:R-:W-:Y:S01]  /*14f50*/  @P4 STG.E.U16 [R20.64], R12 ;  /* 0x0000000c14004986 */ /* 0x000fe2000c101504 */
[----:B------:R-:W-:-:S02]  /*14f60*/  ISETP.LT.AND P4, PT, R7, c[0x0][0x178], !P2 ;  /* 0x00005e0007007a0c */ /* 0x000fc40005781270 */
[----:B---3--:R-:W-:Y:S02]  /*14f70*/  PRMT R26, R22, 0x7632, R26 ;  /* 0x00007632161a7816 */ /* 0x008fe4000000001a */
[----:B0-----:R-:W-:-:S05]  /*14f80*/  IADD3 R18, R0, c[0x0][0x198], RZ ;  /* 0x0000660000127a10 */ /* 0x001fca0007ffe0ff */
[----:B------:R-:W-:-:S05]  /*14f90*/  IMAD.WIDE R16, R18, 0x2, R2 ;  /* 0x0000000212107825 */ /* 0x000fca00078e0202 */
[----:B------:R0:W-:Y:S04]  /*14fa0*/  @P4 STG.E.U16 [R16.64], R26 ;  /* 0x0000001a10004986 */ /* 0x0001e8000c101504 */
[----:B0-----:R-:W2:Y:S04]  /*14fb0*/  LDL.LU R16, [R1+0x120] ;  /* 0x0001200001107983 */ /* 0x001ea80000300800 */
[----:B------:R-:W3:Y:S04]  /*14fc0*/  LDL.LU R17, [R1+0x20] ;  /* 0x0000200001117983 */ /* 0x000ee80000300800 */
[----:B------:R0:W-:Y:S04]  /*14fd0*/  STL [R1+0x8b0], R26 ;  /* 0x0008b01a01007387 */ /* 0x0001e80000100800 */
[----:B0-----:R-:W4:Y:S01]  /*14fe0*/  LDL R26, [R1+0x478] ;  /* 0x00047800011a7983 */ /* 0x001f220000100800 */
[----:B------:R-:W-:-:S02]  /*14ff0*/  ISETP.LT.AND P2, PT, R27, c[0x0][0x178], !P2 ;  /* 0x00005e001b007a0c */ /* 0x000fc40005741270 */
[----:B------:R-:W-:Y:S02]  /*15000*/  ISETP.LT.AND P6, PT, R7, c[0x0][0x178], !P3 ;  /* 0x00005e0007007a0c */ /* 0x000fe40005fc1270 */
[C---:B------:R-:W-:Y:S01]  /*15010*/  IADD3 R0, R18.reuse, c[0x0][0x198], RZ ;  /* 0x0000660012007a10 */ /* 0x040fe20007ffe0ff */
[----:B------:R-:W-:Y:S01]  /*15020*/  IMAD.WIDE R18, R18, 0x2, R24 ;  /* 0x0000000212127825 */ /* 0x000fe200078e0218 */
[----:B------:R-:W-:Y:S02]  /*15030*/  ISETP.LT.AND P3, PT, R27, c[0x0][0x178], !P3 ;  /* 0x00005e001b007a0c */ /* 0x000fe40005f61270 */
[----:B------:R-:W-:Y:S01]  /*15040*/  PRMT R12, R12, 0x7632, R12 ;  /* 0x000076320c0c7816 */ /* 0x000fe2000000000c */
[----:B------:R-:W-:-:S04]  /*15050*/  IMAD.WIDE R20, R0, 0x2, R2 ;  /* 0x0000000200147825 */ /* 0x000fc800078e0202 */
[----:B------:R0:W-:Y:S01]  /*15060*/  @P2 STG.E.U16 [R18.64], R12 ;  /* 0x0000000c12002986 */ /* 0x0001e2000c101504 */
[C---:B------:R-:W-:Y:S01]  /*15070*/  IMAD.WIDE R22, R0.reuse, 0x2, R24 ;  /* 0x0000000200167825 */ /* 0x040fe200078e0218 */
[----:B0-----:R-:W-:-:S04]  /*15080*/  IADD3 R18, R0, c[0x0][0x198], RZ ;  /* 0x0000660000127a10 */ /* 0x001fc80007ffe0ff */
[----:B------:R-:W-:Y:S01]  /*15090*/  IADD3 R0, R18, c[0x0][0x198], RZ ;  /* 0x0000660012007a10 */ /* 0x000fe20007ffe0ff */
[----:B--2---:R-:W-:Y:S01]  /*150a0*/  @P6 STG.E.U16 [R20.64], R16 ;  /* 0x0000001014006986 */ /* 0x004fe2000c101504 */
[----:B------:R-:W-:Y:S02]  /*150b0*/  ISETP.LT.AND P6, PT, R7, c[0x0][0x178], !P1 ;  /* 0x00005e0007007a0c */ /* 0x000fe40004fc1270 */
[----:B------:R-:W-:Y:S01]  /*150c0*/  ISETP.LT.AND P1, PT, R27, c[0x0][0x178], !P1 ;  /* 0x00005e001b007a0c */ /* 0x000fe20004f21270 */
[----:B---3--:R0:W-:Y:S02]  /*150d0*/  @P3 STG.E.U16 [R22.64], R17 ;  /* 0x0000001116003986 */ /* 0x0081e4000c101504 */
[----:B0-----:R-:W-:Y:S02]  /*150e0*/  PRMT R23, R16, 0x7632, R23 ;  /* 0x0000763210177816 */ /* 0x001fe40000000017 */
[----:B------:R-:W-:Y:S01]  /*150f0*/  PRMT R22, R17, 0x7632, R22 ;  /* 0x0000763211167816 */ /* 0x000fe20000000016 */
[----:B------:R-:W-:Y:S01]  /*15100*/  IMAD.WIDE R16, R18, 0x2, R2 ;  /* 0x0000000212107825 */ /* 0x000fe200078e0202 */
[----:B----4-:R-:W-:-:S03]  /*15110*/  IADD3 R12, R26, 0xd, RZ ;  /* 0x0000000d1a0c7810 */ /* 0x010fc60007ffe0ff */
[----:B------:R-:W-:Y:S01]  /*15120*/  IMAD.WIDE R18, R18, 0x2, R24 ;  /* 0x0000000212127825 */ /* 0x000fe200078e0218 */
[----:B------:R-:W-:Y:S01]  /*15130*/  ISETP.GE.AND P2, PT, R12, c[0x0][0x17c], PT ;  /* 0x00005f000c007a0c */ /* 0x000fe20003f46270 */
[----:B------:R0:W-:Y:S04]  /*15140*/  @P6 STG.E.U16 [R16.64], R23 ;  /* 0x0000001710006986 */ /* 0x0001e8000c101504 */
[----:B------:R-:W2:Y:S04]  /*15150*/  LDL.LU R12, [R1] ;  /* 0x00000000010c7983 */ /* 0x000ea80000300800 */
[----:B------:R1:W-:Y:S04]  /*15160*/  @P1 STG.E.U16 [R18.64], R22 ;  /* 0x0000001612001986 */ /* 0x0003e8000c101504 */
[----:B0-----:R-:W3:Y:S04]  /*15170*/  LDL.LU R23, [R1+0x100] ;  /* 0x0001000001177983 */ /* 0x001ee80000300800 */
[----:B-1----:R-:W4:Y:S01]  /*15180*/  LDL.LU R19, [R1+0x110] ;  /* 0x0001100001137983 */ /* 0x002f220000300800 */
[----:B------:R-:W-:-:S02]  /*15190*/  ISETP.LT.AND P3, PT, R7, c[0x0][0x178], !P0 ;  /* 0x00005e0007007a0c */ /* 0x000fc40004761270 */
[----:B------:R-:W-:Y:S01]  /*151a0*/  ISETP.LT.AND P0, PT, R27, c[0x0][0x178], !P0 ;  /* 0x00005e001b007a0c */ /* 0x000fe20004701270 */
[----:B------:R-:W-:Y:S01]  /*151b0*/  IMAD.WIDE R20, R0, 0x2, R2 ;  /* 0x0000000200147825 */ /* 0x000fe200078e0202 */
[----:B------:R-:W-:-:S03]  /*151c0*/  ISETP.LT.AND P1, PT, R7, c[0x0][0x178], !P5 ;  /* 0x00005e0007007a0c */ /* 0x000fc60006f21270 */
[C---:B------:R-:W-:Y:S01]  /*151d0*/  IMAD.WIDE R16, R0.reuse, 0x2, R24 ;  /* 0x0000000200107825 */ /* 0x040fe200078e0218 */
[----:B------:R-:W-:Y:S02]  /*151e0*/  IADD3 R0, R0, c[0x0][0x198], RZ ;  /* 0x0000660000007a10 */ /* 0x000fe40007ffe0ff */
[----:B------:R-:W-:Y:S02]  /*151f0*/  ISETP.GE.AND P4, PT, R4, c[0x0][0x17c], PT ;  /* 0x00005f0004007a0c */ /* 0x000fe40003f86270 */
[----:B------:R-:W-:Y:S02]  /*15200*/  IADD3 R4, R26, 0xe, RZ ;  /* 0x0000000e1a047810 */ /* 0x000fe40007ffe0ff */
[----:B------:R-:W-:Y:S02]  /*15210*/  ISETP.LT.AND P5, PT, R27, c[0x0][0x178], !P5 ;  /* 0x00005e001b007a0c */ /* 0x000fe40006fa1270 */
[----:B------:R-:W-:Y:S02]  /*15220*/  ISETP.GE.AND P6, PT, R4, c[0x0][0x17c], PT ;  /* 0x00005f0004007a0c */ /* 0x000fe40003fc6270 */
[----:B------:R-:W-:Y:S01]  /*15230*/  IADD3 R4, R26, 0xf, RZ ;  /* 0x0000000f1a047810 */ /* 0x000fe20007ffe0ff */
[----:B----4-:R0:W-:Y:S04]  /*15240*/  @P3 STG.E.U16 [R20.64], R19 ;  /* 0x0000001314003986 */ /* 0x0101e8000c101504 */
[----:B--2---:R1:W-:Y:S01]  /*15250*/  @P0 STG.E.U16 [R16.64], R12 ;  /* 0x0000000c10000986 */ /* 0x0043e2000c101504 */
[----:B0-----:R-:W-:-:S03]  /*15260*/  PRMT R20, R19, 0x7632, R20 ;  /* 0x0000763213147816 */ /* 0x001fc60000000014 */
[----:B------:R-:W2:Y:S01]  /*15270*/  LDL.LU R21, [R1+0x40] ;  /* 0x0000400001157983 */ /* 0x000ea20000300800 */
[----:B-1----:R-:W-:-:S05]  /*15280*/  IMAD.WIDE R16, R0, 0x2, R2 ;  /* 0x0000000200107825 */ /* 0x002fca00078e0202 */
[----:B------:R0:W-:Y:S01]  /*15290*/  @P1 STG.E.U16 [R16.64], R20 ;  /* 0x0000001410001986 */ /* 0x0001e2000c101504 */
[----:B------:R-:W-:Y:S01]  /*152a0*/  ISETP.LT.AND P0, PT, R7, c[0x0][0x178], !P4 ;  /* 0x00005e0007007a0c */ /* 0x000fe20006701270 */
[----:B------:R-:W-:Y:S01]  /*152b0*/  IMAD.WIDE R18, R0, 0x2, R24 ;  /* 0x0000000200127825 */ /* 0x000fe200078e0218 */
[----:B------:R-:W-:Y:S02]  /*152c0*/  ISETP.LT.AND P4, PT, R27, c[0x0][0x178], !P4 ;  /* 0x00005e001b007a0c */ /* 0x000fe40006781270 */
[----:B------:R-:W-:Y:S01]  /*152d0*/  ISETP.GE.AND P3, PT, R4, c[0x0][0x17c], PT ;  /* 0x00005f0004007a0c */ /* 0x000fe20003f66270 */
[----:B0-----:R-:W4:Y:S01]  /*152e0*/  LDL.LU R20, [R1+0x130] ;  /* 0x0001300001147983 */ /* 0x001f220000300800 */
[----:B------:R-:W-:Y:S02]  /*152f0*/  PRMT R4, R12, 0x7632, R4 ;  /* 0x000076320c047816 */ /* 0x000fe40000000004 */
[----:B------:R-:W-:Y:S01]  /*15300*/  IADD3 R0, R0, c[0x0][0x198], RZ ;  /* 0x0000660000007a10 */ /* 0x000fe20007ffe0ff */
[----:B------:R-:W4:Y:S04]  /*15310*/  LDL.LU R22, [R1+0x94] ;  /* 0x0000940001167983 */ /* 0x000f280000300800 */
[----:B------:R0:W-:Y:S01]  /*15320*/  @P5 STG.E.U16 [R18.64], R4 ;  /* 0x0000000412005986 */ /* 0x0001e2000c101504 */
[----:B------:R-:W-:-:S05]  /*15330*/  IMAD.WIDE R16, R0, 0x2, R2 ;  /* 0x0000000200107825 */ /* 0x000fca00078e0202 */
[----:B---3--:R-:W-:Y:S01]  /*15340*/  @P0 STG.E.U16 [R16.64], R23 ;  /* 0x0000001710000986 */ /* 0x008fe2000c101504 */
[----:B0-----:R-:W-:-:S05]  /*15350*/  IMAD.WIDE R18, R0, 0x2, R24 ;  /* 0x0000000200127825 */ /* 0x001fca00078e0218 */
[----:B------:R0:W-:Y:S02]  /*15360*/  @P4 STG.E.U16 [R18.64], R8 ;  /* 0x0000000812004986 */ /* 0x0001e4000c101504 */
[----:B0-----:R-:W-:Y:S02]  /*15370*/  PRMT R8, R23, 0x7632, R8 ;  /* 0x0000763217087816 */ /* 0x001fe40000000008 */
[----:B------:R-:W3:Y:S01]  /*15380*/  LDL.LU R23, [R1+0x34] ;  /* 0x0000340001177983 */ /* 0x000ee20000300800 */
[----:B------:R-:W-:Y:S02]  /*15390*/  ISETP.LT.AND P5, PT, R7, c[0x0][0x178], !P2 ;  /* 0x00005e0007007a0c */ /* 0x000fe400057a1270 */
[----:B------:R-:W-:Y:S02]  /*153a0*/  ISETP.LT.AND P2, PT, R27, c[0x0][0x178], !P2 ;  /* 0x00005e001b007a0c */ /* 0x000fe40005741270 */
[----:B------:R-:W-:Y:S02]  /*153b0*/  IADD3 R0, R0, c[0x0][0x198], RZ ;  /* 0x0000660000007a10 */ /* 0x000fe40007ffe0ff */
[----:B------:R-:W-:-:S02]  /*153c0*/  IADD3 R4, R26, 0x11, RZ ;  /* 0x000000111a047810 */ /* 0x000fc40007ffe0ff */
[----:B------:R-:W-:Y:S01]  /*153d0*/  ISETP.LT.AND P4, PT, R7, c[0x0][0x178], !P6 ;  /* 0x00005e0007007a0c */ /* 0x000fe20007781270 */
[----:B------:R-:W-:Y:S01]  /*153e0*/  IMAD.WIDE R16, R0, 0x2, R2 ;  /* 0x0000000200107825 */ /* 0x000fe200078e0202 */
[----:B------:R-:W-:Y:S02]  /*153f0*/  ISETP.GE.AND P0, PT, R4, c[0x0][0x17c], PT ;  /* 0x00005f0004007a0c */ /* 0x000fe40003f06270 */
[----:B------:R-:W-:Y:S01]  /*15400*/  PRMT R4, R8, 0x7632, R4 ;  /* 0x0000763208047816 */ /* 0x000fe20000000004 */
[C---:B------:R-:W-:Y:S01]  /*15410*/  IMAD.WIDE R18, R0.reuse, 0x2, R24 ;  /* 0x0000000200127825 */ /* 0x040fe200078e0218 */
[----:B------:R-:W-:Y:S01]  /*15420*/  IADD3 R0, R0, c[0x0][0x198], RZ ;  /* 0x0000660000007a10 */ /* 0x000fe20007ffe0ff */
[----:B------:R0:W-:Y:S01]  /*15430*/  @P5 STG.E.U16 [R16.64], R8 ;  /* 0x0000000810005986 */ /* 0x0001e2000c101504 */
[----:B------:R-:W-:-:S03]  /*15440*/  ISETP.LT.AND P6, PT, R27, c[0x0][0x178], !P6 ;  /* 0x00005e001b007a0c */ /* 0x000fc600077c1270 */
[----:B------:R1:W-:Y:S01]  /*15450*/  @P2 STG.E.U16 [R18.64], R4 ;  /* 0x0000000412002986 */ /* 0x0003e2000c101504 */
[----:B------:R-:W-:Y:S02]  /*15460*/  ISETP.LT.AND P2, PT, R7, c[0x0][0x178], !P3 ;  /* 0x00005e0007007a0c */ /* 0x000fe40005f41270 */
[C---:B------:R-:W-:Y:S02]  /*15470*/  IADD3 R12, R26.reuse, 0x10, RZ ;  /* 0x000000101a0c7810 */ /* 0x040fe40007ffe0ff */
[----:B0-----:R-:W-:Y:S01]  /*15480*/  IADD3 R8, R26, 0x12, RZ ;  /* 0x000000121a087810 */ /* 0x001fe20007ffe0ff */
[----:B------:R-:W-:-:S03]  /*15490*/  IMAD.WIDE R16, R0, 0x2, R2 ;  /* 0x0000000200107825 */ /* 0x000fc600078e0202 */
[----:B------:R-:W-:Y:S02]  /*154a0*/  ISETP.GE.AND P5, PT, R8, c[0x0][0x17c], PT ;  /* 0x00005f0008007a0c */ /* 0x000fe40003fa6270 */
[----:B------:R-:W-:Y:S02]  /*154b0*/  IADD3 R8, R0, c[0x0][0x198], RZ ;  /* 0x0000660000087a10 */ /* 0x000fe40007ffe0ff */
[----:B------:R-:W-:-:S03]  /*154c0*/  ISETP.GE.AND P1, PT, R12, c[0x0][0x17c], PT ;  /* 0x00005f000c007a0c */ /* 0x000fc60003f26270 */
[----:B-1----:R-:W-:Y:S01]  /*154d0*/  IMAD.WIDE R18, R8, 0x2, R2 ;  /* 0x0000000208127825 */ /* 0x002fe200078e0202 */
[----:B------:R-:W-:Y:S02]  /*154e0*/  ISETP.LT.AND P3, PT, R27, c[0x0][0x178], !P3 ;  /* 0x00005e001b007a0c */ /* 0x000fe40005f61270 */
[----:B--2---:R-:W-:Y:S01]  /*154f0*/  PRMT R12, R21, 0x7632, R12 ;  /* 0x00007632150c7816 */ /* 0x004fe2000000000c */
[----:B----4-:R0:W-:Y:S02]  /*15500*/  @P4 STG.E.U16 [R16.64], R20 ;  /* 0x0000001410004986 */ /* 0x0101e4000c101504 */
[----:B0-----:R-:W-:Y:S01]  /*15510*/  IMAD.WIDE R16, R0, 0x2, R24 ;  /* 0x0000000200107825 */ /* 0x001fe200078e0218 */
[----:B------:R-:W-:-:S04]  /*15520*/  PRMT R0, R20, 0x7632, R0 ;  /* 0x0000763214007816 */ /* 0x000fc80000000000 */
[----:B------:R0:W-:Y:S01]  /*15530*/  @P6 STG.E.U16 [R16.64], R21 ;  /* 0x0000001510006986 */ /* 0x0001e2000c101504 */
[----:B------:R-:W-:Y:S02]  /*15540*/  ISETP.LT.AND P6, PT, R7, c[0x0][0x178], !P1 ;  /* 0x00005e0007007a0c */ /* 0x000fe40004fc1270 */
[----:B------:R-:W-:Y:S01]  /*15550*/  ISETP.LT.AND P1, PT, R27, c[0x0][0x178], !P1 ;  /* 0x00005e001b007a0c */ /* 0x000fe20004f21270 */
[----:B------:R1:W-:Y:S01]  /*15560*/  @P2 STG.E.U16 [R18.64], R0 ;  /* 0x0000000012002986 */ /* 0x0003e2000c101504 */
[C---:B0-----:R-:W-:Y:S01]  /*15570*/  IMAD.WIDE R16, R8.reuse, 0x2, R24 ;  /* 0x0000000208107825 */ /* 0x041fe200078e0218 */
[----:B-1----:R-:W-:-:S04]  /*15580*/  IADD3 R0, R8, c[0x0][0x198], RZ ;  /* 0x0000660008007a10 */ /* 0x002fc80007ffe0ff */
[----:B------:R0:W-:Y:S01]  /*15590*/  @P3 STG.E.U16 [R16.64], R12 ;  /* 0x0000000c10003986 */ /* 0x0001e2000c101504 */
[----:B------:R-:W-:-:S04]  /*155a0*/  IMAD.WIDE R18, R0, 0x2, R2 ;  /* 0x0000000200127825 */ /* 0x000fc800078e0202 */
[----:B------:R-:W-:Y:S01]  /*155b0*/  IMAD.WIDE R20, R0, 0x2, R24 ;  /* 0x0000000200147825 */ /* 0x000fe200078e0218 */
[----:B------:R1:W-:Y:S04]  /*155c0*/  @P6 STG.E.U16 [R18.64], R22 ;  /* 0x0000001612006986 */ /* 0x0003e8000c101504 */
[----:B---3--:R-:W-:Y:S01]  /*155d0*/  @P1 STG.E.U16 [R20.64], R23 ;  /* 0x0000001714001986 */ /* 0x008fe2000c101504 */
[----:B------:R-:W-:Y:S02]  /*155e0*/  ISETP.LT.AND P1, PT, R7, c[0x0][0x178], !P0 ;  /* 0x00005e0007007a0c */ /* 0x000fe40004721270 */
[----:B0-----:R-:W-:Y:S02]  /*155f0*/  PRMT R12, R22, 0x7632, R12 ;  /* 0x00007632160c7816 */ /* 0x001fe4000000000c */
[----:B-1----:R-:W-:-:S05]  /*15600*/  IADD3 R18, R0, c[0x0][0x198], RZ ;  /* 0x0000660000127a10 */ /* 0x002fca0007ffe0ff */
[----:B------:R-:W-:-:S05]  /*15610*/  IMAD.WIDE R16, R18, 0x2, R2 ;  /* 0x0000000212107825 */ /* 0x000fca00078e0202 */
[----:B------:R0:W-:Y:S04]  /*15620*/  @P1 STG.E.U16 [R16.64], R12 ;  /* 0x0000000c10001986 */ /* 0x0001e8000c101504 */
[----:B0-----:R-:W2:Y:S04]  /*15630*/  LDL.LU R16, [R1+0xa4] ;  /* 0x0000a40001107983 */ /* 0x001ea80000300800 */
[----:B------:R-:W3:Y:S01]  /*15640*/  LDL.LU R17, [R1+0x14] ;  /* 0x0000140001117983 */ /* 0x000ee20000300800 */
[----:B------:R-:W-:Y:S02]  /*15650*/  ISETP.LT.AND P0, PT, R27, c[0x0][0x178], !P0 ;  /* 0x00005e001b007a0c */ /* 0x000fe40004701270 */
[----:B------:R-:W-:-:S02]  /*15660*/  ISETP.LT.AND P6, PT, R7, c[0x0][0x178], !P5 ;  /* 0x00005e0007007a0c */ /* 0x000fc40006fc1270 */
[----:B------:R-:W-:Y:S02]  /*15670*/  ISETP.LT.AND P5, PT, R27, c[0x0][0x178], !P5 ;  /* 0x00005e001b007a0c */ /* 0x000fe40006fa1270 */
[----:B------:R-:W-:Y:S02]  /*15680*/  IADD3 R8, R26, 0x15, RZ ;  /* 0x000000151a087810 */ /* 0x000fe40007ffe0ff */
[C---:B------:R-:W-:Y:S01]  /*15690*/  IADD3 R0, R18.reuse, c[0x0][0x198], RZ ;  /* 0x0000660012007a10 */ /* 0x040fe20007ffe0ff */
[----:B------:R-:W-:Y:S01]  /*156a0*/  IMAD.WIDE R18, R18, 0x2, R24 ;  /* 0x0000000212127825 */ /* 0x000fe200078e0218 */
[----:B------:R-:W-:Y:S02]  /*156b0*/  ISETP.GE.AND P3, PT, R8, c[0x0][0x17c], PT ;  /* 0x00005f0008007a0c */ /* 0x000fe40003f66270 */
[----:B------:R-:W-:Y:S01]  /*156c0*/  PRMT R8, R23, 0x7632, R8 ;  /* 0x0000763217087816 */ /* 0x000fe20000000008 */
[----:B------:R-:W-:-:S04]  /*156d0*/  IMAD.WIDE R20, R0, 0x2, R2 ;  /* 0x0000000200147825 */ /* 0x000fc800078e0202 */
[----:B------:R-:W-:Y:S01]  /*156e0*/  IMAD.WIDE R22, R0, 0x2, R24 ;  /* 0x0000000200167825 */ /* 0x000fe200078e0218 */
[----:B------:R-:W-:Y:S01]  /*156f0*/  @P0 STG.E.U16 [R18.64], R8 ;  /* 0x0000000812000986 */ /* 0x000fe2000c101504 */
[----:B------:R-:W-:-:S03]  /*15700*/  IADD3 R4, R26, 0x13, RZ ;  /* 0x000000131a047810 */ /* 0x000fc60007ffe0ff */
[----:B--2---:R-:W-:Y:S04]  /*15710*/  @P6 STG.E.U16 [R20.64], R16 ;  /* 0x0000001014006986 */ /* 0x004fe8000c101504 */
[----:B---3--:R0:W-:Y:S04]  /*15720*/  @P5 STG.E.U16 [R22.64], R17 ;  /* 0x0000001116005986 */ /* 0x0081e8000c101504 */
[----:B0-----:R-:W2:Y:S04]  /*15730*/  LDL.LU R23, [R1+0xd4] ;  /* 0x0000d40001177983 */ /* 0x001ea80000300800 */
[----:B------:R-:W3:Y:S01]  /*15740*/  LDL.LU R22, [R1+0xc4] ;  /* 0x0000c40001167983 */ /* 0x000ee20000300800 */
[----:B------:R-:W-:-:S02]  /*15750*/  ISETP.GE.AND P4, PT, R4, c[0x0][0x17c], PT ;  /* 0x00005f0004007a0c */ /* 0x000fc40003f86270 */
[----:B------:R-:W-:Y:S02]  /*15760*/  IADD3 R4, R26, 0x14, RZ ;  /* 0x000000141a047810 */ /* 0x000fe40007ffe0ff */
[----:B------:R-:W-:Y:S02]  /*15770*/  ISETP.LT.AND P6, PT, R7, c[0x0][0x178], !P4 ;  /* 0x00005e0007007a0c */ /* 0x000fe400067c1270 */
[----:B------:R-:W-:Y:S02]  /*15780*/  ISETP.GE.AND P2, PT, R4, c[0x0][0x17c], PT ;  /* 0x00005f0004007a0c */ /* 0x000fe40003f46270 */
[----:B------:R-:W-:Y:S02]  /*15790*/  ISETP.LT.AND P4, PT, R27, c[0x0][0x178], !P4 ;  /* 0x00005e001b007a0c */ /* 0x000fe40006781270 */
[----:B------:R-:W-:Y:S02]  /*157a0*/  IADD3 R18, R0, c[0x0][0x198], RZ ;  /* 0x0000660000127a10 */ /* 0x000fe40007ffe0ff */
[----:B------:R-:W-:-:S02]  /*157b0*/  IADD3 R4, R26, 0x16, RZ ;  /* 0x000000161a047810 */ /* 0x000fc40007ffe0ff */
[----:B------:R-:W-:Y:S02]  /*157c0*/  ISETP.LT.AND P5, PT, R7, c[0x0][0x178], !P2 ;  /* 0x00005e0007007a0c */ /* 0x000fe400057a1270 */
[----:B------:R-:W-:Y:S02]  /*157d0*/  IADD3 R20, R26, 0x17, RZ ;  /* 0x000000171a147810 */ /* 0x000fe40007ffe0ff */
[----:B------:R-:W-:Y:S02]  /*157e0*/  IADD3 R0, R18, c[0x0][0x198], RZ ;  /* 0x0000660012007a10 */ /* 0x000fe40007ffe0ff */
[----:B------:R-:W-:Y:S02]  /*157f0*/  ISETP.GE.AND P1, PT, R4, c[0x0][0x17c], PT ;  /* 0x00005f0004007a0c */ /* 0x000fe40003f26270 */
[----:B------:R-:W-:Y:S02]  /*15800*/  PRMT R12, R16, 0x7632, R12 ;  /* 0x00007632100c7816 */ /* 0x000fe4000000000c */
[----:B------:R-:W-:Y:S01]  /*15810*/  PRMT R4, R17, 0x7632, R4 ;  /* 0x0000763211047816 */ /* 0x000fe20000000004 */
[----:B------:R-:W-:Y:S01]  /*15820*/  IMAD.WIDE R16, R18, 0x2, R2 ;  /* 0x0000000212107825 */ /* 0x000fe200078e0202 */
[----:B------:R-:W-:-:S02]  /*15830*/  ISETP.LT.AND P2, PT, R27, c[0x0][0x178], !P2 ;  /* 0x00005e001b007a0c */ /* 0x000fc40005741270 */
[----:B------:R-:W-:Y:S01]  /*15840*/  ISETP.GE.AND P0, PT, R20, c[0x0][0x17c], PT ;  /* 0x00005f0014007a0c */ /* 0x000fe20003f06270 */
[----:B------:R-:W-:Y:S01]  /*15850*/  IMAD.WIDE R18, R18, 0x2, R24 ;  /* 0x0000000212127825 */ /* 0x000fe200078e0218 */
[----:B------:R-:W-:-:S03]  /*15860*/  IADD3 R8, R26, 0x18, RZ ;  /* 0x000000181a087810 */ /* 0x000fc60007ffe0ff */
[----:B------:R-:W-:Y:S01]  /*15870*/  IMAD.WIDE R20, R0, 0x2, R2 ;  /* 0x0000000200147825 */ /* 0x000fe200078e0202 */
[----:B------:R0:W-:Y:S01]  /*15880*/  @P6 STG.E.U16 [R16.64], R12 ;  /* 0x0000000c10006986 */ /* 0x0001e2000c101504 */
[----:B------:R-:W-:-:S03]  /*15890*/  ISETP.GE.AND P6, PT, R8, c[0x0][0x17c], PT ;  /* 0x00005f0008007a0c */ /* 0x000fc60003fc6270 */
[----:B------:R1:W-:Y:S01]  /*158a0*/  @P4 STG.E.U16 [R18.64], R4 ;  /* 0x0000000412004986 */ /* 0x0003e2000c101504 */
[----:B------:R-:W-:Y:S02]  /*158b0*/  ISETP.LT.AND P4, PT, R7, c[0x0][0x178], !P3 ;  /* 0x00005e0007007a0c */ /* 0x000fe40005f81270 */
[----:B------:R-:W-:Y:S01]  /*158c0*/  ISETP.LT.AND P3, PT, R27, c[0x0][0x178], !P3 ;  /* 0x00005e001b007a0c */ /* 0x000fe20005f61270 */
[C---:B0-----:R-:W-:Y:S01]  /*158d0*/  IMAD.WIDE R16, R0.reuse, 0x2, R24 ;  /* 0x0000000200107825 */ /* 0x041fe200078e0218 */
[----:B------:R-:W-:Y:S02]  /*158e0*/  IADD3 R0, R0, c[0x0][0x198], RZ ;  /* 0x0000660000007a10 */ /* 0x000fe40007ffe0ff */
[----:B-1----:R-:W-:Y:S02]  /*158f0*/  IADD3 R4, R26, 0x19, RZ ;  /* 0x000000191a047810 */ /* 0x002fe40007ffe0ff */
[----:B------:R-:W-:Y:S01]  /*15900*/  PRMT R12, R5, 0x7632, R12 ;  /* 0x00007632050c7816 */ /* 0x000fe2000000000c */
[----:B--2---:R0:W-:Y:S01]  /*15910*/  @P5 STG.E.U16 [R20.64], R23 ;  /* 0x0000001714005986 */ /* 0x0041e2000c101504 */
[----:B------:R-:W-:-:S03]  /*15920*/  PRMT R8, R23, 0x7632, R8 ;  /* 0x0000763217087816 */ /* 0x000fc60000000008 */
[----:B------:R1:W-:Y:S01]  /*15930*/  @P2 STG.E.U16 [R16.64], R5 ;  /* 0x0000000510002986 */ /* 0x0003e2000c101504 */
[----:B------:R-:W-:-:S03]  /*15940*/  ISETP.LT.AND P2, PT, R7, c[0x0][0x178], !P1 ;  /* 0x00005e0007007a0c */ /* 0x000fc60004f41270 */
[----:B0-----:R-:W2:Y:S01]  /*15950*/  LDL.LU R23, [R1+0x124] ;  /* 0x0001240001177983 */ /* 0x001ea20000300800 */
[----:B------:R-:W-:Y:S02]  /*15960*/  ISETP.GE.AND P5, PT, R4, c[0x0][0x17c], PT ;  /* 0x00005f0004007a0c */ /* 0x000fe40003fa6270 */
[----:B------:R-:W-:Y:S01]  /*15970*/  ISETP.LT.AND P1, PT, R27, c[0x0][0x178], !P1 ;  /* 0x00005e001b007a0c */ /* 0x000fe20004f21270 */
[----:B------:R-:W4:Y:S01]  /*15980*/  LDL.LU R19, [R1+0x24] ;  /* 0x0000240001137983 */ /* 0x000f220000300800 */
[----:B-1----:R-:W-:-:S03]  /*15990*/  IMAD.WIDE R4, R0, 0x2, R2 ;  /* 0x0000000200047825 */ /* 0x002fc600078e0202 */
[----:B------:R-:W4:Y:S01]  /*159a0*/  LDL.LU R21, [R1+0x114] ;  /* 0x0001140001157983 */ /* 0x000f220000300800 */
[C---:B------:R-:W-:Y:S01]  /*159b0*/  IMAD.WIDE R16, R0.reuse, 0x2, R24 ;  /* 0x0000000200107825 */ /* 0x040fe200078e0218 */
[----:B------:R-:W-:Y:S02]  /*159c0*/  IADD3 R0, R0, c[0x0][0x198], RZ ;  /* 0x0000660000007a10 */ /* 0x000fe40007ffe0ff */
[----:B------:R0:W-:Y:S04]  /*159d0*/  @P4 STG.E.U16 [R4.64], R8 ;  /* 0x0000000804004986 */ /* 0x0001e8000c101504 */
[----:B------:R1:W-:Y:S01]  /*159e0*/  @P3 STG.E.U16 [R16.64], R12 ;  /* 0x0000000c10003986 */ /* 0x0003e2000c101504 */
[----:B0-----:R-:W-:-:S04]  /*159f0*/  IMAD.WIDE R4, R0, 0x2, R2 ;  /* 0x0000000200047825 */ /* 0x001fc800078e0202 */
[----:B-1----:R-:W-:Y:S01]  /*15a00*/  IMAD.WIDE R16, R0, 0x2, R24 ;  /* 0x0000000200107825 */ /* 0x002fe200078e0218 */
[----:B---3--:R-:W-:Y:S04]  /*15a10*/  @P2 STG.E.U16 [R4.64], R22 ;  /* 0x0000001604002986 */ /* 0x008fe8000c101504 */
[----:B------:R0:W-:Y:S02]  /*15a20*/  @P1 STG.E.U16 [R16.64], R13 ;  /* 0x0000000d10001986 */ /* 0x0001e4000c101504 */
[----:B0-----:R-:W-:Y:S02]  /*15a30*/  PRMT R16, R22, 0x7632, R16 ;  /* 0x0000763216107816 */ /* 0x001fe40000000010 */
[----:B------:R-:W3:Y:S01]  /*15a40*/  LDL.LU R22, [R1+0x4] ;  /* 0x0000040001167983 */ /* 0x000ee20000300800 */
[----:B------:R-:W-:-:S02]  /*15a50*/  ISETP.LT.AND P3, PT, R7, c[0x0][0x178], !P0 ;  /* 0x00005e0007007a0c */ /* 0x000fc40004761270 */
[----:B------:R-:W-:Y:S02]  /*15a60*/  ISETP.LT.AND P0, PT, R27, c[0x0][0x178], !P0 ;  /* 0x00005e001b007a0c */ /* 0x000fe40004701270 */
[----:B------:R-:W-:Y:S02]  /*15a70*/  IADD3 R8, R26, 0x1b, RZ ;  /* 0x0000001b1a087810 */ /* 0x000fe40007ffe0ff */
[----:B------:R-:W-:Y:S02]  /*15a80*/  IADD3 R0, R0, c[0x0][0x198], RZ ;  /* 0x0000660000007a10 */ /* 0x000fe40007ffe0ff */
[----:B------:R-:W-:Y:S02]  /*15a90*/  ISETP.GE.AND P2, PT, R8, c[0x0][0x17c], PT ;  /* 0x00005f0008007a0c */ /* 0x000fe40003f46270 */
[----:B------:R-:W-:Y:S01]  /*15aa0*/  ISETP.LT.AND P1, PT, R7, c[0x0][0x178], !P6 ;  /* 0x00005e0007007a0c */ /* 0x000fe20007721270 */
[----:B------:R-:W-:Y:S01]  /*15ab0*/  IMAD.WIDE R4, R0, 0x2, R2 ;  /* 0x0000000200047825 */ /* 0x000fe200078e0202 */
[----:B------:R-:W-:-:S03]  /*15ac0*/  PRMT R8, R13, 0x7632, R8 ;  /* 0x000076320d087816 */ /* 0x000fc60000000008 */
        /* <DEDUP_REMOVED lines=14> */
[----:B------:R-:W-:Y:S01]  /*15bb0*/  IADD3 R8, R26, 0x1d, RZ ;  /* 0x0000001d1a087810 */ /* 0x000fe20007ffe0ff */
[----:B--2---:R0:W-:Y:S02]  /*15bc0*/  @P1 STG.E.U16 [R4.64], R23 ;  /* 0x0000001704001986 */ /* 0x0041e4000c101504 */
[----:B0-----:R-:W-:Y:S01]  /*15bd0*/  IMAD.WIDE R4, R0, 0x2, R24 ;  /* 0x0000000200047825 */ /* 0x001fe200078e0218 */
[----:B------:R-:W-:Y:S02]  /*15be0*/  PRMT R0, R23, 0x7632, R0 ;  /* 0x0000763217007816 */ /* 0x000fe40000000000 */
[----:B------:R-:W2:Y:S04]  /*15bf0*/  LDL.LU R23, [R1+0x104] ;  /* 0x0001040001177983 */ /* 0x000ea80000300800 */
[----:B----4-:R0:W-:Y:S01]  /*15c00*/  @P6 STG.E.U16 [R4.64], R19 ;  /* 0x0000001304006986 */ /* 0x0101e2000c101504 */
[----:B------:R-:W-:-:S02]  /*15c10*/  ISETP.LT.AND P6, PT, R7, c[0x0][0x178], !P4 ;  /* 0x00005e0007007a0c */ /* 0x000fc400067c1270 */
[----:B------:R-:W-:Y:S01]  /*15c20*/  ISETP.LT.AND P4, PT, R27, c[0x0][0x178], !P4 ;  /* 0x00005e001b007a0c */ /* 0x000fe20006781270 */
[----:B------:R1:W-:Y:S01]  /*15c30*/  @P0 STG.E.U16 [R12.64], R0 ;  /* 0x000000000c000986 */ /* 0x0003e2000c101504 */
[----:B------:R-:W-:Y:S02]  /*15c40*/  ISETP.GE.AND P1, PT, R8, c[0x0][0x17c], PT ;  /* 0x00005f0008007a0c */ /* 0x000fe40003f26270 */
[----:B------:R-:W-:Y:S01]  /*15c50*/  PRMT R8, R19, 0x7632, R8 ;  /* 0x0000763213087816 */ /* 0x000fe20000000008 */
[C---:B0-----:R-:W-:Y:S01]  /*15c60*/  IMAD.WIDE R4, R16.reuse, 0x2, R24 ;  /* 0x0000000210047825 */ /* 0x041fe200078e0218 */
[----:B-1----:R-:W-:-:S04]  /*15c70*/  IADD3 R0, R16, c[0x0][0x198], RZ ;  /* 0x0000660010007a10 */ /* 0x002fc80007ffe0ff */
[----:B------:R-:W-:Y:S01]  /*15c80*/  @P5 STG.E.U16 [R4.64], R8 ;  /* 0x0000000804005986 */ /* 0x000fe2000c101504 */
[----:B------:R-:W-:-:S04]  /*15c90*/  IMAD.WIDE R12, R0, 0x2, R2 ;  /* 0x00000002000c7825 */ /* 0x000fc800078e0202 */
[C---:B------:R-:W-:Y:S01]  /*15ca0*/  IMAD.WIDE R16, R0.reuse, 0x2, R24 ;  /* 0x0000000200107825 */ /* 0x040fe200078e0218 */
[----:B------:R0:W-:Y:S04]  /*15cb0*/  @P6 STG.E.U16 [R12.64], R21 ;  /* 0x000000150c006986 */ /* 0x0001e8000c101504 */
[----:B---3--:R1:W-:Y:S01]  /*15cc0*/  @P4 STG.E.U16 [R16.64], R22 ;  /* 0x0000001610004986 */ /* 0x0083e2000c101504 */
[----:B------:R-:W-:Y:S02]  /*15cd0*/  ISETP.LT.AND P4, PT, R7, c[0x0][0x178], !P2 ;  /* 0x00005e0007007a0c */ /* 0x000fe40005781270 */
[----:B------:R-:W-:Y:S02]  /*15ce0*/  ISETP.LT.AND P2, PT, R27, c[0x0][0x178], !P2 ;  /* 0x00005e001b007a0c */ /* 0x000fe40005741270 */
[----:B0-----:R-:W-:-:S02]  /*15cf0*/  IADD3 R12, R0, c[0x0][0x198], RZ ;  /* 0x00006600000c7a10 */ /* 0x001fc40007ffe0ff */
[----:B------:R-:W-:Y:S02]  /*15d00*/  PRMT R8, R21, 0x7632, R8 ;  /* 0x0000763215087816 */ /* 0x000fe40000000008 */
[C---:B------:R-:W-:Y:S01]  /*15d10*/  IADD3 R0, R12.reuse, c[0x0][0x198], RZ ;  /* 0x000066000c007a10 */ /* 0x040fe20007ffe0ff */
[----:B------:R-:W-:Y:S01]  /*15d20*/  IMAD.WIDE R4, R12, 0x2, R2 ;  /* 0x000000020c047825 */ /* 0x000fe200078e0202 */
[----:B------:R-:W-:Y:S02]  /*15d30*/  PRMT R20, R22, 0x7632, R20 ;  /* 0x0000763216147816 */ /* 0x000fe40000000014 */
[----:B-1----:R-:W3:Y:S01]  /*15d40*/  LDL.LU R22, [R1+0x44] ;  /* 0x0000440001167983 */ /* 0x002ee20000300800 */
[----:B------:R-:W-:-:S03]  /*15d50*/  IMAD.WIDE R12, R12, 0x2, R24 ;  /* 0x000000020c0c7825 */ /* 0x000fc600078e0218 */
[----:B------:R-:W-:Y:S04]  /*15d60*/  @P4 STG.E.U16 [R4.64], R8 ;  /* 0x0000000804004986 */ /* 0x000fe8000c101504 */
[----:B------:R0:W-:Y:S04]  /*15d70*/  @P2 STG.E.U16 [R12.64], R20 ;  /* 0x000000140c002986 */ /* 0x0001e8000c101504 */
[----:B0-----:R-:W4:Y:S01]  /*15d80*/  LDL.LU R20, [R1+0x134] ;  /* 0x0001340001147983 */ /* 0x001f220000300800 */
[----:B------:R-:W-:Y:S02]  /*15d90*/  ISETP.LT.AND P6, PT, R7, c[0x0][0x178], !P3 ;  /* 0x00005e0007007a0c */ /* 0x000fe40005fc1270 */
[----:B------:R-:W-:-:S02]  /*15da0*/  ISETP.LT.AND P3, PT, R27, c[0x0][0x178], !P3 ;  /* 0x00005e001b007a0c */ /* 0x000fc40005f61270 */
[C---:B------:R-:W-:Y:S02]  /*15db0*/  IADD3 R18, R26.reuse, 0x1e, RZ ;  /* 0x0000001e1a127810 */ /* 0x040fe40007ffe0ff */
[----:B------:R-:W-:Y:S01]  /*15dc0*/  IADD3 R19, R26, 0x1f, RZ ;  /* 0x0000001f1a137810 */ /* 0x000fe20007ffe0ff */
[----:B------:R-:W-:Y:S01]  /*15dd0*/  IMAD.WIDE R16, R0, 0x2, R2 ;  /* 0x0000000200107825 */ /* 0x000fe200078e0202 */
[----:B------:R-:W-:Y:S02]  /*15de0*/  ISETP.GE.AND P0, PT, R18, c[0x0][0x17c], PT ;  /* 0x00005f0012007a0c */ /* 0x000fe40003f06270 */
[----:B------:R-:W-:Y:S01]  /*15df0*/  ISETP.GE.AND P5, PT, R19, c[0x0][0x17c], PT ;  /* 0x00005f0013007a0c */ /* 0x000fe20003fa6270 */
[C---:B------:R-:W-:Y:S01]  /*15e00*/  IMAD.WIDE R18, R0.reuse, 0x2, R24 ;  /* 0x0000000200127825 */ /* 0x040fe200078e0218 */
[----:B------:R-:W-:Y:S02]  /*15e10*/  IADD3 R8, R0, c[0x0][0x198], RZ ;  /* 0x0000660000087a10 */ /* 0x000fe40007ffe0ff */
[----:B------:R-:W-:-:S03]  /*15e20*/  IADD3 R12, R26, 0x21, RZ ;  /* 0x000000211a0c7810 */ /* 0x000fc60007ffe0ff */
[----:B------:R-:W-:Y:S01]  /*15e30*/  IMAD.WIDE R4, R8, 0x2, R2 ;  /* 0x0000000208047825 */ /* 0x000fe200078e0202 */
[----:B------:R-:W-:Y:S01]  /*15e40*/  ISETP.GE.AND P2, PT, R12, c[0x0][0x17c], PT ;  /* 0x00005f000c007a0c */ /* 0x000fe20003f46270 */
[----:B--2---:R0:W-:Y:S04]  /*15e50*/  @P6 STG.E.U16 [R16.64], R23 ;  /* 0x0000001710006986 */ /* 0x0041e8000c101504 */
[----:B------:R1:W-:Y:S01]  /*15e60*/  @P3 STG.E.U16 [R18.64], R9 ;  /* 0x0000000912003986 */ /* 0x0003e2000c101504 */
[----:B0-----:R-:W-:-:S03]  /*15e70*/  PRMT R16, R23, 0x7632, R16 ;  /* 0x0000763217107816 */ /* 0x001fc60000000010 */
[----:B-1----:R-:W2:Y:S04]  /*15e80*/  LDL.LU R19, [R1+0x98] ;  /* 0x0000980001137983 */ /* 0x002ea80000300800 */
[----:B------:R-:W2:Y:S01]  /*15e90*/  LDL.LU R23, [R1+0x38] ;  /* 0x0000380001177983 */ /* 0x000ea20000300800 */
[----:B------:R-:W-:Y:S02]  /*15ea0*/  ISETP.LT.AND P6, PT, R7, c[0x0][0x178], !P1 ;  /* 0x00005e0007007a0c */ /* 0x000fe40004fc1270 */
[----:B------:R-:W-:Y:S02]  /*15eb0*/  ISETP.LT.AND P1, PT, R27, c[0x0][0x178], !P1 ;  /* 0x00005e001b007a0c */ /* 0x000fe40004f21270 */
[----:B------:R-:W-:Y:S02]  /*15ec0*/  ISETP.LT.AND P3, PT, R7, c[0x0][0x178], !P0 ;  /* 0x00005e0007007a0c */ /* 0x000fe40004761270 */
[----:B------:R-:W-:-:S02]  /*15ed0*/  ISETP.LT.AND P0, PT, R27, c[0x0][0x178], !P0 ;  /* 0x00005e001b007a0c */ /* 0x000fc40004701270 */
[C---:B------:R-:W-:Y:S02]  /*15ee0*/  IADD3 R18, R8.reuse, c[0x0][0x198], RZ ;  /* 0x0000660008127a10 */ /* 0x040fe40007ffe0ff */
[----:B------:R-:W-:Y:S01]  /*15ef0*/  PRMT R17, R9, 0x7632, R17 ;  /* 0x0000763209117816 */ /* 0x000fe20000000011 */
[----:B------:R-:W-:Y:S02]  /*15f00*/  IMAD.WIDE R8, R8, 0x2, R24 ;  /* 0x0000000208087825 */ /* 0x000fe400078e0218 */
[----:B------:R0:W-:Y:S02]  /*15f10*/  @P6 STG.E.U16 [R4.64], R16 ;  /* 0x0000001004006986 */ /* 0x0001e4000c101504 */
[C---:B------:R-:W-:Y:S02]  /*15f20*/  IMAD.WIDE R12, R18.reuse, 0x2, R2 ;  /* 0x00000002120c7825 */ /* 0x040fe400078e0202 */
[----:B------:R-:W-:Y:S02]  /*15f30*/  @P1 STG.E.U16 [R8.64], R17 ;  /* 0x0000001108001986 */ /* 0x000fe4000c101504 */
[----:B0-----:R-:W-:-:S02]  /*15f40*/  IMAD.WIDE R4, R18, 0x2, R24 ;  /* 0x0000000212047825 */ /* 0x001fc400078e0218 */
[----:B----4-:R0:W-:Y:S04]  /*15f50*/  @P3 STG.E.U16 [R12.64], R20 ;  /* 0x000000140c003986 */ /* 0x0101e8000c101504 */
[----:B---3--:R1:W-:Y:S01]  /*15f60*/  @P0 STG.E.U16 [R4.64], R22 ;  /* 0x0000001604000986 */ /* 0x0083e2000c101504 */
[----:B0-----:R-:W-:-:S03]  /*15f70*/  PRMT R13, R22, 0x7632, R13 ;  /* 0x00007632160d7816 */ /* 0x001fc6000000000d */
[----:B-1----:R-:W3:Y:S01]  /*15f80*/  LDL.LU R22, [R1+0xa8] ;  /* 0x0000a80001167983 */ /* 0x002ee20000300800 */
[C---:B------:R-:W-:Y:S02]  /*15f90*/  IADD3 R0, R26.reuse, 0x22, RZ ;  /* 0x000000221a007810 */ /* 0x040fe40007ffe0ff */
[----:B------:R-:W-:Y:S02]  /*15fa0*/  IADD3 R21, R26, 0x20, RZ ;  /* 0x000000201a157810 */ /* 0x000fe40007ffe0ff */
[----:B------:R-:W-:Y:S02]  /*15fb0*/  ISETP.GE.AND P6, PT, R0, c[0x0][0x17c], PT ;  /* 0x00005f0000007a0c */ /* 0x000fe40003fc6270 */
[----:B------:R-:W-:Y:S02]  /*15fc0*/  IADD3 R0, R26, 0x23, RZ ;  /* 0x000000231a007810 */ /* 0x000fe40007ffe0ff */
[----:B------:R-:W-:Y:S02]  /*15fd0*/  ISETP.LT.AND P1, PT, R7, c[0x0][0x178], !P5 ;  /* 0x00005e0007007a0c */ /* 0x000fe40006f21270 */
[----:B------:R-:W-:-:S02]  /*15fe0*/  ISETP.LT.AND P5, PT, R27, c[0x0][0x178], !P5 ;  /* 0x00005e001b007a0c */ /* 0x000fc40006fa1270 */
[----:B------:R-:W-:Y:S02]  /*15ff0*/  ISETP.GE.AND P3, PT, R0, c[0x0][0x17c], PT ;  /* 0x00005f0000007a0c */ /* 0x000fe40003f66270 */
[----:B------:R-:W-:Y:S02]  /*16000*/  ISETP.GE.AND P4, PT, R21, c[0x0][0x17c], PT ;  /* 0x00005f0015007a0c */ /* 0x000fe40003f86270 */
[----:B------:R-:W-:Y:S02]  /*16010*/  IADD3 R0, R18, c[0x0][0x198], RZ ;  /* 0x0000660012007a10 */ /* 0x000fe40007ffe0ff */
[----:B------:R-:W-:Y:S02]  /*16020*/  ISETP.LT.AND P0, PT, R7, c[0x0][0x178], !P4 ;  /* 0x00005e0007007a0c */ /* 0x000fe40006701270 */
[----:B------:R-:W-:Y:S01]  /*16030*/  PRMT R12, R20, 0x7632, R12 ;  /* 0x00007632140c7816 */ /* 0x000fe2000000000c */
[----:B------:R-:W-:Y:S01]  /*16040*/  IMAD.WIDE R8, R0, 0x2, R2 ;  /* 0x0000000200087825 */ /* 0x000fe200078e0202 */
[----:B------:R-:W4:Y:S01]  /*16050*/  LDL.LU R20, [R1+0x18] ;  /* 0x0000180001147983 */ /* 0x000f220000300800 */
[----:B------:R-:W-:-:S02]  /*16060*/  ISETP.LT.AND P4, PT, R27, c[0x0][0x178], !P4 ;  /* 0x00005e001b007a0c */ /* 0x000fc40006781270 */
[C-C-:B------:R-:W-:Y:S01]  /*16070*/  IMAD.WIDE R4, R0.reuse, 0x2, R24.reuse ;  /* 0x0000000200047825 */ /* 0x140fe200078e0218 */
[----:B------:R-:W-:Y:S01]  /*16080*/  IADD3 R0, R0, c[0x0][0x198], RZ ;  /* 0x0000660000007a10 */ /* 0x000fe20007ffe0ff */
[----:B------:R0:W-:Y:S04]  /*16090*/  @P1 STG.E.U16 [R8.64], R12 ;  /* 0x0000000c08001986 */ /* 0x0001e8000c101504 */
[----:B------:R1:W-:Y:S01]  /*160a0*/  @P5 STG.E.U16 [R4.64], R13 ;  /* 0x0000000d04005986 */ /* 0x0003e2000c101504 */
[----:B0-----:R-:W-:Y:S01]  /*160b0*/  IADD3 R12, R26, 0x25, RZ ;  /* 0x000000251a0c7810 */ /* 0x001fe20007ffe0ff */
[----:B------:R-:W-:-:S04]  /*160c0*/  IMAD.WIDE R8, R0, 0x2, R24 ;  /* 0x0000000200087825 */ /* 0x000fc800078e0218 */
[C---:B-1----:R-:W-:Y:S01]  /*160d0*/  IMAD.WIDE R4, R0.reuse, 0x2, R2 ;  /* 0x0000000200047825 */ /* 0x042fe200078e0202 */
[----:B------:R-:W-:Y:S02]  /*160e0*/  ISETP.LT.AND P5, PT, R7, c[0x0][0x178], !P2 ;  /* 0x00005e0007007a0c */ /* 0x000fe400057a1270 */
[----:B------:R-:W-:Y:S02]  /*160f0*/  IADD3 R0, R0, c[0x0][0x198], RZ ;  /* 0x0000660000007a10 */ /* 0x000fe40007ffe0ff */
[----:B------:R-:W-:Y:S01]  /*16100*/  ISETP.LT.AND P2, PT, R27, c[0x0][0x178], !P2 ;  /* 0x00005e001b007a0c */ /* 0x000fe20005741270 */
[----:B--2---:R-:W-:Y:S01]  /*16110*/  @P0 STG.E.U16 [R4.64], R19 ;  /* 0x0000001304000986 */ /* 0x004fe2000c101504 */
[----:B------:R-:W-:-:S03]  /*16120*/  ISETP.GE.AND P0, PT, R12, c[0x0][0x17c], PT ;  /* 0x00005f000c007a0c */ /* 0x000fc60003f06270 */
[----:B------:R0:W-:Y:S01]  /*16130*/  @P4 STG.E.U16 [R8.64], R23 ;  /* 0x0000001708004986 */ /* 0x0001e2000c101504 */
[----:B------:R-:W-:-:S03]  /*16140*/  PRMT R12, R23, 0x7632, R12 ;  /* 0x00007632170c7816 */ /* 0x000fc6000000000c */
[----:B0-----:R-:W2:Y:S01]  /*16150*/  LDL.LU R23, [R1+0xd8] ;  /* 0x0000d80001177983 */ /* 0x001ea20000300800 */
[----:B------:R-:W-:Y:S01]  /*16160*/  ISETP.LT.AND P4, PT, R7, c[0x0][0x178], !P6 ;  /* 0x00005e0007007a0c */ /* 0x000fe20007781270 */
[----:B------:R-:W-:Y:S01]  /*16170*/  IMAD.WIDE R4, R0, 0x2, R2 ;  /* 0x0000000200047825 */ /* 0x000fe200078e0202 */
[----:B------:R-:W-:-:S03]  /*16180*/  PRMT R13, R19, 0x7632, R13 ;  /* 0x00007632130d7816 */ /* 0x000fc6000000000d */
[C---:B------:R-:W-:Y:S01]  /*16190*/  IMAD.WIDE R8, R0.reuse, 0x2, R24 ;  /* 0x0000000200087825 */ /* 0x040fe200078e0218 */
[----:B------:R-:W-:Y:S01]  /*161a0*/  IADD3 R0, R0, c[0x0][0x198], RZ ;  /* 0x0000660000007a10 */ /* 0x000fe20007ffe0ff */
[----:B------:R0:W-:Y:S04]  /*161b0*/  @P5 STG.E.U16 [R4.64], R13 ;  /* 0x0000000d04005986 */ /* 0x0001e8000c101504 */
[----:B------:R1:W-:Y:S01]  /*161c0*/  @P2 STG.E.U16 [R8.64], R12 ;  /* 0x0000000c08002986 */ /* 0x0003e2000c101504 */
[C---:B0-----:R-:W-:Y:S01]  /*161d0*/  IMAD.WIDE R4, R0.reuse, 0x2, R2 ;  /* 0x0000000200047825 */ /* 0x041fe200078e0202 */
[----:B-1----:R-:W-:-:S04]  /*161e0*/  IADD3 R12, R0, c[0x0][0x198], RZ ;  /* 0x00006600000c7a10 */ /* 0x002fc80007ffe0ff */
[----:B---3--:R0:W-:Y:S02]  /*161f0*/  @P4 STG.E.U16 [R4.64], R22 ;  /* 0x0000001604004986 */ /* 0x0081e4000c101504 */
[----:B0-----:R-:W-:Y:S01]  /*16200*/  IMAD.WIDE R4, R0, 0x2, R24 ;  /* 0x0000000200047825 */ /* 0x001fe200078e0218 */
[----:B------:R-:W-:Y:S02]  /*16210*/  PRMT R0, R22, 0x7632, R0 ;  /* 0x0000763216007816 */ /* 0x000fe40000000000 */
[----:B------:R-:W3:Y:S01]  /*16220*/  LDL.LU R22, [R1+0xc8] ;  /* 0x0000c80001167983 */ /* 0x000ee20000300800 */
[----:B------:R-:W-:Y:S02]  /*16230*/  ISETP.LT.AND P6, PT, R27, c[0x0][0x178], !P6 ;  /* 0x00005e001b007a0c */ /* 0x000fe400077c1270 */
[----:B------:R-:W-:Y:S02]  /*16240*/  ISETP.LT.AND P2, PT, R7, c[0x0][0x178], !P3 ;  /* 0x00005e0007007a0c */ /* 0x000fe40005f41270 */
[----:B------:R-:W-:-:S02]  /*16250*/  IADD3 R16, R26, 0x24, RZ ;  /* 0x000000241a107810 */ /* 0x000fc40007ffe0ff */
[----:B------:R-:W-:Y:S02]  /*16260*/  IADD3 R8, R26, 0x27, RZ ;  /* 0x000000271a087810 */ /* 0x000fe40007ffe0ff */
[----:B------:R-:W-:Y:S02]  /*16270*/  ISETP.GE.AND P1, PT, R16, c[0x0][0x17c], PT ;  /* 0x00005f0010007a0c */ /* 0x000fe40003f26270 */
[----:B------:R-:W-:Y:S01]  /*16280*/  ISETP.GE.AND P4, PT, R8, c[0x0][0x17c], PT ;  /* 0x00005f0008007a0c */ /* 0x000fe20003f86270 */
[----:B------:R-:W-:Y:S01]  /*16290*/  IMAD.WIDE R8, R12, 0x2, R2 ;  /* 0x000000020c087825 */ /* 0x000fe200078e0202 */
[----:B------:R-:W-:Y:S01]  /*162a0*/  ISETP.LT.AND P3, PT, R27, c[0x0][0x178], !P3 ;  /* 0x00005e001b007a0c */ /* 0x000fe20005f61270 */
[----:B----4-:R0:W-:Y:S01]  /*162b0*/  @P6 STG.E.U16 [R4.64], R20 ;  /* 0x0000001404006986 */ /* 0x0101e2000c101504 */
[----:B------:R-:W-:Y:S02]  /*162c0*/  ISETP.LT.AND P6, PT, R7, c[0x0][0x178], !P1 ;  /* 0x00005e0007007a0c */ /* 0x000fe40004fc1270 */
[----:B------:R-:W-:Y:S01]  /*162d0*/  ISETP.LT.AND P1, PT, R27, c[0x0][0x178], !P1 ;  /* 0x00005e001b007a0c */ /* 0x000fe20004f21270 */
[----:B------:R1:W-:Y:S01]  /*162e0*/  @P2 STG.E.U16 [R8.64], R0 ;  /* 0x0000000008002986 */ /* 0x0003e2000c101504 */
[----:B------:R-:W-:-:S02]  /*162f0*/  IADD3 R13, R26, 0x26, RZ ;  /* 0x000000261a0d7810 */ /* 0x000fc40007ffe0ff */
[----:B------:R-:W-:Y:S02]  /*16300*/  PRMT R16, R20, 0x7632, R16 ;  /* 0x0000763214107816 */ /* 0x000fe40000000010 */
[----:B------:R-:W-:Y:S01]  /*16310*/  ISETP.GE.AND P5, PT, R13, c[0x0][0x17c], PT ;  /* 0x00005f000d007a0c */ /* 0x000fe20003fa6270 */
[C---:B0-----:R-:W-:Y:S01]  /*16320*/  IMAD.WIDE R4, R12.reuse, 0x2, R24 ;  /* 0x000000020c047825 */ /* 0x041fe200078e0218 */
[----:B-1----:R-:W-:-:S04]  /*16330*/  IADD3 R0, R12, c[0x0][0x198], RZ ;  /* 0x000066000c007a10 */ /* 0x002fc80007ffe0ff */
[----:B------:R-:W-:Y:S01]  /*16340*/  @P3 STG.E.U16 [R4.64], R16 ;  /* 0x0000001004003986 */ /* 0x000fe2000c101504 */
[----:B------:R-:W-:-:S04]  /*16350*/  IMAD.WIDE R8, R0, 0x2, R2 ;  /* 0x0000000200087825 */ /* 0x000fc800078e0202 */
[----:B------:R-:W-:Y:S01]  /*16360*/  IMAD.WIDE R12, R0, 0x2, R24 ;  /* 0x00000002000c7825 */ /* 0x000fe200078e0218 */
[C---:B------:R-:W-:Y:S02]  /*16370*/  IADD3 R19, R26.reuse, 0x2a, RZ ;  /* 0x0000002a1a137810 */ /* 0x040fe40007ffe0ff */
[C---:B------:R-:W-:Y:S02]  /*16380*/  IADD3 R18, R26.reuse, 0x29, RZ ;  /* 0x000000291a127810 */ /* 0x040fe40007ffe0ff */
[----:B------:R-:W-:Y:S02]  /*16390*/  IADD3 R17, R26, 0x28, RZ ;  /* 0x000000281a117810 */ /* 0x000fe40007ffe0ff */
[----:B------:R-:W-:Y:S02]  /*163a0*/  ISETP.GE.AND P3, PT, R18, c[0x0][0x17c], PT ;  /* 0x00005f0012007a0c */ /* 0x000fe40003f66270 */
[----:B------:R-:W-:Y:S01]  /*163b0*/  ISETP.GE.AND P2, PT, R17, c[0x0][0x17c], PT ;  /* 0x00005f0011007a0c */ /* 0x000fe20003f46270 */
[----:B--2---:R0:W-:Y:S04]  /*163c0*/  @P6 STG.E.U16 [R8.64], R23 ;  /* 0x0000001708006986 */ /* 0x0041e8000c101504 */
[----:B------:R1:W-:Y:S01]  /*163d0*/  @P1 STG.E.U16 [R12.64], R6 ;  /* 0x000000060c001986 */ /* 0x0003e2000c101504 */
[----:B------:R-:W-:-:S02]  /*163e0*/  ISETP.LT.AND P1, PT, R7, c[0x0][0x178], !P0 ;  /* 0x00005e0007007a0c */ /* 0x000fc40004721270 */
[----:B0-----:R-:W-:Y:S02]  /*163f0*/  IADD3 R8, R0, c[0x0][0x198], RZ ;  /* 0x0000660000087a10 */ /* 0x001fe40007ffe0ff */
[----:B-1----:R-:W-:-:S03]  /*16400*/  PRMT R6, R23, 0x7632, R6 ;  /* 0x0000763217067816 */ /* 0x002fc60000000006 */
[----:B------:R-:W-:Y:S01]  /*16410*/  IMAD.WIDE R4, R8, 0x2, R2 ;  /* 0x0000000208047825 */ /* 0x000fe200078e0202 */
[----:B------:R-:W-:Y:S02]  /*16420*/  ISETP.LT.AND P6, PT, R7, c[0x0][0x178], !P5 ;  /* 0x00005e0007007a0c */ /* 0x000fe40006fc1270 */
[----:B------:R-:W2:Y:S04]  /*16430*/  LDL.LU R7, [R1+0x8cc] ;  /* 0x0008cc0001077983 */ /* 0x000ea80000300800 */
[----:B------:R-:W-:Y:S01]  /*16440*/  @P1 STG.E.U16 [R4.64], R6 ;  /* 0x0000000604001986 */ /* 0x000fe2000c101504 */
[----:B------:R-:W-:-:S03]  /*16450*/  ISETP.GE.AND P1, PT, R19, c[0x0][0x17c], PT ;  /* 0x00005f0013007a0c */ /* 0x000fc60003f26270 */
[----:B------:R-:W4:Y:S01]  /*16460*/  LDL.LU R23, [R1+0x28] ;  /* 0x0000280001177983 */ /* 0x000f220000300800 */
[----:B------:R-:W-:-:S03]  /*16470*/  ISETP.LT.AND P0, PT, R27, c[0x0][0x178], !P0 ;  /* 0x00005e001b007a0c */ /* 0x000fc60004701270 */
[----:B------:R-:W2:Y:S01]  /*16480*/  LDL R19, [R1+0x47c] ;  /* 0x00047c0001137983 */ /* 0x000ea20000100800 */
[----:B------:R-:W-:Y:S02]  /*16490*/  ISETP.LT.AND P5, PT, R27, c[0x0][0x178], !P5 ;  /* 0x00005e001b007a0c */ /* 0x000fe40006fa1270 */
[C---:B------:R-:W-:Y:S01]  /*164a0*/  IADD3 R0, R8.reuse, c[0x0][0x198], RZ ;  /* 0x0000660008007a10 */ /* 0x040fe20007ffe0ff */
[----:B------:R-:W-:Y:S01]  /*164b0*/  IMAD.WIDE R8, R8, 0x2, R24 ;  /* 0x0000000208087825 */ /* 0x000fe200078e0218 */
[----:B------:R-:W-:-:S03]  /*164c0*/  PRMT R18, R6, 0x7632, R18 ;  /* 0x0000763206127816 */ /* 0x000fc60000000012 */
[----:B------:R-:W-:-:S04]  /*164d0*/  IMAD.WIDE R12, R0, 0x2, R2 ;  /* 0x00000002000c7825 */ /* 0x000fc800078e0202 */
[----:B------:R-:W-:Y:S01]  /*164e0*/  IMAD.WIDE R16, R0, 0x2, R24 ;  /* 0x0000000200107825 */ /* 0x000fe200078e0218 */
[----:B------:R-:W-:Y:S04]  /*164f0*/  @P0 STG.E.U16 [R8.64], R18 ;  /* 0x0000001208000986 */ /* 0x000fe8000c101504 */
[----:B---3--:R-:W-:Y:S04]  /*16500*/  @P6 STG.E.U16 [R12.64], R22 ;  /* 0x000000160c006986 */ /* 0x008fe8000c101504 */
[----:B------:R0:W-:Y:S04]  /*16510*/  @P5 STG.E.U16 [R16.64], R14 ;  /* 0x0000000e10005986 */ /* 0x0001e8000c101504 */
[----:B0-----:R-:W3:Y:S01]  /*16520*/  LDL.LU R17, [R1+0x128] ;  /* 0x0001280001117983 */ /* 0x001ee20000300800 */
[----:B------:R-:W-:-:S03]  /*16530*/  PRMT R6, R22, 0x7632, R6 ;  /* 0x0000763216067816 */ /* 0x000fc60000000006 */
[----:B------:R-:W4:Y:S04]  /*16540*/  LDL.LU R20, [R1+0x118] ;  /* 0x0001180001147983 */ /* 0x000f280000300800 */
[----:B------:R-:W4:Y:S01]  /*16550*/  LDL.LU R22, [R1+0x8] ;  /* 0x0000080001167983 */ /* 0x000f220000300800 */
[----:B------:R-:W-:Y:S02]  /*16560*/  IADD3 R8, R0, c[0x0][0x198], RZ ;  /* 0x0000660000087a10 */ /* 0x000fe40007ffe0ff */
[----:B------:R-:W-:Y:S02]  /*16570*/  IADD3 R12, R26, 0x2b, RZ ;  /* 0x0000002b1a0c7810 */ /* 0x000fe40007ffe0ff */
[C---:B------:R-:W-:Y:S01]  /*16580*/  IADD3 R0, R8.reuse, c[0x0][0x198], RZ ;  /* 0x0000660008007a10 */ /* 0x040fe20007ffe0ff */
[----:B------:R-:W-:Y:S01]  /*16590*/  IMAD.WIDE R4, R8, 0x2, R2 ;  /* 0x0000000208047825 */ /* 0x000fe200078e0202 */
[----:B------:R-:W-:-:S02]  /*165a0*/  PRMT R14, R14, 0x7632, R14 ;  /* 0x000076320e0e7816 */ /* 0x000fc4000000000e */
[----:B------:R-:W-:Y:S01]  /*165b0*/  ISETP.GE.AND P0, PT, R12, c[0x0][0x17c], PT ;  /* 0x00005f000c007a0c */ /* 0x000fe20003f06270 */
[----:B------:R-:W-:-:S04]  /*165c0*/  IMAD.WIDE R8, R8, 0x2, R24 ;  /* 0x0000000208087825 */ /* 0x000fc800078e0218 */
[----:B------:R-:W-:Y:S01]  /*165d0*/  IMAD.WIDE R12, R0, 0x2, R2 ;  /* 0x00000002000c7825 */ /* 0x000fe200078e0202 */
[----:B--2---:R-:W-:Y:S02]  /*165e0*/  ISETP.LT.AND P6, PT, R19, c[0x0][0x178], !P4 ;  /* 0x00005e0013007a0c */ /* 0x004fe400067c1270 */
[----:B------:R-:W-:Y:S02]  /*165f0*/  ISETP.LT.AND P4, PT, R27, c[0x0][0x178], !P4 ;  /* 0x00005e001b007a0c */ /* 0x000fe40006781270 */
[----:B------:R-:W-:Y:S02]  /*16600*/  ISETP.LT.AND P5, PT, R19, c[0x0][0x178], !P2 ;  /* 0x00005e0013007a0c */ /* 0x000fe400057a1270 */
[----:B------:R-:W-:-:S07]  /*16610*/  ISETP.LT.AND P2, PT, R27, c[0x0][0x178], !P2 ;  /* 0x00005e001b007a0c */ /* 0x000fce0005741270 */
[----:B------:R0:W-:Y:S04]  /*16620*/  @P6 STG.E.U16 [R4.64], R6 ;  /* 0x0000000604006986 */ /* 0x0001e8000c101504 */
[----:B------:R1:W-:Y:S01]  /*16630*/  @P4 STG.E.U16 [R8.64], R14 ;  /* 0x0000000e08004986 */ /* 0x0003e2000c101504 */
[----:B------:R-:W-:Y:S01]  /*16640*/  ISETP.LT.AND P4, PT, R19, c[0x0][0x178], !P3 ;  /* 0x00005e0013007a0c */ /* 0x000fe20005f81270 */
[----:B0-----:R-:W-:Y:S01]  /*16650*/  IMAD.WIDE R4, R0, 0x2, R24 ;  /* 0x0000000200047825 */ /* 0x001fe200078e0218 */
[----:B------:R-:W-:Y:S02]  /*16660*/  IADD3 R6, R26, 0x2d, RZ ;  /* 0x0000002d1a067810 */ /* 0x000fe40007ffe0ff */
[----:B------:R-:W-:Y:S02]  /*16670*/  ISETP.LT.AND P3, PT, R27, c[0x0][0x178], !P3 ;  /* 0x00005e001b007a0c */ /* 0x000fe40005f61270 */
[----:B------:R-:W-:-:S05]  /*16680*/  IADD3 R0, R0, c[0x0][0x198], RZ ;  /* 0x0000660000007a10 */ /* 0x000fca0007ffe0ff */
[----:B-1----:R-:W-:Y:S01]  /*16690*/  IMAD.WIDE R8, R0, 0x2, R24 ;  /* 0x0000000200087825 */ /* 0x002fe200078e0218 */
[----:B---3--:R0:W-:Y:S04]  /*166a0*/  @P5 STG.E.U16 [R12.64], R17 ;  /* 0x000000110c005986 */ /* 0x0081e8000c101504 */
[----:B----4-:R1:W-:Y:S01]  /*166b0*/  @P2 STG.E.U16 [R4.64], R23 ;  /* 0x0000001704002986 */ /* 0x0103e2000c101504 */
[----:B------:R-:W-:Y:S02]  /*166c0*/  ISETP.LT.AND P2, PT, R19, c[0x0][0x178], !P1 ;  /* 0x00005e0013007a0c */ /* 0x000fe40004f41270 */
[----:B0-----:R-:W-:Y:S02]  /*166d0*/  PRMT R12, R23, 0x7632, R12 ;  /* 0x00007632170c7816 */ /* 0x001fe4000000000c */
[----:B-1----:R-:W2:Y:S01]  /*166e0*/  LDL.LU R23, [R1+0x108] ;  /* 0x0001080001177983 */ /* 0x002ea20000300800 */
[----:B------:R-:W-:Y:S01]  /*166f0*/  ISETP.GE.AND P5, PT, R6, c[0x0][0x17c], PT ;  /* 0x00005f0006007a0c */ /* 0x000fe20003fa6270 */
[----:B------:R-:W-:Y:S01]  /*16700*/  IMAD.WIDE R4, R0, 0x2, R2 ;  /* 0x0000000200047825 */ /* 0x000fe200078e0202 */
[----:B------:R-:W-:-:S02]  /*16710*/  PRMT R6, R17, 0x7632, R6 ;  /* 0x0000763211067816 */ /* 0x000fc40000000006 */
[----:B------:R-:W-:Y:S02]  /*16720*/  ISETP.LT.AND P1, PT, R27, c[0x0][0x178], !P1 ;  /* 0x00005e001b007a0c */ /* 0x000fe40004f21270 */
[----:B------:R-:W-:Y:S01]  /*16730*/  IADD3 R0, R0, c[0x0][0x198], RZ ;  /* 0x0000660000007a10 */ /* 0x000fe20007ffe0ff */
[----:B------:R0:W-:Y:S04]  /*16740*/  @P4 STG.E.U16 [R4.64], R6 ;  /* 0x0000000604004986 */ /* 0x0001e8000c101504 */
[----:B------:R1:W-:Y:S01]  /*16750*/  @P3 STG.E.U16 [R8.64], R12 ;  /* 0x0000000c08003986 */ /* 0x0003e2000c101504 */
[----:B0-----:R-:W-:Y:S01]  /*16760*/  IMAD.WIDE R4, R0, 0x2, R2 ;  /* 0x0000000200047825 */ /* 0x001fe200078e0202 */
[----:B------:R-:W-:-:S03]  /*16770*/  IADD3 R6, R26, 0x2f, RZ ;  /* 0x0000002f1a067810 */ /* 0x000fc60007ffe0ff */
[----:B-1----:R-:W-:Y:S01]  /*16780*/  IMAD.WIDE R8, R0, 0x2, R24 ;  /* 0x0000000200087825 */ /* 0x002fe200078e0218 */
[----:B------:R0:W-:Y:S01]  /*16790*/  @P2 STG.E.U16 [R4.64], R20 ;  /* 0x0000001404002986 */ /* 0x0001e2000c101504 */
[----:B------:R-:W-:Y:S02]  /*167a0*/  ISETP.GE.AND P2, PT, R6, c[0x0][0x17c], PT ;  /* 0x00005f0006007a0c */ /* 0x000fe40003f46270 */
[----:B------:R-:W-:Y:S01]  /*167b0*/  PRMT R6, R20, 0x7632, R6 ;  /* 0x0000763214067816 */ /* 0x000fe20000000006 */
[----:B------:R1:W-:Y:S01]  /*167c0*/  @P1 STG.E.U16 [R8.64], R22 ;  /* 0x0000001608001986 */ /* 0x0003e2000c101504 */
[----:B------:R-:W-:-:S03]  /*167d0*/  PRMT R12, R22, 0x7632, R12 ;  /* 0x00007632160c7816 */ /* 0x000fc6000000000c */
[----:B0-----:R-:W3:Y:S04]  /*167e0*/  LDL.LU R20, [R1+0x138] ;  /* 0x0001380001147983 */ /* 0x001ee80000300800 */
[----:B-1----:R-:W4:Y:S01]  /*167f0*/  LDL.LU R22, [R1+0x48] ;  /* 0x0000480001167983 */ /* 0x002f220000300800 */
[----:B------:R-:W-:Y:S02]  /*16800*/  IADD3 R16, R26, 0x2c, RZ ;  /* 0x0000002c1a107810 */ /* 0x000fe40007ffe0ff */
[----:B------:R-:W-:Y:S01]  /*16810*/  ISETP.LT.AND P3, PT, R19, c[0x0][0x178], !P0 ;  /* 0x00005e0013007a0c */ /* 0x000fe20004761270 */
[----:B------:R-:W3:Y:S01]  /*16820*/  LDL.LU R17, [R1+0x9c] ;  /* 0x00009c0001117983 */ /* 0x000ee20000300800 */
[----:B------:R-:W-:Y:S02]  /*16830*/  ISETP.GE.AND P6, PT, R16, c[0x0][0x17c], PT ;  /* 0x00005f0010007a0c */ /* 0x000fe40003fc6270 */
[----:B------:R-:W-:-:S02]  /*16840*/  ISETP.LT.AND P0, PT, R27, c[0x0][0x178], !P0 ;  /* 0x00005e001b007a0c */ /* 0x000fc40004701270 */
[----:B------:R-:W-:Y:S02]  /*16850*/  IADD3 R0, R0, c[0x0][0x198], RZ ;  /* 0x0000660000007a10 */ /* 0x000fe40007ffe0ff */
[----:B------:R-:W-:-:S03]  /*16860*/  ISETP.LT.AND P1, PT, R19, c[0x0][0x178], !P6 ;  /* 0x00005e0013007a0c */ /* 0x000fc60007721270 */
[----:B------:R-:W-:-:S04]  /*16870*/  IMAD.WIDE R4, R0, 0x2, R2 ;  /* 0x0000000200047825 */ /* 0x000fc800078e0202 */
        /* <DEDUP_REMOVED lines=10> */
[----:B-1----:R-:W-:Y:S02]  /*16920*/  IADD3 R8, R26, 0x31, RZ ;  /* 0x000000311a087810 */ /* 0x002fe40007ffe0ff */
[----:B------:R-:W-:Y:S02]  /*16930*/  IADD3 R6, R0, c[0x0][0x198], RZ ;  /* 0x0000660000067a10 */ /* 0x000fe40007ffe0ff */
[----:B------:R-:W-:Y:S02]  /*16940*/  ISETP.GE.AND P4, PT, R13, c[0x0][0x17c], PT ;  /* 0x00005f000d007a0c */ /* 0x000fe40003f86270 */
[----:B------:R-:W-:Y:S02]  /*16950*/  ISETP.LT.AND P5, PT, R27, c[0x0][0x178], !P5 ;  /* 0x00005e001b007a0c */ /* 0x000fe40006fa1270 */
[----:B------:R-:W-:Y:S01]  /*16960*/  PRMT R14, R10, 0x7632, R14 ;  /* 0x000076320a0e7816 */ /* 0x000fe2000000000e */
[----:B--2---:R0:W-:Y:S01]  /*16970*/  @P1 STG.E.U16 [R4.64], R23 ;  /* 0x0000001704001986 */ /* 0x0041e2000c101504 */
[----:B------:R-:W-:Y:S01]  /*16980*/  ISETP.GE.AND P1, PT, R8, c[0x0][0x17c], PT ;  /* 0x00005f0008007a0c */ /* 0x000fe20003f26270 */
[----:B------:R-:W-:-:S04]  /*16990*/  IMAD.WIDE R8, R6, 0x2, R2 ;  /* 0x0000000206087825 */ /* 0x000fc800078e0202 */
[----:B0-----:R-:W-:Y:S01]  /*169a0*/  IMAD.WIDE R4, R0, 0x2, R24 ;  /* 0x0000000200047825 */ /* 0x001fe200078e0218 */
[----:B------:R-:W-:Y:S02]  /*169b0*/  PRMT R0, R23, 0x7632, R0 ;  /* 0x0000763217007816 */ /* 0x000fe40000000000 */
[----:B------:R-:W2:Y:S04]  /*169c0*/  LDL.LU R23, [R1+0x3c] ;  /* 0x00003c0001177983 */ /* 0x000ea80000300800 */
[----:B------:R0:W-:Y:S01]  /*169d0*/  @P6 STG.E.U16 [R4.64], R10 ;  /* 0x0000000a04006986 */ /* 0x0001e2000c101504 */
[----:B------:R-:W-:Y:S02]  /*169e0*/  ISETP.LT.AND P6, PT, R19, c[0x0][0x178], !P4 ;  /* 0x00005e0013007a0c */ /* 0x000fe400067c1270 */
[----:B------:R-:W-:Y:S01]  /*169f0*/  ISETP.LT.AND P4, PT, R27, c[0x0][0x178], !P4 ;  /* 0x00005e001b007a0c */ /* 0x000fe20006781270 */
[----:B------:R1:W-:Y:S01]  /*16a00*/  @P0 STG.E.U16 [R8.64], R0 ;  /* 0x0000000008000986 */ /* 0x0003e2000c101504 */
[C---:B0-----:R-:W-:Y:S01]  /*16a10*/  IMAD.WIDE R4, R6.reuse, 0x2, R24 ;  /* 0x0000000206047825 */ /* 0x041fe200078e0218 */
[----:B-1----:R-:W-:-:S02]  /*16a20*/  IADD3 R0, R6, c[0x0][0x198], RZ ;  /* 0x0000660006007a10 */ /* 0x002fc40007ffe0ff */
[C---:B------:R-:W-:Y:S02]  /*16a30*/  IADD3 R6, R26.reuse, 0x33, RZ ;  /* 0x000000331a067810 */ /* 0x040fe40007ffe0ff */
[----:B------:R-:W-:Y:S01]  /*16a40*/  IADD3 R10, R26, 0x32, RZ ;  /* 0x000000321a0a7810 */ /* 0x000fe20007ffe0ff */
[C---:B------:R-:W-:Y:S01]  /*16a50*/  IMAD.WIDE R8, R0.reuse, 0x2, R2 ;  /* 0x0000000200087825 */ /* 0x040fe200078e0202 */
[----:B------:R-:W-:Y:S03]  /*16a60*/  @P5 STG.E.U16 [R4.64], R14 ;  /* 0x0000000e04005986 */ /* 0x000fe6000c101504 */
[----:B------:R-:W-:Y:S01]  /*16a70*/  IMAD.WIDE R12, R0, 0x2, R24 ;  /* 0x00000002000c7825 */ /* 0x000fe200078e0218 */
[----:B------:R-:W-:Y:S01]  /*16a80*/  ISETP.GE.AND P5, PT, R6, c[0x0][0x17c], PT ;  /* 0x00005f0006007a0c */ /* 0x000fe20003fa6270 */
[----:B---3--:R0:W-:Y:S01]  /*16a90*/  @P6 STG.E.U16 [R8.64], R20 ;  /* 0x0000001408006986 */ /* 0x0081e2000c101504 */
[----:B------:R-:W-:-:S02]  /*16aa0*/  ISETP.GE.AND P0, PT, R10, c[0x0][0x17c], PT ;  /* 0x00005f000a007a0c */ /* 0x000fc40003f06270 */
[----:B------:R-:W-:Y:S01]  /*16ab0*/  PRMT R6, R20, 0x7632, R6 ;  /* 0x0000763214067816 */ /* 0x000fe20000000006 */
[----:B----4-:R1:W-:Y:S01]  /*16ac0*/  @P4 STG.E.U16 [R12.64], R22 ;  /* 0x000000160c004986 */ /* 0x0103e2000c101504 */
[----:B------:R-:W-:-:S03]  /*16ad0*/  PRMT R10, R22, 0x7632, R10 ;  /* 0x00007632160a7816 */ /* 0x000fc6000000000a */
[----:B0-----:R-:W3:Y:S04]  /*16ae0*/  LDL.LU R20, [R1+0xac] ;  /* 0x0000ac0001147983 */ /* 0x001ee80000300800 */
[----:B-1----:R-:W4:Y:S01]  /*16af0*/  LDL.LU R22, [R1+0x1c] ;  /* 0x00001c0001167983 */ /* 0x002f220000300800 */
[----:B------:R-:W-:Y:S02]  /*16b00*/  ISETP.LT.AND P4, PT, R19, c[0x0][0x178], !P2 ;  /* 0x00005e0013007a0c */ /* 0x000fe40005781270 */
[----:B------:R-:W-:Y:S02]  /*16b10*/  ISETP.LT.AND P2, PT, R27, c[0x0][0x178], !P2 ;  /* 0x00005e001b007a0c */ /* 0x000fe40005741270 */
[----:B------:R-:W-:Y:S02]  /*16b20*/  IADD3 R8, R0, c[0x0][0x198], RZ ;  /* 0x0000660000087a10 */ /* 0x000fe40007ffe0ff */
[----:B------:R-:W-:-:S02]  /*16b30*/  ISETP.LT.AND P6, PT, R19, c[0x0][0x178], !P3 ;  /* 0x00005e0013007a0c */ /* 0x000fc40005fc1270 */
[----:B------:R-:W-:Y:S01]  /*16b40*/  ISETP.LT.AND P3, PT, R27, c[0x0][0x178], !P3 ;  /* 0x00005e001b007a0c */ /* 0x000fe20005f61270 */
[C---:B------:R-:W-:Y:S01]  /*16b50*/  IMAD.WIDE R4, R8.reuse, 0x2, R2 ;  /* 0x0000000208047825 */ /* 0x040fe200078e0202 */
[----:B------:R-:W-:-:S03]  /*16b60*/  IADD3 R0, R8, c[0x0][0x198], RZ ;  /* 0x0000660008007a10 */ /* 0x000fc60007ffe0ff */
[----:B------:R-:W-:Y:S01]  /*16b70*/  IMAD.WIDE R8, R8, 0x2, R24 ;  /* 0x0000000208087825 */ /* 0x000fe200078e0218 */
[----:B------:R0:W-:Y:S03]  /*16b80*/  @P4 STG.E.U16 [R4.64], R6 ;  /* 0x0000000604004986 */ /* 0x0001e6000c101504 */
[C---:B------:R-:W-:Y:S01]  /*16b90*/  IMAD.WIDE R12, R0.reuse, 0x2, R2 ;  /* 0x00000002000c7825 */ /* 0x040fe200078e0202 */
[----:B------:R-:W-:Y:S04]  /*16ba0*/  @P2 STG.E.U16 [R8.64], R10 ;  /* 0x0000000a08002986 */ /* 0x000fe8000c101504 */
[----:B------:R1:W-:Y:S01]  /*16bb0*/  @P6 STG.E.U16 [R12.64], R17 ;  /* 0x000000110c006986 */ /* 0x0003e2000c101504 */
[----:B0-----:R-:W-:Y:S01]  /*16bc0*/  IMAD.WIDE R4, R0, 0x2, R24 ;  /* 0x0000000200047825 */ /* 0x001fe200078e0218 */
[----:B------:R-:W-:-:S02]  /*16bd0*/  ISETP.LT.AND P6, PT, R19, c[0x0][0x178], !P1 ;  /* 0x00005e0013007a0c */ /* 0x000fc40004fc1270 */
[----:B------:R-:W-:Y:S02]  /*16be0*/  ISETP.LT.AND P1, PT, R27, c[0x0][0x178], !P1 ;  /* 0x00005e001b007a0c */ /* 0x000fe40004f21270 */
[----:B-1----:R-:W-:Y:S02]  /*16bf0*/  IADD3 R12, R0, c[0x0][0x198], RZ ;  /* 0x00006600000c7a10 */ /* 0x002fe40007ffe0ff */
[----:B------:R-:W-:Y:S02]  /*16c00*/  PRMT R10, R17, 0x7632, R10 ;  /* 0x00007632110a7816 */ /* 0x000fe4000000000a */
[C---:B------:R-:W-:Y:S01]  /*16c10*/  IADD3 R6, R12.reuse, c[0x0][0x198], RZ ;  /* 0x000066000c067a10 */ /* 0x040fe20007ffe0ff */
[----:B------:R-:W-:Y:S01]  /*16c20*/  IMAD.WIDE R8, R12, 0x2, R2 ;  /* 0x000000020c087825 */ /* 0x000fe200078e0202 */
[----:B--2---:R-:W-:Y:S01]  /*16c30*/  PRMT R0, R23, 0x7632, R0 ;  /* 0x0000763217007816 */ /* 0x004fe20000000000 */
[----:B------:R0:W-:Y:S01]  /*16c40*/  @P3 STG.E.U16 [R4.64], R23 ;  /* 0x0000001704003986 */ /* 0x0001e2000c101504 */
[----:B------:R-:W-:-:S02]  /*16c50*/  ISETP.LT.AND P3, PT, R19, c[0x0][0x178], !P0 ;  /* 0x00005e0013007a0c */ /* 0x000fc40004761270 */
[----:B------:R-:W-:Y:S01]  /*16c60*/  ISETP.LT.AND P0, PT, R27, c[0x0][0x178], !P0 ;  /* 0x00005e001b007a0c */ /* 0x000fe20004701270 */
[----:B0-----:R-:W2:Y:S01]  /*16c70*/  LDL.LU R23, [R1+0xdc] ;  /* 0x0000dc0001177983 */ /* 0x001ea20000300800 */
[----:B------:R-:W-:-:S03]  /*16c80*/  IMAD.WIDE R4, R12, 0x2, R24 ;  /* 0x000000020c047825 */ /* 0x000fc600078e0218 */
[----:B------:R0:W-:Y:S04]  /*16c90*/  @P6 STG.E.U16 [R8.64], R10 ;  /* 0x0000000a08006986 */ /* 0x0001e8000c101504 */
[----:B------:R1:W-:Y:S01]  /*16ca0*/  @P1 STG.E.U16 [R4.64], R0 ;  /* 0x0000000004001986 */ /* 0x0003e2000c101504 */
[----:B0-----:R-:W-:Y:S01]  /*16cb0*/  IMAD.WIDE R8, R6, 0x2, R2 ;  /* 0x0000000206087825 */ /* 0x001fe200078e0202 */
[----:B------:R-:W-:-:S03]  /*16cc0*/  IADD3 R10, R26, 0x37, RZ ;  /* 0x000000371a0a7810 */ /* 0x000fc60007ffe0ff */
[----:B-1----:R-:W-:Y:S01]  /*16cd0*/  IMAD.WIDE R4, R6, 0x2, R24 ;  /* 0x0000000206047825 */ /* 0x002fe200078e0218 */
[----:B------:R-:W-:Y:S01]  /*16ce0*/  ISETP.GE.AND P1, PT, R10, c[0x0][0x17c], PT ;  /* 0x00005f000a007a0c */ /* 0x000fe20003f26270 */
[----:B---3--:R-:W-:Y:S04]  /*16cf0*/  @P3 STG.E.U16 [R8.64], R20 ;  /* 0x0000001408003986 */ /* 0x008fe8000c101504 */
[----:B----4-:R0:W-:Y:S01]  /*16d00*/  @P0 STG.E.U16 [R4.64], R22 ;  /* 0x0000001604000986 */ /* 0x0101e2000c101504 */
[----:B------:R-:W-:-:S03]  /*16d10*/  PRMT R10, R22, 0x7632, R10 ;  /* 0x00007632160a7816 */ /* 0x000fc6000000000a */
[----:B0-----:R-:W3:Y:S01]  /*16d20*/  LDL.LU R22, [R1+0xcc] ;  /* 0x0000cc0001167983 */ /* 0x001ee20000300800 */
[----:B------:R-:W-:Y:S02]  /*16d30*/  IADD3 R14, R26, 0x34, RZ ;  /* 0x000000341a0e7810 */ /* 0x000fe40007ffe0ff */
[----:B------:R-:W-:Y:S01]  /*16d40*/  ISETP.LT.AND P3, PT, R19, c[0x0][0x178], !P5 ;  /* 0x00005e0013007a0c */ /* 0x000fe20006f61270 */
[----:B------:R-:W4:Y:S01]  /*16d50*/  LDL.LU R17, [R1+0x12c] ;  /* 0x00012c0001117983 */ /* 0x000f220000300800 */
[----:B------:R-:W-:Y:S02]  /*16d60*/  ISETP.GE.AND P4, PT, R14, c[0x0][0x17c], PT ;  /* 0x00005f000e007a0c */ /* 0x000fe40003f86270 */
[----:B------:R-:W-:Y:S02]  /*16d70*/  ISETP.LT.AND P5, PT, R27, c[0x0][0x178], !P5 ;  /* 0x00005e001b007a0c */ /* 0x000fe40006fa1270 */
[----:B------:R-:W-:Y:S02]  /*16d80*/  IADD3 R8, R6, c[0x0][0x198], RZ ;  /* 0x0000660006087a10 */ /* 0x000fe40007ffe0ff */
[----:B------:R-:W-:-:S02]  /*16d90*/  ISETP.LT.AND P0, PT, R19, c[0x0][0x178], !P4 ;  /* 0x00005e0013007a0c */ /* 0x000fc40006701270 */
[----:B------:R-:W-:Y:S02]  /*16da0*/  IADD3 R13, R26, 0x36, RZ ;  /* 0x000000361a0d7810 */ /* 0x000fe40007ffe0ff */
[C---:B------:R-:W-:Y:S01]  /*16db0*/  IADD3 R6, R8.reuse, c[0x0][0x198], RZ ;  /* 0x0000660008067a10 */ /* 0x040fe20007ffe0ff */
[----:B------:R-:W-:Y:S01]  /*16dc0*/  IMAD.WIDE R4, R8, 0x2, R2 ;  /* 0x0000000208047825 */ /* 0x000fe200078e0202 */
[----:B------:R-:W-:Y:S02]  /*16dd0*/  IADD3 R16, R26, 0x35, RZ ;  /* 0x000000351a107810 */ /* 0x000fe40007ffe0ff */
[----:B------:R-:W-:Y:S01]  /*16de0*/  PRMT R0, R20, 0x7632, R0 ;  /* 0x0000763214007816 */ /* 0x000fe20000000000 */
[----:B------:R-:W-:Y:S01]  /*16df0*/  IMAD.WIDE R8, R8, 0x2, R24 ;  /* 0x0000000208087825 */ /* 0x000fe200078e0218 */
[----:B------:R-:W-:Y:S02]  /*16e00*/  ISETP.LT.AND P4, PT, R27, c[0x0][0x178], !P4 ;  /* 0x00005e001b007a0c */ /* 0x000fe40006781270 */
[----:B------:R-:W-:Y:S01]  /*16e10*/  ISETP.GE.AND P6, PT, R13, c[0x0][0x17c], PT ;  /* 0x00005f000d007a0c */ /* 0x000fe20003fc6270 */
[----:B------:R-:W-:Y:S01]  /*16e20*/  IMAD.WIDE R12, R6, 0x2, R2 ;  /* 0x00000002060c7825 */ /* 0x000fe200078e0202 */
[----:B------:R-:W-:Y:S01]  /*16e30*/  ISETP.GE.AND P2, PT, R16, c[0x0][0x17c], PT ;  /* 0x00005f0010007a0c */ /* 0x000fe20003f46270 */
[----:B------:R0:W-:Y:S04]  /*16e40*/  @P3 STG.E.U16 [R4.64], R0 ;  /* 0x0000000004003986 */ /* 0x0001e8000c101504 */
[----:B------:R1:W-:Y:S01]  /*16e50*/  @P5 STG.E.U16 [R8.64], R10 ;  /* 0x0000000a08005986 */ /* 0x0003e2000c101504 */
[C---:B0-----:R-:W-:Y:S01]  /*16e60*/  IMAD.WIDE R4, R6.reuse, 0x2, R24 ;  /* 0x0000000206047825 */ /* 0x041fe200078e0218 */
[----:B-1----:R-:W-:-:S02]  /*16e70*/  IADD3 R10, R6, c[0x0][0x198], RZ ;  /* 0x00006600060a7a10 */ /* 0x002fc40007ffe0ff */
[----:B------:R-:W-:Y:S02]  /*16e80*/  PRMT R0, R7, 0x7632, R0 ;  /* 0x0000763207007816 */ /* 0x000fe40000000000 */
[C---:B------:R-:W-:Y:S01]  /*16e90*/  IADD3 R8, R10.reuse, c[0x0][0x198], RZ ;  /* 0x000066000a087a10 */ /* 0x040fe20007ffe0ff */
[----:B--2---:R0:W-:Y:S01]  /*16ea0*/  @P0 STG.E.U16 [R12.64], R23 ;  /* 0x000000170c000986 */ /* 0x0041e2000c101504 */
[----:B------:R-:W-:Y:S02]  /*16eb0*/  ISETP.LT.AND P0, PT, R19, c[0x0][0x178], !P2 ;  /* 0x00005e0013007a0c */ /* 0x000fe40005701270 */
[----:B------:R-:W-:Y:S01]  /*16ec0*/  PRMT R9, R23, 0x7632, R9 ;  /* 0x0000763217097816 */ /* 0x000fe20000000009 */
[----:B------:R1:W-:Y:S01]  /*16ed0*/  @P4 STG.E.U16 [R4.64], R7 ;  /* 0x0000000704004986 */ /* 0x0003e2000c101504 */
[----:B------:R-:W-:Y:S02]  /*16ee0*/  ISETP.LT.AND P2, PT, R27, c[0x0][0x178], !P2 ;  /* 0x00005e001b007a0c */ /* 0x000fe40005741270 */
[----:B------:R-:W-:Y:S01]  /*16ef0*/  ISETP.LT.AND P4, PT, R19, c[0x0][0x178], !P6 ;  /* 0x00005e0013007a0c */ /* 0x000fe20007781270 */
[----:B0-----:R-:W2:Y:S01]  /*16f00*/  LDL.LU R23, [R1+0x2c] ;  /* 0x00002c0001177983 */ /* 0x001ea20000300800 */
[----:B-1----:R-:W-:-:S03]  /*16f10*/  IMAD.WIDE R6, R10, 0x2, R2 ;  /* 0x000000020a067825 */ /* 0x002fc600078e0202 */
[----:B------:R-:W2:Y:S01]  /*16f20*/  LDL.LU R20, [R1+0x11c] ;  /* 0x00011c0001147983 */ /* 0x000ea20000300800 */
[----:B------:R-:W-:-:S03]  /*16f30*/  IMAD.WIDE R4, R10, 0x2, R24 ;  /* 0x000000020a047825 */ /* 0x000fc600078e0218 */
[----:B------:R0:W-:Y:S04]  /*16f40*/  @P0 STG.E.U16 [R6.64], R9 ;  /* 0x0000000906000986 */ /* 0x0001e8000c101504 */
[----:B------:R3:W-:Y:S01]  /*16f50*/  @P2 STG.E.U16 [R4.64], R0 ;  /* 0x0000000004002986 */ /* 0x0007e2000c101504 */
[----:B0-----:R-:W-:Y:S01]  /*16f60*/  IMAD.WIDE R6, R8, 0x2, R2 ;  /* 0x0000000208067825 */ /* 0x001fe200078e0202 */
[----:B---3--:R-:W-:-:S04]  /*16f70*/  PRMT R0, R22, 0x7632, R0 ;  /* 0x0000763216007816 */ /* 0x008fc80000000000 */
[----:B------:R0:W-:Y:S04]  /*16f80*/  @P4 STG.E.U16 [R6.64], R22 ;  /* 0x0000001606004986 */ /* 0x0001e8000c101504 */
[----:B0-----:R-:W3:Y:S01]  /*16f90*/  LDL.LU R22, [R1+0xc] ;  /* 0x00000c0001167983 */ /* 0x001ee20000300800 */
[----:B------:R-:W-:Y:S02]  /*16fa0*/  ISETP.LT.AND P6, PT, R27, c[0x0][0x178], !P6 ;  /* 0x00005e001b007a0c */ /* 0x000fe400077c1270 */
[----:B------:R-:W-:Y:S01]  /*16fb0*/  IADD3 R14, R26, 0x38, RZ ;  /* 0x000000381a0e7810 */ /* 0x000fe20007ffe0ff */
[----:B------:R-:W-:Y:S01]  /*16fc0*/  IMAD.WIDE R4, R8, 0x2, R24 ;  /* 0x0000000208047825 */ /* 0x000fe200078e0218 */
[----:B------:R-:W-:Y:S02]  /*16fd0*/  ISETP.LT.AND P4, PT, R19, c[0x0][0x178], !P1 ;  /* 0x00005e0013007a0c */ /* 0x000fe40004f81270 */
[----:B------:R-:W-:-:S02]  /*16fe0*/  ISETP.GE.AND P3, PT, R14, c[0x0][0x17c], PT ;  /* 0x00005f000e007a0c */ /* 0x000fc40003f66270 */
[----:B------:R-:W-:Y:S02]  /*16ff0*/  ISETP.LT.AND P1, PT, R27, c[0x0][0x178], !P1 ;  /* 0x00005e001b007a0c */ /* 0x000fe40004f21270 */
[----:B------:R-:W-:-:S03]  /*17000*/  IADD3 R6, R8, c[0x0][0x198], RZ ;  /* 0x0000660008067a10 */ /* 0x000fc60007ffe0ff */
[----:B------:R0:W-:Y:S01]  /*17010*/  @P6 STG.E.U16 [R4.64], R15 ;  /* 0x0000000f04006986 */ /* 0x0001e2000c101504 */
[----:B------:R-:W-:Y:S02]  /*17020*/  ISETP.LT.AND P6, PT, R19, c[0x0][0x178], !P3 ;  /* 0x00005e0013007a0c */ /* 0x000fe40005fc1270 */
[----:B------:R-:W-:Y:S02]  /*17030*/  IADD3 R9, R26, 0x3b, RZ ;  /* 0x0000003b1a097810 */ /* 0x000fe40007ffe0ff */
[----:B------:R-:W-:Y:S02]  /*17040*/  IADD3 R10, R6, c[0x0][0x198], RZ ;  /* 0x00006600060a7a10 */ /* 0x000fe40007ffe0ff */
[----:B------:R-:W-:Y:S02]  /*17050*/  IADD3 R16, R26, 0x39, RZ ;  /* 0x000000391a107810 */ /* 0x000fe40007ffe0ff */
[----:B------:R-:W-:Y:S02]  /*17060*/  ISETP.LT.AND P3, PT, R27, c[0x0][0x178], !P3 ;  /* 0x00005e001b007a0c */ /* 0x000fe40005f61270 */
[----:B------:R-:W-:Y:S01]  /*17070*/  ISETP.GE.AND P2, PT, R9, c[0x0][0x17c], PT ;  /* 0x00005f0009007a0c */ /* 0x000fe20003f46270 */
[----:B0-----:R-:W-:Y:S01]  /*17080*/  IMAD.WIDE R4, R6, 0x2, R2 ;  /* 0x0000000206047825 */ /* 0x001fe200078e0202 */
[----:B------:R-:W-:-:S03]  /*17090*/  PRMT R15, R15, 0x7632, R15 ;  /* 0x000076320f0f7816 */ /* 0x000fc6000000000f */
[----:B------:R-:W-:Y:S01]  /*170a0*/  IMAD.WIDE R6, R6, 0x2, R24 ;  /* 0x0000000206067825 */ /* 0x000fe200078e0218 */
[----:B------:R-:W-:-:S03]  /*170b0*/  ISETP.GE.AND P5, PT, R16, c[0x0][0x17c], PT ;  /* 0x00005f0010007a0c */ /* 0x000fc60003fa6270 */
[----:B------:R-:W-:Y:S01]  /*170c0*/  IMAD.WIDE R8, R10, 0x2, R2 ;  /* 0x000000020a087825 */ /* 0x000fe200078e0202 */
[----:B------:R0:W-:Y:S01]  /*170d0*/  @P4 STG.E.U16 [R4.64], R0 ;  /* 0x0000000004004986 */ /* 0x0001e2000c101504 */
[----:B------:R-:W-:-:S03]  /*170e0*/  IADD3 R12, R26, 0x3a, RZ ;  /* 0x0000003a1a0c7810 */ /* 0x000fc60007ffe0ff */
[----:B------:R1:W-:Y:S01]  /*170f0*/  @P1 STG.E.U16 [R6.64], R15 ;  /* 0x0000000f06001986 */ /* 0x0003e2000c101504 */
[----:B------:R-:W-:-:S03]  /*17100*/  ISETP.GE.AND P0, PT, R12, c[0x0][0x17c], PT ;  /* 0x00005f000c007a0c */ /* 0x000fc60003f06270 */
[----:B----4-:R4:W-:Y:S01]  /*17110*/  @P6 STG.E.U16 [R8.64], R17 ;  /* 0x0000001108006986 */ /* 0x0109e2000c101504 */
[----:B------:R-:W-:Y:S02]  /*17120*/  ISETP.LT.AND P6, PT, R19, c[0x0][0x178], !P5 ;  /* 0x00005e0013007a0c */ /* 0x000fe40006fc1270 */
[----:B------:R-:W-:Y:S01]  /*17130*/  ISETP.LT.AND P5, PT, R27, c[0x0][0x178], !P5 ;  /* 0x00005e001b007a0c */ /* 0x000fe20006fa1270 */
[C---:B0-----:R-:W-:Y:S01]  /*17140*/  IMAD.WIDE R4, R10.reuse, 0x2, R24 ;  /* 0x000000020a047825 */ /* 0x041fe200078e0218 */
[----:B------:R-:W-:Y:S02]  /*17150*/  IADD3 R10, R10, c[0x0][0x198], RZ ;  /* 0x000066000a0a7a10 */ /* 0x000fe40007ffe0ff */
[----:B------:R-:W-:-:S03]  /*17160*/  IADD3 R12, R26, 0x3c, RZ ;  /* 0x0000003c1a0c7810 */ /* 0x000fc60007ffe0ff */
[C---:B-1----:R-:W-:Y:S01]  /*17170*/  IMAD.WIDE R6, R10.reuse, 0x2, R2 ;  /* 0x000000020a067825 */ /* 0x042fe200078e0202 */
[----:B----4-:R-:W-:Y:S02]  /*17180*/  PRMT R9, R17, 0x7632, R9 ;  /* 0x0000763211097816 */ /* 0x010fe40000000009 */
[----:B------:R-:W-:Y:S02]  /*17190*/  IADD3 R8, R10, c[0x0][0x198], RZ ;  /* 0x000066000a087a10 */ /* 0x000fe40007ffe0ff */
[----:B------:R-:W-:Y:S02]  /*171a0*/  ISETP.GE.AND P4, PT, R12, c[0x0][0x17c], PT ;  /* 0x00005f000c007a0c */ /* 0x000fe40003f86270 */
[----:B------:R-:W-:Y:S01]  /*171b0*/  IADD3 R12, R26, 0x3e, RZ ;  /* 0x0000003e1a0c7810 */ /* 0x000fe20007ffe0ff */
[----:B--2---:R0:W-:Y:S01]  /*171c0*/  @P3 STG.E.U16 [R4.64], R23 ;  /* 0x0000001704003986 */ /* 0x0041e2000c101504 */
[----:B------:R-:W-:Y:S02]  /*171d0*/  ISETP.LT.AND P3, PT, R19, c[0x0][0x178], !P0 ;  /* 0x00005e0013007a0c */ /* 0x000fe40004761270 */
[----:B------:R-:W-:-:S02]  /*171e0*/  ISETP.LT.AND P0, PT, R27, c[0x0][0x178], !P0 ;  /* 0x00005e001b007a0c */ /* 0x000fc40004701270 */
[----:B------:R-:W-:Y:S01]  /*171f0*/  PRMT R0, R23, 0x7632, R0 ;  /* 0x0000763217007816 */ /* 0x000fe20000000000 */
[----:B------:R1:W-:Y:S01]  /*17200*/  @P6 STG.E.U16 [R6.64], R9 ;  /* 0x0000000906006986 */ /* 0x0003e2000c101504 */
[----:B0-----:R-:W-:-:S03]  /*17210*/  IMAD.WIDE R4, R10, 0x2, R24 ;  /* 0x000000020a047825 */ /* 0x001fc600078e0218 */
[----:B------:R-:W2:Y:S04]  /*17220*/  LDL.LU R23, [R1+0x10c] ;  /* 0x00010c0001177983 */ /* 0x000ea80000300800 */
[----:B------:R0:W-:Y:S01]  /*17230*/  @P5 STG.E.U16 [R4.64], R0 ;  /* 0x0000000004005986 */ /* 0x0001e2000c101504 */
[----:B-1----:R-:W-:Y:S01]  /*17240*/  IMAD.WIDE R6, R8, 0x2, R2 ;  /* 0x0000000208067825 */ /* 0x002fe200078e0202 */
[----:B------:R-:W-:-:S04]  /*17250*/  ISETP.GE.AND P6, PT, R12, c[0x0][0x17c], PT ;  /* 0x00005f000c007a0c */ /* 0x000fc80003fc6270 */
[----:B------:R1:W-:Y:S01]  /*17260*/  @P3 STG.E.U16 [R6.64], R20 ;  /* 0x0000001406003986 */ /* 0x0003e2000c101504 */
[----:B0-----:R-:W-:Y:S01]  /*17270*/  IMAD.WIDE R4, R8, 0x2, R24 ;  /* 0x0000000208047825 */ /* 0x001fe200078e0218 */
[----:B------:R-:W-:Y:S02]  /*17280*/  PRMT R0, R20, 0x7632, R0 ;  /* 0x0000763214007816 */ /* 0x000fe40000000000 */
[----:B-1----:R-:W4:Y:S04]  /*17290*/  LDL.LU R20, [R1+0x13c] ;  /* 0x00013c0001147983 */ /* 0x002f280000300800 */
[----:B---3--:R0:W-:Y:S01]  /*172a0*/  @P0 STG.E.U16 [R4.64], R22 ;  /* 0x0000001604000986 */ /* 0x0081e2000c101504 */
[----:B------:R-:W-:-:S03]  /*172b0*/  PRMT R12, R22, 0x7632, R12 ;  /* 0x00007632160c7816 */ /* 0x000fc6000000000c */
[----:B0-----:R-:W3:Y:S01]  /*172c0*/  LDL.LU R22, [R1+0x4c] ;  /* 0x00004c0001167983 */ /* 0x001ee20000300800 */
[----:B------:R-:W-:Y:S02]  /*172d0*/  ISETP.LT.AND P3, PT, R19, c[0x0][0x178], !P2 ;  /* 0x00005e0013007a0c */ /* 0x000fe40005761270 */
[----:B------:R-:W-:Y:S02]  /*172e0*/  ISETP.LT.AND P2, PT, R27, c[0x0][0x178], !P2 ;  /* 0x00005e001b007a0c */ /* 0x000fe40005741270 */
[----:B------:R-:W-:Y:S02]  /*172f0*/  IADD3 R6, R8, c[0x0][0x198], RZ ;  /* 0x0000660008067a10 */ /* 0x000fe40007ffe0ff */
[----:B------:R-:W-:Y:S02]  /*17300*/  ISETP.LT.AND P0, PT, R19, c[0x0][0x178], !P4 ;  /* 0x00005e0013007a0c */ /* 0x000fe40006701270 */
[----:B------:R-:W-:Y:S02]  /*17310*/  IADD3 R9, R26, 0x3f, RZ ;  /* 0x0000003f1a097810 */ /* 0x000fe40007ffe0ff */
[C---:B------:R-:W-:Y:S01]  /*17320*/  IADD3 R10, R6.reuse, c[0x0][0x198], RZ ;  /* 0x00006600060a7a10 */ /* 0x040fe20007ffe0ff */
[----:B------:R-:W-:Y:S01]  /*17330*/  IMAD.WIDE R4, R6, 0x2, R2 ;  /* 0x0000000206047825 */ /* 0x000fe200078e0202 */
[----:B------:R-:W-:-:S03]  /*17340*/  ISETP.GE.AND P5, PT, R9, c[0x0][0x17c], PT ;  /* 0x00005f0009007a0c */ /* 0x000fc60003fa6270 */
[----:B------:R-:W-:Y:S01]  /*17350*/  IMAD.WIDE R6, R6, 0x2, R24 ;  /* 0x0000000206067825 */ /* 0x000fe200078e0218 */
[----:B------:R-:W-:Y:S03]  /*17360*/  @P3 STG.E.U16 [R4.64], R0 ;  /* 0x0000000004003986 */ /* 0x000fe6000c101504 */
[----:B------:R-:W-:Y:S01]  /*17370*/  IMAD.WIDE R8, R10, 0x2, R2 ;  /* 0x000000020a087825 */ /* 0x000fe200078e0202 */
[----:B------:R-:W-:Y:S01]  /*17380*/  @P2 STG.E.U16 [R6.64], R12 ;  /* 0x0000000c06002986 */ /* 0x000fe2000c101504 */
[----:B------:R-:W-:-:S04]  /*17390*/  IADD3 R13, R26, 0x3d, RZ ;  /* 0x0000003d1a0d7810 */ /* 0x000fc80007ffe0ff */
[----:B------:R-:W-:Y:S02]  /*173a0*/  ISETP.GE.AND P1, PT, R13, c[0x0][0x17c], PT ;  /* 0x00005f000d007a0c */ /* 0x000fe40003f26270 */
[----:B------:R-:W-:-:S04]  /*173b0*/  IADD3 R13, R26, 0x40, RZ ;  /* 0x000000401a0d7810 */ /* 0x000fc80007ffe0ff */
[----:B------:R-:W-:Y:S02]  /*173c0*/  ISETP.GE.AND P3, PT, R13, c[0x0][0x17c], PT ;  /* 0x00005f000d007a0c */ /* 0x000fe40003f66270 */
[----:B------:R-:W-:-:S04]  /*173d0*/  IADD3 R14, R26, 0x41, RZ ;  /* 0x000000411a0e7810 */ /* 0x000fc80007ffe0ff */
[----:B------:R-:W-:Y:S01]  /*173e0*/  ISETP.GE.AND P2, PT, R14, c[0x0][0x17c], PT ;  /* 0x00005f000e007a0c */ /* 0x000fe20003f46270 */
[----:B--2---:R0:W-:Y:S02]  /*173f0*/  @P0 STG.E.U16 [R8.64], R23 ;  /* 0x0000001708000986 */ /* 0x0041e4000c101504 */
[----:B0-----:R-:W-:Y:S02]  /*17400*/  PRMT R9, R23, 0x7632, R9 ;  /* 0x0000763217097816 */ /* 0x001fe40000000009 */
[----:B---3--:R-:W-:Y:S04]  /*17410*/  STL [R1+0x8c8], R22 ;  /* 0x0008c81601007387 */ /* 0x008fe80000100800 */
[----:B----4-:R-:W-:Y:S04]  /*17420*/  STL.64 [R1+0x8c0], R20 ;  /* 0x0008c01401007387 */ /* 0x010fe80000100a00 */
[----:B------:R-:W0:Y:S04]  /*17430*/  LDS.128 R20, [R28] ;  /* 0x000000001c147984 */ /* 0x000e280000000c00 */
[----:B0-----:R-:W-:Y:S01]  /*17440*/  STL [R1+0x24], R21 ;  /* 0x0000241501007387 */ /* 0x001fe20000100800 */
[----:B------:R-:W-:-:S03]  /*17450*/  IMAD.MOV.U32 R13, RZ, RZ, R20 ;  /* 0x000000ffff0d7224 */ /* 0x000fc600078e0014 */
[----:B------:R0:W-:Y:S04]  /*17460*/  STL.64 [R1+0x28], R22 ;  /* 0x0000281601007387 */ /* 0x0001e80000100a00 */
[----:B0-----:R-:W2:Y:S04]  /*17470*/  LDL.LU R22, [R1+0x8c8] ;  /* 0x0008c80001167983 */ /* 0x001ea80000300800 */
[----:B------:R-:W3:Y:S04]  /*17480*/  LDL.LU.64 R20, [R1+0x8c0] ;  /* 0x0008c00001147983 */ /* 0x000ee80000300a00 */
[----:B------:R-:W-:Y:S04]  /*17490*/  STL [R1+0x8b8], R14 ;  /* 0x0008b80e01007387 */ /* 0x000fe80000100800 */
[----:B------:R-:W-:Y:S04]  /*174a0*/  STL [R1+0x8b4], R13 ;  /* 0x0008b40d01007387 */ /* 0x000fe80000100800 */
[----:B------:R-:W0:Y:S04]  /*174b0*/  LDS.128 R12, [R29] ;  /* 0x000000001d0c7984 */ /* 0x000e280000000c00 */
[----:B------:R-:W4:Y:S04]  /*174c0*/  LDL.LU R23, [R1+0x50] ;  /* 0x0000500001177983 */ /* 0x000f280000300800 */
[----:B0-----:R-:W-:Y:S04]  /*174d0*/  STL [R1+0x34], R13 ;  /* 0x0000340d01007387 */ /* 0x001fe80000100800 */
[----:B------:R0:W-:Y:S04]  /*174e0*/  STL.64 [R1+0x38], R14 ;  /* 0x0000380e01007387 */ /* 0x0001e80000100a00 */
[----:B0-----:R-:W4:Y:S01]  /*174f0*/  LDL.LU R14, [R1+0x8b8] ;  /* 0x0008b800010e7983 */ /* 0x001f220000300800 */
[----:B------:R-:W-:Y:S01]  /*17500*/  ISETP.LT.AND P4, PT, R27, c[0x0][0x178], !P4 ;  /* 0x00005e001b007a0c */ /* 0x000fe20006781270 */
[----:B------:R-:W-:Y:S01]  /*17510*/  IMAD.WIDE R4, R10, 0x2, R24 ;  /* 0x000000020a047825 */ /* 0x000fe200078e0218 */
[----:B------:R-:W-:Y:S01]  /*17520*/  ISETP.LT.AND P0, PT, R19, c[0x0][0x178], !P1 ;  /* 0x00005e0013007a0c */ /* 0x000fe20004f01270 */
[----:B------:R-:W4:Y:S01]  /*17530*/  LDL.LU R13, [R1+0x8b4] ;  /* 0x0008b400010d7983 */ /* 0x000f220000300800 */
[----:B------:R-:W-:-:S02]  /*17540*/  ISETP.LT.AND P1, PT, R27, c[0x0][0x178], !P1 ;  /* 0x00005e001b007a0c */ /* 0x000fc40004f21270 */
[----:B------:R-:W-:-:S07]  /*17550*/  IADD3 R6, R10, c[0x0][0x198], RZ ;  /* 0x000066000a067a10 */ /* 0x000fce0007ffe0ff */
[----:B------:R0:W-:Y:S01]  /*17560*/  @P4 STG.E.U16 [R4.64], R11 ;  /* 0x0000000b04004986 */ /* 0x0001e2000c101504 */
[----:B------:R-:W-:Y:S02]  /*17570*/  ISETP.LT.AND P4, PT, R19, c[0x0][0x178], !P6 ;  /* 0x00005e0013007a0c */ /* 0x000fe40007781270 */
[----:B------:R-:W-:Y:S02]  /*17580*/  ISETP.LT.AND P6, PT, R27, c[0x0][0x178], !P6 ;  /* 0x00005e001b007a0c */ /* 0x000fe400077c1270 */
[C---:B------:R-:W-:Y:S02]  /*17590*/  IADD3 R0, R6.reuse, c[0x0][0x198], RZ ;  /* 0x0000660006007a10 */ /* 0x040fe40007ffe0ff */
[----:B------:R-:W-:Y:S01]  /*175a0*/  PRMT R8, R11, 0x7632, R8 ;  /* 0x000076320b087816 */ /* 0x000fe20000000008 */
[----:B0-----:R-:W-:-:S04]  /*175b0*/  IMAD.WIDE R4, R6, 0x2, R2 ;  /* 0x0000000206047825 */ /* 0x001fc800078e0202 */
[----:B------:R-:W-:Y:S01]  /*175c0*/  IMAD.WIDE R6, R6, 0x2, R24 ;  /* 0x0000000206067825 */ /* 0x000fe200078e0218 */
[----:B------:R0:W-:Y:S04]  /*175d0*/  @P0 STG.E.U16 [R4.64], R9 ;  /* 0x0000000904000986 */ /* 0x0001e8000c101504 */
[----:B------:R1:W-:Y:S01]  /*175e0*/  @P1 STG.E.U16 [R6.64], R8 ;  /* 0x0000000806001986 */ /* 0x0003e2000c101504 */
[----:B0-----:R-:W-:-:S04]  /*175f0*/  IMAD.WIDE R4, R0, 0x2, R2 ;  /* 0x0000000200047825 */ /* 0x001fc800078e0202 */
[----:B-1----:R-:W-:Y:S01]  /*17600*/  IMAD.WIDE R6, R0, 0x2, R24 ;  /* 0x0000000200067825 */ /* 0x002fe200078e0218 */
[----:B------:R-:W-:-:S04]  /*17610*/  IADD3 R10, R26, 0x42, RZ ;  /* 0x000000421a0a7810 */ /* 0x000fc80007ffe0ff */
[----:B------:R-:W-:Y:S02]  /*17620*/  ISETP.GE.AND P0, PT, R10, c[0x0][0x17c], PT ;  /* 0x00005f000a007a0c */ /* 0x000fe40003f06270 */
[----:B------:R-:W-:-:S04]  /*17630*/  IADD3 R9, R26, 0x43, RZ ;  /* 0x000000431a097810 */ /* 0x000fc80007ffe0ff */
[----:B------:R-:W-:Y:S01]  /*17640*/  ISETP.GE.AND P1, PT, R9, c[0x0][0x17c], PT ;  /* 0x00005f0009007a0c */ /* 0x000fe20003f26270 */
[----:B---3--:R-:W-:Y:S01]  /*17650*/  @P4 STG.E.U16 [R4.64], R20 ;  /* 0x0000001404004986 */ /* 0x008fe2000c101504 */
[----:B------:R-:W-:-:S03]  /*17660*/  ISETP.LT.AND P4, PT, R19, c[0x0][0x178], !P5 ;  /* 0x00005e0013007a0c */ /* 0x000fc60006f81270 */
[----:B--2---:R0:W-:Y:S01]  /*17670*/  @P6 STG.E.U16 [R6.64], R22 ;  /* 0x0000001606006986 */ /* 0x0041e2000c101504 */
[----:B------:R-:W-:Y:S02]  /*17680*/  ISETP.LT.AND P5, PT, R27, c[0x0][0x178], !P5 ;  /* 0x00005e001b007a0c */ /* 0x000fe40006fa1270 */
[----:B------:R-:W-:Y:S02]  /*17690*/  PRMT R10, R20, 0x7632, R10 ;  /* 0x00007632140a7816 */ /* 0x000fe4000000000a */
[----:B0-----:R-:W-:-:S05]  /*176a0*/  IADD3 R6, R0, c[0x0][0x198], RZ ;  /* 0x0000660000067a10 */ /* 0x001fca0007ffe0ff */
[C---:B------:R-:W-:Y:S01]  /*176b0*/  IMAD.WIDE R4, R6.reuse, 0x2, R2 ;  /* 0x0000000206047825 */ /* 0x040fe200078e0202 */
[----:B------:R-:W-:Y:S02]  /*176c0*/  IADD3 R0, R6, c[0x0][0x198], RZ ;  /* 0x0000660006007a10 */ /* 0x000fe40007ffe0ff */
[----:B------:R-:W-:Y:S01]  /*176d0*/  PRMT R11, R22, 0x7632, R11 ;  /* 0x00007632160b7816 */ /* 0x000fe2000000000b */
[----:B------:R-:W-:Y:S01]  /*176e0*/  IMAD.WIDE R6, R6, 0x2, R24 ;  /* 0x0000000206067825 */ /* 0x000fe200078e0218 */
[----:B------:R0:W-:Y:S01]  /*176f0*/  @P4 STG.E.U16 [R4.64], R10 ;  /* 0x0000000a04004986 */ /* 0x0001e2000c101504 */
[----:B------:R-:W-:-:S03]  /*17700*/  LOP3.LUT R20, R28, 0x40, RZ, 0x3c, !PT ;  /* 0x000000401c147812 */ /* 0x000fc600078e3cff */
[----:B------:R-:W-:Y:S04]  /*17710*/  @P5 STG.E.U16 [R6.64], R11 ;  /* 0x0000000b06005986 */ /* 0x000fe8000c101504 */
[----:B------:R-:W2:Y:S01]  /*17720*/  LDL.LU R22, [R1+0x70] ;  /* 0x0000700001167983 */ /* 0x000ea20000300800 */
[----:B0-----:R-:W-:-:S04]  /*17730*/  IADD3 R4, R26, 0x45, RZ ;  /* 0x000000451a047810 */ /* 0x001fc80007ffe0ff */
[----:B------:R-:W-:Y:S02]  /*17740*/  ISETP.GE.AND P5, PT, R4, c[0x0][0x17c], PT ;  /* 0x00005f0004007a0c */ /* 0x000fe40003fa6270 */
[----:B------:R-:W0:Y:S04]  /*17750*/  LDS.128 R4, [R20] ;  /* 0x0000000014047984 */ /* 0x000e280000000c00 */
[----:B0-----:R0:W-:Y:S04]  /*17760*/  STL [R1+0x890], R7 ;  /* 0x0008900701007387 */ /* 0x0011e80000100800 */
[----:B0-----:R-:W3:Y:S01]  /*17770*/  LDL R7, [R1+0x47c] ;  /* 0x00047c0001077983 */ /* 0x001ee20000100800 */
[----:B------:R-:W-:Y:S01]  /*17780*/  ISETP.LT.AND P6, PT, R19, c[0x0][0x178], !P3 ;  /* 0x00005e0013007a0c */ /* 0x000fe20005fc1270 */
[----:B------:R-:W-:Y:S01]  /*17790*/  IMAD.WIDE R8, R0, 0x2, R2 ;  /* 0x0000000200087825 */ /* 0x000fe200078e0202 */
[----:B----4-:R-:W-:-:S11]  /*177a0*/  PRMT R14, R23, 0x7632, R14 ;  /* 0x00007632170e7816 */ /* 0x010fd6000000000e */
[----:B------:R0:W-:Y:S04]  /*177b0*/  @P6 STG.E.U16 [R8.64], R23 ;  /* 0x0000001708006986 */ /* 0x0001e8000c101504 */
[----:B0-----:R-:W4:Y:S01]  /*177c0*/  LDL.LU R23, [R1+0x80] ;  /* 0x0000800001177983 */ /* 0x001f220000300800 */
[----:B------:R-:W-:Y:S01]  /*177d0*/  ISETP.LT.AND P3, PT, R27, c[0x0][0x178], !P3 ;  /* 0x00005e001b007a0c */ /* 0x000fe20005f61270 */
[C---:B------:R-:W-:Y:S01]  /*177e0*/  IMAD.WIDE R10, R0.reuse, 0x2, R24 ;  /* 0x00000002000a7825 */ /* 0x040fe200078e0218 */
[----:B------:R-:W-:Y:S02]  /*177f0*/  ISETP.LT.AND P6, PT, R19, c[0x0][0x178], !P2 ;  /* 0x00005e0013007a0c */ /* 0x000fe400057c1270 */
[----:B------:R-:W-:Y:S02]  /*17800*/  IADD3 R8, R0, c[0x0][0x198], RZ ;  /* 0x0000660000087a10 */ /* 0x000fe40007ffe0ff */
[----:B------:R-:W-:Y:S01]  /*17810*/  ISETP.LT.AND P2, PT, R27, c[0x0][0x178], !P2 ;  /* 0x00005e001b007a0c */ /* 0x000fe20005741270 */
[----:B------:R-:W-:Y:S01]  /*17820*/  IMAD.MOV.U32 R17, RZ, RZ, R12 ;  /* 0x000000ffff117224 */ /* 0x000fe200078e000c */
[----:B------:R-:W-:-:S05]  /*17830*/  IADD3 R12, R26, 0x44, RZ ;  /* 0x000000441a0c7810 */ /* 0x000fca0007ffe0ff */
[----:B------:R0:W-:Y:S01]  /*17840*/  @P3 STG.E.U16 [R10.64], R13 ;  /* 0x0000000d0a003986 */ /* 0x0001e2000c101504 */
[----:B------:R-:W-:Y:S02]  /*17850*/  IADD3 R0, R8, c[0x0][0x198], RZ ;  /* 0x0000660008007a10 */ /* 0x000fe40007ffe0ff */
[----:B------:R-:W-:Y:S02]  /*17860*/  ISETP.GE.AND P4, PT, R12, c[0x0][0x17c], PT ;  /* 0x00005f000c007a0c */ /* 0x000fe40003f86270 */
[----:B------:R-:W-:Y:S01]  /*17870*/  PRMT R12, R13, 0x7632, R12 ;  /* 0x000076320d0c7816 */ /* 0x000fe2000000000c */
[----:B0-----:R-:W-:Y:S01]  /*17880*/  IMAD.WIDE R10, R8, 0x2, R2 ;  /* 0x00000002080a7825 */ /* 0x001fe200078e0202 */
[----:B------:R-:W-:-:S03]  /*17890*/  LOP3.LUT R20, R28, 0x60, RZ, 0x3c, !PT ;  /* 0x000000601c147812 */ /* 0x000fc600078e3cff */
[----:B------:R-:W-:Y:S01]  /*178a0*/  IMAD.WIDE R8, R8, 0x2, R24 ;  /* 0x0000000208087825 */ /* 0x000fe200078e0218 */
[----:B------:R0:W-:Y:S04]  /*178b0*/  @P6 STG.E.U16 [R10.64], R14 ;  /* 0x0000000e0a006986 */ /* 0x0001e8000c101504 */
[----:B------:R1:W-:Y:S01]  /*178c0*/  @P2 STG.E.U16 [R8.64], R12 ;  /* 0x0000000c08002986 */ /* 0x0003e2000c101504 */
[----:B0-----:R-:W-:Y:S01]  /*178d0*/  IMAD.WIDE R10, R0, 0x2, R2 ;  /* 0x00000002000a7825 */ /* 0x001fe200078e0202 */
[----:B------:R-:W-:Y:S02]  /*178e0*/  ISETP.LT.AND P6, PT, R27, c[0x0][0x178], !P0 ;  /* 0x00005e001b007a0c */ /* 0x000fe400047c1270 */
[C---:B------:R-:W-:Y:S02]  /*178f0*/  IADD3 R13, R26.reuse, 0x46, RZ ;  /* 0x000000461a0d7810 */ /* 0x040fe40007ffe0ff */
[----:B------:R-:W-:-:S02]  /*17900*/  IADD3 R14, R26, 0x47, RZ ;  /* 0x000000471a0e7810 */ /* 0x000fc40007ffe0ff */
[----:B------:R-:W-:Y:S02]  /*17910*/  IADD3 R16, R0, c[0x0][0x198], RZ ;  /* 0x0000660000107a10 */ /* 0x000fe40007ffe0ff */
[----:B------:R-:W-:Y:S02]  /*17920*/  PRMT R18, R17, 0x7632, R18 ;  /* 0x0000763211127816 */ /* 0x000fe40000000012 */
[----:B------:R-:W-:Y:S02]  /*17930*/  IADD3 R19, R26, 0x48, RZ ;  /* 0x000000481a137810 */ /* 0x000fe40007ffe0ff */
[----:B---3--:R-:W-:-:S13]  /*17940*/  ISETP.LT.AND P3, PT, R7, c[0x0][0x178], !P0 ;  /* 0x00005e0007007a0c */ /* 0x008fda0004761270 */
[----:B--2---:R-:W-:Y:S04]  /*17950*/  @P3 STG.E.U16 [R10.64], R22 ;  /* 0x000000160a003986 */ /* 0x004fe8000c101504 */
[----:B------:R-:W0:Y:S01]  /*17960*/  LDS.128 R8, [R20] ;  /* 0x0000000014087984 */ /* 0x000e220000000c00 */
[----:B------:R-:W-:Y:S02]  /*17970*/  ISETP.LT.AND P2, PT, R7, c[0x0][0x178], !P1 ;  /* 0x00005e0007007a0c */ /* 0x000fe40004f41270 */
[----:B------:R-:W-:Y:S01]  /*17980*/  ISETP.GE.AND P0, PT, R13, c[0x0][0x17c], PT ;  /* 0x00005f000d007a0c */ /* 0x000fe20003f06270 */
[----:B-1----:R-:W-:Y:S01]  /*17990*/  IMAD.WIDE R12, R0, 0x2, R24 ;  /* 0x00000002000c7825 */ /* 0x002fe200078e0218 */
[----:B------:R-:W-:Y:S02]  /*179a0*/  ISETP.GE.AND P3, PT, R14, c[0x0][0x17c], PT ;  /* 0x00005f000e007a0c */ /* 0x000fe40003f66270 */
[----:B------:R-:W-:Y:S01]  /*179b0*/  PRMT R0, R22, 0x7632, R0 ;  /* 0x0000763216007816 */ /* 0x000fe20000000000 */
[----:B------:R-:W-:Y:S01]  /*179c0*/  IMAD.WIDE R14, R16, 0x2, R2 ;  /* 0x00000002100e7825 */ /* 0x000fe200078e0202 */
[----:B------:R-:W-:Y:S01]  /*179d0*/  ISETP.LT.AND P1, PT, R27, c[0x0][0x178], !P1 ;  /* 0x00005e001b007a0c */ /* 0x000fe20004f21270 */
[----:B------:R1:W-:Y:S01]  /*179e0*/  @P6 STG.E.U16 [R12.64], R17 ;  /* 0x000000110c006986 */ /* 0x0003e2000c101504 */
[----:B------:R-:W-:-:S02]  /*179f0*/  ISETP.LT.AND P6, PT, R7, c[0x0][0x178], !P4 ;  /* 0x00005e0007007a0c */ /* 0x000fc400067c1270 */
[----:B------:R-:W-:Y:S01]  /*17a00*/  ISETP.LT.AND P4, PT, R27, c[0x0][0x178], !P4 ;  /* 0x00005e001b007a0c */ /* 0x000fe20006781270 */
[----:B------:R2:W-:Y:S01]  /*17a10*/  @P2 STG.E.U16 [R14.64], R0 ;  /* 0x000000000e002986 */ /* 0x0005e2000c101504 */
[----:B------:R-:W-:Y:S01]  /*17a20*/  ISETP.GE.AND P2, PT, R19, c[0x0][0x17c], PT ;  /* 0x00005f0013007a0c */ /* 0x000fe20003f46270 */
[C---:B-1----:R-:W-:Y:S01]  /*17a30*/  IMAD.WIDE R12, R16.reuse, 0x2, R24 ;  /* 0x00000002100c7825 */ /* 0x042fe200078e0218 */
[----:B--2---:R-:W-:-:S05]  /*17a40*/  IADD3 R0, R16, c[0x0][0x198], RZ ;  /* 0x0000660010007a10 */ /* 0x004fca0007ffe0ff */
[----:B------:R-:W-:Y:S01]  /*17a50*/  @P1 STG.E.U16 [R12.64], R18 ;  /* 0x000000120c001986 */ /* 0x000fe2000c101504 */
[----:B------:R-:W-:-:S04]  /*17a60*/  IMAD.WIDE R14, R0, 0x2, R2 ;  /* 0x00000002000e7825 */ /* 0x000fc800078e0202 */
[----:B------:R-:W-:Y:S01]  /*17a70*/  IMAD.WIDE R16, R0, 0x2, R24 ;  /* 0x0000000200107825 */ /* 0x000fe200078e0218 */
[----:B----4-:R-:W-:Y:S04]  /*17a80*/  @P6 STG.E.U16 [R14.64], R23 ;  /* 0x000000170e006986 */ /* 0x010fe8000c101504 */
[----:B0-----:R0:W-:Y:S04]  /*17a90*/  STL.64 [R1+0x898], R10 ;  /* 0x0008980a01007387 */ /* 0x0011e80000100a00 */
[----:B------:R-:W-:Y:S04]  /*17aa0*/  @P4 STG.E.U16 [R16.64], R4 ;  /* 0x0000000410004986 */ /* 0x000fe8000c101504 */
[----:B------:R-:W1:Y:S04]  /*17ab0*/  LDS.128 R16, [R28+0x800] ;  /* 0x000800001c107984 */ /* 0x000e680000000c00 */
[----:B0-----:R-:W2:Y:S01]  /*17ac0*/  LDL.LU R11, [R1+0xb0] ;  /* 0x0000b000010b7983 */ /* 0x001ea20000300800 */
[----:B------:R-:W-:-:S03]  /*17ad0*/  PRMT R21, R23, 0x7632, R21 ;  /* 0x0000763217157816 */ /* 0x000fc60000000015 */
[----:B-1----:R0:W-:Y:S04]  /*17ae0*/  STL [R1+0x14], R17 ;  /* 0x0000141101007387 */ /* 0x0021e80000100800 */
[----:B------:R1:W-:Y:S04]  /*17af0*/  STL.64 [R1+0x18], R18 ;  /* 0x0000181201007387 */ /* 0x0003e80000100a00 */
[----:B------:R-:W3:Y:S01]  /*17b00*/  LDL.LU R23, [R1+0x140] ;  /* 0x0001400001177983 */ /* 0x000ee20000300800 */
[----:B------:R-:W-:Y:S02]  /*17b10*/  ISETP.LT.AND P4, PT, R7, c[0x0][0x178], !P5 ;  /* 0x00005e0007007a0c */ /* 0x000fe40006f81270 */
[----:B------:R-:W-:-:S02]  /*17b20*/  ISETP.LT.AND P5, PT, R27, c[0x0][0x178], !P5 ;  /* 0x00005e001b007a0c */ /* 0x000fc40006fa1270 */
[----:B------:R-:W-:Y:S02]  /*17b30*/  IADD3 R14, R0, c[0x0][0x198], RZ ;  /* 0x00006600000e7a10 */ /* 0x000fe40007ffe0ff */
[----:B------:R-:W-:Y:S02]  /*17b40*/  ISETP.LT.AND P6, PT, R7, c[0x0][0x178], !P0 ;  /* 0x00005e0007007a0c */ /* 0x000fe400047c1270 */
[C---:B------:R-:W-:Y:S01]  /*17b50*/  IADD3 R0, R14.reuse, c[0x0][0x198], RZ ;  /* 0x000066000e007a10 */ /* 0x040fe20007ffe0ff */
[----:B------:R-:W-:Y:S01]  /*17b60*/  IMAD.WIDE R12, R14, 0x2, R2 ;  /* 0x000000020e0c7825 */ /* 0x000fe200078e0202 */
[----:B------:R-:W-:-:S03]  /*17b70*/  PRMT R4, R4, 0x7632, R4 ;  /* 0x0000763204047816 */ /* 0x000fc60000000004 */
[----:B------:R-:W-:Y:S01]  /*17b80*/  IMAD.WIDE R14, R14, 0x2, R24 ;  /* 0x000000020e0e7825 */ /* 0x000fe200078e0218 */
[----:B------:R4:W-:Y:S03]  /*17b90*/  @P4 STG.E.U16 [R12.64], R21 ;  /* 0x000000150c004986 */ /* 0x0009e6000c101504 */
[----:B------:R-:W-:Y:S02]  /*17ba0*/  IMAD.MOV.U32 R22, RZ, RZ, R16 ;  /* 0x000000ffff167224 */ /* 0x000fe400078e0010 */
[C---:B0-----:R-:W-:Y:S01]  /*17bb0*/  IMAD.WIDE R16, R0.reuse, 0x2, R2 ;  /* 0x0000000200107825 */ /* 0x041fe200078e0202 */
[----:B------:R-:W-:Y:S04]  /*17bc0*/  @P5 STG.E.U16 [R14.64], R4 ;  /* 0x000000040e005986 */ /* 0x000fe8000c101504 */
[----:B------:R-:W0:Y:S01]  /*17bd0*/  LDS.128 R12, [R29+0x800] ;  /* 0x000800001d0c7984 */ /* 0x000e220000000c00 */
[----:B------:R-:W-:Y:S01]  /*17be0*/  ISETP.LT.AND P0, PT, R27, c[0x0][0x178], !P0 ;  /* 0x00005e001b007a0c */ /* 0x000fe20004701270 */
[----:B-1----:R-:W-:Y:S01]  /*17bf0*/  IMAD.WIDE R18, R0, 0x2, R24 ;  /* 0x0000000200127825 */ /* 0x002fe200078e0218 */
[----:B------:R-:W-:-:S02]  /*17c00*/  IADD3 R20, R26, 0x49, RZ ;  /* 0x000000491a147810 */ /* 0x000fc40007ffe0ff */
[----:B------:R-:W-:Y:S02]  /*17c10*/  ISETP.LT.AND P5, PT, R7, c[0x0][0x178], !P2 ;  /* 0x00005e0007007a0c */ /* 0x000fe400057a1270 */
[----:B------:R-:W-:Y:S02]  /*17c20*/  ISETP.GE.AND P1, PT, R20, c[0x0][0x17c], PT ;  /* 0x00005f0014007a0c */ /* 0x000fe40003f26270 */
[----:B------:R-:W-:Y:S02]  /*17c30*/  ISETP.LT.AND P2, PT, R27, c[0x0][0x178], !P2 ;  /* 0x00005e001b007a0c */ /* 0x000fe40005741270 */
[----:B------:R-:W-:Y:S02]  /*17c40*/  IADD3 R20, R26, 0x4a, RZ ;  /* 0x0000004a1a147810 */ /* 0x000fe40007ffe0ff */
[----:B----4-:R-:W-:Y:S02]  /*17c50*/  PRMT R21, R8, 0x7632, R21 ;  /* 0x0000763208157816 */ /* 0x010fe40000000015 */
[----:B------:R-:W-:-:S02]  /*17c60*/  ISETP.GE.AND P4, PT, R20, c[0x0][0x17c], PT ;  /* 0x00005f0014007a0c */ /* 0x000fc40003f86270 */
[----:B------:R-:W-:Y:S01]  /*17c70*/  IADD3 R20, R26, 0x4c, RZ ;  /* 0x0000004c1a147810 */ /* 0x000fe20007ffe0ff */
[----:B0-----:R-:W-:Y:S04]  /*17c80*/  STL.64 [R1+0x8a0], R14 ;  /* 0x0008a00e01007387 */ /* 0x001fe80000100a00 */
[----:B--2---:R0:W-:Y:S01]  /*17c90*/  @P6 STG.E.U16 [R16.64], R11 ;  /* 0x0000000b10006986 */ /* 0x0041e2000c101504 */
[----:B------:R-:W-:-:S03]  /*17ca0*/  PRMT R4, R11, 0x7632, R4 ;  /* 0x000076320b047816 */ /* 0x000fc60000000004 */
[----:B0-----:R-:W0:Y:S04]  /*17cb0*/  S2R R11, SR_TID.X ;  /* 0x00000000000b7919 */ /* 0x001e280000002100 */
[----:B------:R1:W-:Y:S01]  /*17cc0*/  @P0 STG.E.U16 [R18.64], R8 ;  /* 0x0000000812000986 */ /* 0x0003e2000c101504 */
[----:B------:R-:W-:Y:S02]  /*17cd0*/  ISETP.LT.AND P0, PT, R7, c[0x0][0x178], !P3 ;  /* 0x00005e0007007a0c */ /* 0x000fe40005f01270 */
[----:B------:R-:W-:Y:S02]  /*17ce0*/  ISETP.LT.AND P3, PT, R27, c[0x0][0x178], !P3 ;  /* 0x00005e001b007a0c */ /* 0x000fe40005f61270 */
[----:B------:R-:W-:-:S04]  /*17cf0*/  IADD3 R16, R0, c[0x0][0x198], RZ ;  /* 0x0000660000107a10 */ /* 0x000fc80007ffe0ff */
[C---:B------:R-:W-:Y:S01]  /*17d00*/  IADD3 R0, R16.reuse, c[0x0][0x198], RZ ;  /* 0x0000660010007a10 */ /* 0x040fe20007ffe0ff */
[----:B-1----:R-:W-:Y:S01]  /*17d10*/  IMAD.WIDE R18, R16, 0x2, R2 ;  /* 0x0000000210127825 */ /* 0x002fe200078e0202 */
[----:B0-----:R-:W-:-:S03]  /*17d20*/  LOP3.LUT R28, R11, 0x7f, RZ, 0xc0, !PT ;  /* 0x0000007f0b1c7812 */ /* 0x001fc600078ec0ff */
[----:B------:R-:W-:Y:S02]  /*17d30*/  IMAD.SHL.U32 R11, R11, 0x800, RZ ;  /* 0x000008000b0b7824 */ /* 0x000fe400078e00ff */
[----:B------:R-:W-:-:S03]  /*17d40*/  IMAD.WIDE R16, R16, 0x2, R24 ;  /* 0x0000000210107825 */ /* 0x000fc600078e0218 */
[----:B------:R-:W-:Y:S01]  /*17d50*/  LOP3.LUT R11, R11, 0x3000, RZ, 0xc0, !PT ;  /* 0x000030000b0b7812 */ /* 0x000fe200078ec0ff */
[----:B------:R0:W-:Y:S01]  /*17d60*/  @P0 STG.E.U16 [R18.64], R4 ;  /* 0x0000000412000986 */ /* 0x0001e2000c101504 */
[----:B------:R-:W-:-:S03]  /*17d70*/  IADD3 R8, R26, 0x4b, RZ ;  /* 0x0000004b1a087810 */ /* 0x000fc60007ffe0ff */
[----:B------:R-:W-:Y:S01]  /*17d80*/  IMAD R11, R28, 0x10, R11 ;  /* 0x000000101c0b7824 */ /* 0x000fe200078e020b */
[----:B------:R1:W-:Y:S04]  /*17d90*/  @P3 STG.E.U16 [R16.64], R21 ;  /* 0x0000001510003986 */ /* 0x0003e8000c101504 */
[----:B------:R-:W-:Y:S02]  /*17da0*/  LOP3.LUT R11, R11, 0x40, RZ, 0x3c, !PT ;  /* 0x000000400b0b7812 */ /* 0x000fe400078e3cff */
[----:B0-----:R-:W-:Y:S01]  /*17db0*/  IADD3 R4, R26, 0x4d, RZ ;  /* 0x0000004d1a047810 */ /* 0x001fe20007ffe0ff */
[C---:B------:R-:W-:Y:S01]  /*17dc0*/  IMAD.WIDE R18, R0.reuse, 0x2, R2 ;  /* 0x0000000200127825 */ /* 0x040fe200078e0202 */
[----:B------:R-:W2:Y:S03]  /*17dd0*/  LDL.LU R26, [R1+0x8b0] ;  /* 0x0008b000011a7983 */ /* 0x000ea60000300800 */
[----:B-1----:R-:W-:Y:S01]  /*17de0*/  IMAD.WIDE R16, R0, 0x2, R24 ;  /* 0x0000000200107825 */ /* 0x002fe200078e0218 */
[----:B---3--:R-:W-:Y:S04]  /*17df0*/  @P5 STG.E.U16 [R18.64], R23 ;  /* 0x0000001712005986 */ /* 0x008fe8000c101504 */
[----:B------:R-:W-:Y:S04]  /*17e00*/  @P2 STG.E.U16 [R16.64], R22 ;  /* 0x0000001610002986 */ /* 0x000fe8000c101504 */
[----:B------:R0:W1:Y:S04]  /*17e10*/  LDS.128 R16, [R11+0x800] ;  /* 0x000800000b107984 */ /* 0x0000680000000c00 */
[----:B------:R-:W3:Y:S04]  /*17e20*/  LDL.LU R10, [R1+0xf0] ;  /* 0x0000f000010a7983 */ /* 0x000ee80000300800 */
[----:B0-----:R-:W4:Y:S04]  /*17e30*/  LDL.LU R11, [R1+0xe0] ;  /* 0x0000e000010b7983 */ /* 0x001f280000300800 */
[----:B-1----:R0:W-:Y:S04]  /*17e40*/  STL [R1+0x88c], R19 ;  /* 0x00088c1301007387 */ /* 0x0021e80000100800 */
[----:B0-----:R-:W4:Y:S04]  /*17e50*/  LDL.LU R19, [R1+0x478] ;  /* 0x0004780001137983 */ /* 0x001f280000300800 */
[----:B------:R-:W0:Y:S01]  /*17e60*/  S2R R28, SR_TID.X ;  /* 0x00000000001c7919 */ /* 0x000e220000002100 */
[----:B------:R-:W-:-:S02]  /*17e70*/  ISETP.LT.AND P3, PT, R7, c[0x0][0x178], !P1 ;  /* 0x00005e0007007a0c */ /* 0x000fc40004f61270 */
[----:B------:R-:W-:Y:S02]  /*17e80*/  ISETP.LT.AND P1, PT, R27, c[0x0][0x178], !P1 ;  /* 0x00005e001b007a0c */ /* 0x000fe40004f21270 */
[----:B------:R-:W-:Y:S02]  /*17e90*/  IADD3 R0, R0, c[0x0][0x198], RZ ;  /* 0x0000660000007a10 */ /* 0x000fe40007ffe0ff */
[----:B------:R-:W-:Y:S02]  /*17ea0*/  ISETP.GE.AND P6, PT, R8, c[0x0][0x17c], PT ;  /* 0x00005f0008007a0c */ /* 0x000fe40003fc6270 */
[----:B------:R-:W-:Y:S02]  /*17eb0*/  PRMT R8, R23, 0x7632, R8 ;  /* 0x0000763217087816 */ /* 0x000fe40000000008 */
[----:B------:R-:W-:Y:S01]  /*17ec0*/  ISETP.GE.AND P0, PT, R20, c[0x0][0x17c], PT ;  /* 0x00005f0014007a0c */ /* 0x000fe20003f06270 */
[C---:B0-----:R-:W-:Y:S01]  /*17ed0*/  IMAD.SHL.U32 R15, R28.reuse, 0x800, RZ ;  /* 0x000008001c0f7824 */ /* 0x041fe200078e00ff */
[----:B------:R-:W-:-:S04]  /*17ee0*/  LOP3.LUT R14, R28, 0x7f, RZ, 0xc0, !PT ;  /* 0x0000007f1c0e7812 */ /* 0x000fc800078ec0ff */
[----:B------:R-:W-:Y:S01]  /*17ef0*/  LOP3.LUT R15, R15, 0x3000, RZ, 0xc0, !PT ;  /* 0x000030000f0f7812 */ /* 0x000fe200078ec0ff */
[----:B------:R-:W-:-:S04]  /*17f00*/  IMAD.WIDE R20, R0, 0x2, R24 ;  /* 0x0000000200147825 */ /* 0x000fc800078e0218 */
[----:B------:R-:W-:-:S05]  /*17f10*/  IMAD R15, R14, 0x10, R15 ;  /* 0x000000100e0f7824 */ /* 0x000fca00078e020f */
[----:B------:R-:W-:Y:S02]  /*17f20*/  LOP3.LUT R15, R15, 0x60, RZ, 0x3c, !PT ;  /* 0x000000600f0f7812 */ /* 0x000fe400078e3cff */
[----:B------:R-:W-:Y:S02]  /*17f30*/  ISETP.LT.AND P2, PT, R7, c[0x0][0x178], !P4 ;  /* 0x00005e0007007a0c */ /* 0x000fe40006741270 */
[----:B------:R-:W-:Y:S02]  /*17f40*/  ISETP.LT.AND P4, PT, R27, c[0x0][0x178], !P4 ;  /* 0x00005e001b007a0c */ /* 0x000fe40006781270 */
[----:B------:R-:W-:Y:S02]  /*17f50*/  ISETP.GE.AND P5, PT, R4, c[0x0][0x17c], PT ;  /* 0x00005f0004007a0c */ /* 0x000fe40003fa6270 */
[----:B--2---:R-:W-:Y:S01]  /*17f60*/  PRMT R26, R22, 0x7632, R26 ;  /* 0x00007632161a7816 */ /* 0x004fe2000000001a */
[----:B------:R-:W-:-:S05]  /*17f70*/  IMAD.WIDE R22, R0, 0x2, R2 ;  /* 0x0000000200167825 */ /* 0x000fca00078e0202 */
[----:B------:R-:W-:Y:S04]  /*17f80*/  @P3 STG.E.U16 [R22.64], R8 ;  /* 0x0000000816003986 */ /* 0x000fe8000c101504 */
[----:B------:R0:W-:Y:S04]  /*17f90*/  @P1 STG.E.U16 [R20.64], R26 ;  /* 0x0000001a14001986 */ /* 0x0001e8000c101504 */
[----:B------:R-:W1:Y:S01]  /*17fa0*/  LDS.128 R20, [R15+0x800] ;  /* 0x000800000f147984 */ /* 0x000e620000000c00 */
[----:B------:R-:W-:Y:S02]  /*17fb0*/  IADD3 R0, R0, c[0x0][0x198], RZ ;  /* 0x0000660000007a10 */ /* 0x000fe40007ffe0ff */
[----:B------:R-:W-:-:S02]  /*17fc0*/  ISETP.LT.AND P1, PT, R7, c[0x0][0x178], !P6 ;  /* 0x00005e0007007a0c */ /* 0x000fc40007721270 */
[----:B------:R-:W-:Y:S01]  /*17fd0*/  ISETP.LT.AND P6, PT, R27, c[0x0][0x178], !P6 ;  /* 0x00005e001b007a0c */ /* 0x000fe200077c1270 */
[----:B------:R-:W-:-:S04]  /*17fe0*/  IMAD.WIDE R28, R0, 0x2, R2 ;  /* 0x00000002001c7825 */ /* 0x000fc800078e0202 */
[C---:B0-----:R-:W-:Y:S01]  /*17ff0*/  IMAD.WIDE R26, R0.reuse, 0x2, R24 ;  /* 0x00000002001a7825 */ /* 0x041fe200078e0218 */
[----:B------:R-:W-:Y:S01]  /*18000*/  IADD3 R0, R0, c[0x0][0x198], RZ ;  /* 0x0000660000007a10 */ /* 0x000fe20007ffe0ff */
[----:B---3--:R0:W-:Y:S01]  /*18010*/  @P2 STG.E.U16 [R28.64], R10 ;  /* 0x0000000a1c002986 */ /* 0x0081e2000c101504 */
[----:B------:R-:W-:-:S03]  /*18020*/  PRMT R8, R10, 0x7632, R8 ;  /* 0x000076320a087816 */ /* 0x000fc60000000008 */
[----:B------:R2:W-:Y:S01]  /*18030*/  @P4 STG.E.U16 [R26.64], R12 ;  /* 0x0000000c1a004986 */ /* 0x0005e2000c101504 */
[----:B------:R-:W-:Y:S01]  /*18040*/  ISETP.LT.AND P4, PT, R7, c[0x0][0x178], !P0 ;  /* 0x00005e0007007a0c */ /* 0x000fe20004781270 */
[----:B0-----:R-:W-:Y:S01]  /*18050*/  IMAD.WIDE R28, R0, 0x2, R2 ;  /* 0x00000002001c7825 */ /* 0x001fe200078e0202 */
[----:B--2---:R-:W-:-:S03]  /*18060*/  PRMT R12, R12, 0x7632, R12 ;  /* 0x000076320c0c7816 */ /* 0x004fc6000000000c */
[----:B------:R-:W-:Y:S01]  /*18070*/  IMAD.WIDE R26, R0, 0x2, R24 ;  /* 0x00000002001a7825 */ /* 0x000fe200078e0218 */
[----:B-1----:R0:W-:Y:S01]  /*18080*/  STL [R1+0x888], R23 ;  /* 0x0008881701007387 */ /* 0x0021e20000100800 */
[----:B----4-:R-:W-:-:S03]  /*18090*/  IADD3 R4, R19, 0x4e, RZ ;  /* 0x0000004e13047810 */ /* 0x010fc60007ffe0ff */
[----:B0-----:R-:W2:Y:S01]  /*180a0*/  LDL.LU R23, [R1+0x588] ;  /* 0x0005880001177983 */ /* 0x001ea20000300800 */
[----:B------:R-:W-:Y:S02]  /*180b0*/  ISETP.GE.AND P3, PT, R4, c[0x0][0x17c], PT ;  /* 0x00005f0004007a0c */ /* 0x000fe40003f66270 */
[C---:B------:R-:W-:Y:S01]  /*180c0*/  IADD3 R4, R19.reuse, 0x4f, RZ ;  /* 0x0000004f13047810 */ /* 0x040fe20007ffe0ff */
[----:B------:R0:W-:Y:S03]  /*180d0*/  @P1 STG.E.U16 [R28.64], R8 ;  /* 0x000000081c001986 */ /* 0x0001e6000c101504 */
[----:B------:R-:W-:Y:S01]  /*180e0*/  ISETP.GE.AND P2, PT, R4, c[0x0][0x17c], PT ;  /* 0x00005f0004007a0c */ /* 0x000fe20003f46270 */
[----:B------:R-:W3:Y:S01]  /*180f0*/  LDL.LU R15, [R1+0x60] ;  /* 0x00006000010f7983 */ /* 0x000ee20000300800 */
[----:B------:R-:W-:Y:S02]  /*18100*/  IADD3 R4, R0, c[0x0][0x198], RZ ;  /* 0x0000660000047a10 */ /* 0x000fe40007ffe0ff */
[----:B------:R-:W-:Y:S01]  /*18110*/  IADD3 R0, R19, 0x50, RZ ;  /* 0x0000005013007810 */ /* 0x000fe20007ffe0ff */
[----:B------:R1:W-:Y:S03]  /*18120*/  @P6 STG.E.U16 [R26.64], R12 ;  /* 0x0000000c1a006986 */ /* 0x0003e6000c101504 */
[----:B------:R-:W-:Y:S01]  /*18130*/  ISETP.GE.AND P1, PT, R0, c[0x0][0x17c], PT ;  /* 0x00005f0000007a0c */ /* 0x000fe20003f26270 */
[C---:B0-----:R-:W-:Y:S01]  /*18140*/  IMAD.WIDE R28, R4.reuse, 0x2, R24 ;  /* 0x00000002041c7825 */ /* 0x041fe200078e0218 */
[C---:B------:R-:W-:Y:S01]  /*18150*/  IADD3 R0, R4.reuse, c[0x0][0x198], RZ ;  /* 0x0000660004007a10 */ /* 0x040fe20007ffe0ff */
[----:B------:R-:W4:Y:S02]  /*18160*/  LDL.LU R10, [R1+0x54] ;  /* 0x00005400010a7983 */ /* 0x000f240000300800 */
[----:B-1----:R-:W-:Y:S01]  /*18170*/  IMAD.WIDE R26, R4, 0x2, R2 ;  /* 0x00000002041a7825 */ /* 0x002fe200078e0202 */
[----:B------:R-:W-:-:S04]  /*18180*/  PRMT R4, R11, 0x7632, R4 ;  /* 0x000076320b047816 */ /* 0x000fc80000000004 */
[----:B------:R0:W-:Y:S04]  /*18190*/  @P4 STG.E.U16 [R26.64], R11 ;  /* 0x0000000b1a004986 */ /* 0x0001e8000c101504 */
[----:B0-----:R-:W4:Y:S01]  /*181a0*/  LDL.LU R11, [R1+0x24] ;  /* 0x00002400010b7983 */ /* 0x001f220000300800 */
[----:B------:R-:W-:Y:S01]  /*181b0*/  ISETP.LT.AND P6, PT, R7, c[0x0][0x178], !P5 ;  /* 0x00005e0007007a0c */ /* 0x000fe20006fc1270 */
[----:B------:R-:W-:Y:S01]  /*181c0*/  IMAD.WIDE R26, R0, 0x2, R2 ;  /* 0x00000002001a7825 */ /* 0x000fe200078e0202 */
[----:B------:R-:W-:Y:S02]  /*181d0*/  PRMT R12, R16, 0x7632, R12 ;  /* 0x00007632100c7816 */ /* 0x000fe4000000000c */
[C---:B--2---:R-:W-:Y:S02]  /*181e0*/  ISETP.LT.AND P0, PT, R23.reuse, c[0x0][0x178], !P0 ;  /* 0x00005e0017007a0c */ /* 0x044fe40004701270 */
[----:B------:R-:W-:-:S11]  /*181f0*/  ISETP.LT.AND P5, PT, R23, c[0x0][0x178], !P5 ;  /* 0x00005e0017007a0c */ /* 0x000fd60006fa1270 */
[----:B------:R-:W-:Y:S01]  /*18200*/  @P0 STG.E.U16 [R28.64], R16 ;  /* 0x000000101c000986 */ /* 0x000fe2000c101504 */
[----:B------:R-:W-:-:S03]  /*18210*/  ISETP.LT.AND P0, PT, R7, c[0x0][0x178], !P3 ;  /* 0x00005e0007007a0c */ /* 0x000fc60005f01270 */
[----:B------:R0:W-:Y:S01]  /*18220*/  @P6 STG.E.U16 [R26.64], R4 ;  /* 0x000000041a006986 */ /* 0x0001e2000c101504 */
[----:B------:R-:W-:Y:S02]  /*18230*/  ISETP.LT.AND P3, PT, R23, c[0x0][0x178], !P3 ;  /* 0x00005e0017007a0c */ /* 0x000fe40005f61270 */
[----:B0-----:R-:W-:-:S05]  /*18240*/  IADD3 R4, R0, c[0x0][0x198], RZ ;  /* 0x0000660000047a10 */ /* 0x001fca0007ffe0ff */
[C---:B------:R-:W-:Y:S01]  /*18250*/  IMAD.WIDE R28, R4.reuse, 0x2, R2 ;  /* 0x00000002041c7825 */ /* 0x040fe200078e0202 */
[----:B----4-:R0:W-:Y:S03]  /*18260*/  STL.64 [R1+0x8a8], R10 ;  /* 0x0008a80a01007387 */ /* 0x0101e60000100a00 */
[C---:B------:R-:W-:Y:S01]  /*18270*/  IMAD.WIDE R26, R4.reuse, 0x2, R24 ;  /* 0x00000002041a7825 */ /* 0x040fe200078e0218 */
[----:B------:R-:W-:-:S03]  /*18280*/  IADD3 R4, R4, c[0x0][0x198], RZ ;  /* 0x0000660004047a10 */ /* 0x000fc60007ffe0ff */
[----:B0-----:R-:W-:-:S05]  /*18290*/  IMAD.WIDE R10, R0, 0x2, R24 ;  /* 0x00000002000a7825 */ /* 0x001fca00078e0218 */
[----:B------:R0:W-:Y:S04]  /*182a0*/  @P5 STG.E.U16 [R10.64], R12 ;  /* 0x0000000c0a005986 */ /* 0x0001e8000c101504 */
[----:B---3--:R-:W-:Y:S01]  /*182b0*/  @P0 STG.E.U16 [R28.64], R15 ;  /* 0x0000000f1c000986 */ /* 0x008fe2000c101504 */
[----:B------:R-:W-:-:S03]  /*182c0*/  ISETP.LT.AND P0, PT, R7, c[0x0][0x178], !P2 ;  /* 0x00005e0007007a0c */ /* 0x000fc60005701270 */
[----:B------:R-:W-:Y:S01]  /*182d0*/  @P3 STG.E.U16 [R26.64], R20 ;  /* 0x000000141a003986 */ /* 0x000fe2000c101504 */
[----:B0-----:R-:W-:Y:S01]  /*182e0*/  PRMT R12, R15, 0x7632, R12 ;  /* 0x000076320f0c7816 */ /* 0x001fe2000000000c */
[----:B------:R-:W-:-:S08]  /*182f0*/  IMAD.WIDE R10, R4, 0x2, R2 ;  /* 0x00000002040a7825 */ /* 0x000fd000078e0202 */
[----:B------:R0:W-:Y:S04]  /*18300*/  @P0 STG.E.U16 [R10.64], R12 ;  /* 0x0000000c0a000986 */ /* 0x0001e8000c101504 */
[----:B0-----:R-:W2:Y:S01]  /*18310*/  LDL.LU.64 R10, [R1+0x8a8] ;  /* 0x0008a800010a7983 */ /* 0x001ea20000300a00 */
[----:B------:R-:W-:Y:S02]  /*18320*/  IADD3 R0, R19, 0x53, RZ ;  /* 0x0000005313007810 */ /* 0x000fe40007ffe0ff */
[----:B------:R-:W-:Y:S02]  /*18330*/  ISETP.LT.AND P2, PT, R23, c[0x0][0x178], !P2 ;  /* 0x00005e0017007a0c */ /* 0x000fe40005741270 */
[----:B------:R-:W-:Y:S02]  /*18340*/  ISETP.LT.AND P3, PT, R7, c[0x0][0x178], !P1 ;  /* 0x00005e0007007a0c */ /* 0x000fe40004f61270 */
[----:B------:R-:W-:-:S02]  /*18350*/  ISETP.LT.AND P1, PT, R23, c[0x0][0x178], !P1 ;  /* 0x00005e0017007a0c */ /* 0x000fc40004f21270 */
[----:B------:R-:W-:Y:S02]  /*18360*/  ISETP.GE.AND P5, PT, R0, c[0x0][0x17c], PT ;  /* 0x00005f0000007a0c */ /* 0x000fe40003fa6270 */
[C---:B------:R-:W-:Y:S01]  /*18370*/  IADD3 R0, R4.reuse, c[0x0][0x198], RZ ;  /* 0x0000660004007a10 */ /* 0x040fe20007ffe0ff */
[----:B------:R-:W-:Y:S01]  /*18380*/  IMAD.WIDE R14, R4, 0x2, R24 ;  /* 0x00000002040e7825 */ /* 0x000fe200078e0218 */
[----:B------:R-:W-:Y:S02]  /*18390*/  IADD3 R8, R19, 0x51, RZ ;  /* 0x0000005113087810 */ /* 0x000fe40007ffe0ff */
[----:B------:R-:W-:Y:S01]  /*183a0*/  PRMT R20, R20, 0x7632, R20 ;  /* 0x0000763214147816 */ /* 0x000fe20000000014 */
[----:B------:R-:W-:Y:S01]  /*183b0*/  IMAD.WIDE R28, R0, 0x2, R2 ;  /* 0x00000002001c7825 */ /* 0x000fe200078e0202 */
[----:B------:R-:W-:-:S03]  /*183c0*/  ISETP.GE.AND P4, PT, R8, c[0x0][0x17c], PT ;  /* 0x00005f0008007a0c */ /* 0x000fc60003f86270 */
[----:B------:R-:W-:Y:S01]  /*183d0*/  IMAD.WIDE R26, R0, 0x2, R24 ;  /* 0x00000002001a7825 */ /* 0x000fe200078e0218 */
[----:B------:R0:W-:Y:S04]  /*183e0*/  @P2 STG.E.U16 [R14.64], R20 ;  /* 0x000000140e002986 */ /* 0x0001e8000c101504 */
[----:B0-----:R-:W3:Y:S04]  /*183f0*/  LDL.LU.64 R14, [R1+0x8a0] ;  /* 0x0008a000010e7983 */ /* 0x001ee80000300a00 */
[----:B--2---:R0:W-:Y:S04]  /*18400*/  @P3 STG.E.U16 [R28.64], R10 ;  /* 0x0000000a1c003986 */ /* 0x0041e8000c101504 */
[----:B------:R1:W-:Y:S01]  /*18410*/  @P1 STG.E.U16 [R26.64], R11 ;  /* 0x0000000b1a001986 */ /* 0x0003e2000c101504 */
[----:B------:R-:W-:-:S02]  /*18420*/  ISETP.LT.AND P1, PT, R7, c[0x0][0x178], !P4 ;  /* 0x00005e0007007a0c */ /* 0x000fc40006721270 */
[----:B------:R-:W-:Y:S02]  /*18430*/  ISETP.LT.AND P4, PT, R23, c[0x0][0x178], !P4 ;  /* 0x00005e0017007a0c */ /* 0x000fe40006781270 */
[----:B0-----:R-:W-:Y:S02]  /*18440*/  IADD3 R28, R0, c[0x0][0x198], RZ ;  /* 0x00006600001c7a10 */ /* 0x001fe40007ffe0ff */
[----:B------:R-:W-:Y:S02]  /*18450*/  PRMT R16, R10, 0x7632, R16 ;  /* 0x000076320a107816 */ /* 0x000fe40000000010 */
[----:B------:R-:W-:Y:S01]  /*18460*/  PRMT R12, R11, 0x7632, R12 ;  /* 0x000076320b0c7816 */ /* 0x000fe2000000000c */
[C---:B-1----:R-:W-:Y:S01]  /*18470*/  IMAD.WIDE R10, R28.reuse, 0x2, R2 ;  /* 0x000000021c0a7825 */ /* 0x042fe200078e0202 */
[----:B------:R-:W-:-:S03]  /*18480*/  IADD3 R0, R28, c[0x0][0x198], RZ ;  /* 0x000066001c007a10 */ /* 0x000fc60007ffe0ff */
[----:B------:R-:W-:Y:S01]  /*18490*/  IMAD.WIDE R28, R28, 0x2, R24 ;  /* 0x000000021c1c7825 */ /* 0x000fe200078e0218 */
[----:B------:R0:W-:Y:S04]  /*184a0*/  @P1 STG.E.U16 [R10.64], R16 ;  /* 0x000000100a001986 */ /* 0x0001e8000c101504 */
[----:B------:R1:W-:Y:S04]  /*184b0*/  @P4 STG.E.U16 [R28.64], R12 ;  /* 0x0000000c1c004986 */ /* 0x0003e8000c101504 */
[----:B0-----:R-:W2:Y:S04]  /*184c0*/  LDL.LU.64 R10, [R1+0x898] ;  /* 0x00089800010a7983 */ /* 0x001ea80000300a00 */
[----:B-1----:R-:W4:Y:S04]  /*184d0*/  LDL.LU R28, [R1+0x74] ;  /* 0x00007400011c7983 */ /* 0x002f280000300800 */
[----:B------:R-:W2:Y:S01]  /*184e0*/  LDL.LU R29, [R1+0x34] ;  /* 0x00003400011d7983 */ /* 0x000ea20000300800 */
[----:B------:R-:W-:-:S04]  /*184f0*/  IADD3 R8, R19, 0x52, RZ ;  /* 0x0000005213087810 */ /* 0x000fc80007ffe0ff */
[----:B------:R-:W-:-:S04]  /*18500*/  ISETP.GE.AND P6, PT, R8, c[0x0][0x17c], PT ;  /* 0x00005f0008007a0c */ /* 0x000fc80003fc6270 */
[----:B------:R-:W-:Y:S02]  /*18510*/  ISETP.LT.AND P2, PT, R7, c[0x0][0x178], !P6 ;  /* 0x00005e0007007a0c */ /* 0x000fe40007741270 */
[----:B------:R-:W-:Y:S01]  /*18520*/  ISETP.LT.AND P6, PT, R23, c[0x0][0x178], !P6 ;  /* 0x00005e0017007a0c */ /* 0x000fe200077c1270 */
[----:B------:R-:W-:Y:S01]  /*18530*/  IMAD.WIDE R26, R0, 0x2, R2 ;  /* 0x00000002001a7825 */ /* 0x000fe200078e0202 */
[----:B------:R-:W-:Y:S02]  /*18540*/  IADD3 R8, R19, 0x54, RZ ;  /* 0x0000005413087810 */ /* 0x000fe40007ffe0ff */
[----:B------:R-:W-:Y:S02]  /*18550*/  ISETP.LT.AND P4, PT, R7, c[0x0][0x178], !P5 ;  /* 0x00005e0007007a0c */ /* 0x000fe40006f81270 */
[----:B------:R-:W-:Y:S02]  /*18560*/  ISETP.GE.AND P0, PT, R8, c[0x0][0x17c], PT ;  /* 0x00005f0008007a0c */ /* 0x000fe40003f06270 */
[----:B------:R-:W-:-:S02]  /*18570*/  ISETP.LT.AND P5, PT, R23, c[0x0][0x178], !P5 ;  /* 0x00005e0017007a0c */ /* 0x000fc40006fa1270 */
[----:B------:R-:W-:-:S04]  /*18580*/  IADD3 R8, R19, 0x56, RZ ;  /* 0x0000005613087810 */ /* 0x000fc80007ffe0ff */
[----:B------:R-:W-:Y:S01]  /*18590*/  ISETP.GE.AND P1, PT, R8, c[0x0][0x17c], PT ;  /* 0x00005f0008007a0c */ /* 0x000fe20003f26270 */
[----:B----4-:R0:W-:Y:S01]  /*185a0*/  @P2 STG.E.U16 [R26.64], R28 ;  /* 0x0000001c1a002986 */ /* 0x0101e2000c101504 */
[----:B------:R-:W-:Y:S02]  /*185b0*/  PRMT R12, R28, 0x7632, R12 ;  /* 0x000076321c0c7816 */ /* 0x000fe4000000000c */
[----:B--2---:R-:W-:Y:S01]  /*185c0*/  PRMT R8, R29, 0x7632, R8 ;  /* 0x000076321d087816 */ /* 0x004fe20000000008 */
[C---:B0-----:R-:W-:Y:S01]  /*185d0*/  IMAD.WIDE R26, R0.reuse, 0x2, R24 ;  /* 0x00000002001a7825 */ /* 0x041fe200078e0218 */
[----:B------:R-:W-:-:S04]  /*185e0*/  IADD3 R0, R0, c[0x0][0x198], RZ ;  /* 0x0000660000007a10 */ /* 0x000fc80007ffe0ff */
[----:B------:R0:W-:Y:S02]  /*185f0*/  @P6 STG.E.U16 [R26.64], R29 ;  /* 0x0000001d1a006986 */ /* 0x0001e4000c101504 */
[----:B0-----:R-:W-:-:S04]  /*18600*/  IMAD.WIDE R28, R0, 0x2, R2 ;  /* 0x00000002001c7825 */ /* 0x001fc800078e0202 */
[----:B------:R-:W-:Y:S01]  /*18610*/  IMAD.WIDE R26, R0, 0x2, R24 ;  /* 0x00000002001a7825 */ /* 0x000fe200078e0218 */
[----:B------:R-:W-:Y:S04]  /*18620*/  @P4 STG.E.U16 [R28.64], R12 ;  /* 0x0000000c1c004986 */ /* 0x000fe8000c101504 */
[----:B------:R0:W-:Y:S04]  /*18630*/  @P5 STG.E.U16 [R26.64], R8 ;  /* 0x000000081a005986 */ /* 0x0001e8000c101504 */
[----:B0-----:R-:W2:Y:S01]  /*18640*/  LDL.LU R8, [R1+0x84] ;  /* 0x0000840001087983 */ /* 0x001ea20000300800 */
[----:B------:R-:W-:-:S02]  /*18650*/  IADD3 R4, R19, 0x55, RZ ;  /* 0x0000005513047810 */ /* 0x000fc40007ffe0ff */
[----:B------:R-:W-:Y:S02]  /*18660*/  ISETP.LT.AND P6, PT, R7, c[0x0][0x178], !P0 ;  /* 0x00005e0007007a0c */ /* 0x000fe400047c1270 */
[----:B------:R-:W-:Y:S02]  /*18670*/  ISETP.LT.AND P0, PT, R23, c[0x0][0x178], !P0 ;  /* 0x00005e0017007a0c */ /* 0x000fe40004701270 */
[----:B------:R-:W-:Y:S02]  /*18680*/  ISETP.GE.AND P3, PT, R4, c[0x0][0x17c], PT ;  /* 0x00005f0004007a0c */ /* 0x000fe40003f66270 */
[----:B------:R-:W-:Y:S02]  /*18690*/  IADD3 R0, R0, c[0x0][0x198], RZ ;  /* 0x0000660000007a10 */ /* 0x000fe40007ffe0ff */
[----:B------:R-:W-:-:S03]  /*186a0*/  ISETP.LT.AND P5, PT, R7, c[0x0][0x178], !P3 ;  /* 0x00005e0007007a0c */ /* 0x000fc60005fa1270 */
[----:B------:R-:W-:-:S04]  /*186b0*/  IMAD.WIDE R28, R0, 0x2, R2 ;  /* 0x00000002001c7825 */ /* 0x000fc800078e0202 */
[C---:B------:R-:W-:Y:S01]  /*186c0*/  IMAD.WIDE R26, R0.reuse, 0x2, R24 ;  /* 0x00000002001a7825 */ /* 0x040fe200078e0218 */
[----:B------:R-:W-:Y:S01]  /*186d0*/  IADD3 R0, R0, c[0x0][0x198], RZ ;  /* 0x0000660000007a10 */ /* 0x000fe20007ffe0ff */
[----:B--2---:R0:W-:Y:S01]  /*186e0*/  @P6 STG.E.U16 [R28.64], R8 ;  /* 0x000000081c006986 */ /* 0x0041e2000c101504 */
[----:B------:R-:W-:-:S03]  /*186f0*/  PRMT R12, R8, 0x7632, R12 ;  /* 0x00007632080c7816 */ /* 0x000fc6000000000c */
[----:B------:R1:W-:Y:S04]  /*18700*/  @P0 STG.E.U16 [R26.64], R5 ;  /* 0x000000051a000986 */ /* 0x0003e8000c101504 */
[----:B0-----:R-:W2:Y:S01]  /*18710*/  LDL.LU R28, [R1+0x144] ;  /* 0x00014400011c7983 */ /* 0x001ea20000300800 */
[----:B-1----:R-:W-:-:S03]  /*18720*/  IMAD.WIDE R26, R0, 0x2, R2 ;  /* 0x00000002001a7825 */ /* 0x002fc600078e0202 */
[----:B------:R-:W4:Y:S04]  /*18730*/  LDL.LU R29, [R1+0x14] ;  /* 0x00001400011d7983 */ /* 0x000f280000300800 */
[----:B------:R0:W-:Y:S04]  /*18740*/  @P5 STG.E.U16 [R26.64], R12 ;  /* 0x0000000c1a005986 */ /* 0x0001e8000c101504 */
[----:B0-----:R-:W2:Y:S01]  /*18750*/  LDL.LU R27, [R1+0xb4] ;  /* 0x0000b400011b7983 */ /* 0x001ea20000300800 */
[----:B------:R-:W-:-:S04]  /*18760*/  IADD3 R4, R19, 0x57, RZ ;  /* 0x0000005713047810 */ /* 0x000fc80007ffe0ff */
[----:B------:R-:W-:Y:S02]  /*18770*/  ISETP.GE.AND P2, PT, R4, c[0x0][0x17c], PT ;  /* 0x00005f0004007a0c */ /* 0x000fe40003f46270 */
[----:B------:R-:W-:Y:S02]  /*18780*/  IADD3 R4, R19, 0x58, RZ ;  /* 0x0000005813047810 */ /* 0x000fe40007ffe0ff */
[----:B------:R-:W-:Y:S02]  /*18790*/  ISETP.LT.AND P3, PT, R23, c[0x0][0x178], !P3 ;  /* 0x00005e0017007a0c */ /* 0x000fe40005f61270 */
[----:B------:R-:W-:Y:S02]  /*187a0*/  ISETP.GE.AND P4, PT, R4, c[0x0][0x17c], PT ;  /* 0x00005f0004007a0c */ /* 0x000fe40003f86270 */
[----:B------:R-:W-:Y:S02]  /*187b0*/  IADD3 R4, R19, 0x59, RZ ;  /* 0x0000005913047810 */ /* 0x000fe40007ffe0ff */
[----:B------:R-:W-:-:S02]  /*187c0*/  ISETP.LT.AND P0, PT, R7, c[0x0][0x178], !P1 ;  /* 0x00005e0007007a0c */ /* 0x000fc40004f01270 */
[----:B------:R-:W-:Y:S02]  /*187d0*/  ISETP.GE.AND P6, PT, R4, c[0x0][0x17c], PT ;  /* 0x00005f0004007a0c */ /* 0x000fe40003fc6270 */
[----:B------:R-:W-:Y:S01]  /*187e0*/  PRMT R16, R5, 0x7632, R16 ;  /* 0x0000763205107816 */ /* 0x000fe20000000010 */
[C---:B------:R-:W-:Y:S01]  /*187f0*/  IMAD.WIDE R4, R0.reuse, 0x2, R24 ;  /* 0x0000000200047825 */ /* 0x040fe200078e0218 */
[----:B------:R-:W-:Y:S02]  /*18800*/  IADD3 R8, R0, c[0x0][0x198], RZ ;  /* 0x0000660000087a10 */ /* 0x000fe40007ffe0ff */
[----:B------:R-:W-:Y:S02]  /*18810*/  ISETP.LT.AND P1, PT, R23, c[0x0][0x178], !P1 ;  /* 0x00005e0017007a0c */ /* 0x000fe40004f21270 */
[----:B------:R0:W-:Y:S01]  /*18820*/  @P3 STG.E.U16 [R4.64], R16 ;  /* 0x0000001004003986 */ /* 0x0001e2000c101504 */
[----:B------:R-:W-:Y:S02]  /*18830*/  IADD3 R0, R19, 0x5a, RZ ;  /* 0x0000005a13007810 */ /* 0x000fe40007ffe0ff */
[----:B------:R-:W-:Y:S01]  /*18840*/  ISETP.LT.AND P5, PT, R7, c[0x0][0x178], !P2 ;  /* 0x00005e0007007a0c */ /* 0x000fe200057a1270 */
[----:B0-----:R-:W-:Y:S01]  /*18850*/  IMAD.WIDE R4, R8, 0x2, R2 ;  /* 0x0000000208047825 */ /* 0x001fe200078e0202 */
[----:B------:R-:W-:-:S02]  /*18860*/  ISETP.GE.AND P3, PT, R0, c[0x0][0x17c], PT ;  /* 0x00005f0000007a0c */ /* 0x000fc40003f66270 */
[----:B------:R-:W-:Y:S02]  /*18870*/  IADD3 R0, R8, c[0x0][0x198], RZ ;  /* 0x0000660008007a10 */ /* 0x000fe40007ffe0ff */
[----:B------:R-:W-:Y:S02]  /*18880*/  IADD3 R12, R19, 0x5b, RZ ;  /* 0x0000005b130c7810 */ /* 0x000fe40007ffe0ff */
[----:B------:R-:W-:Y:S02]  /*18890*/  ISETP.LT.AND P2, PT, R23, c[0x0][0x178], !P2 ;  /* 0x00005e0017007a0c */ /* 0x000fe40005741270 */
[----:B------:R-:W-:Y:S02]  /*188a0*/  PRMT R20, R9, 0x7632, R20 ;  /* 0x0000763209147816 */ /* 0x000fe40000000014 */
[----:B------:R-:W-:Y:S01]  /*188b0*/  IADD3 R16, R19, 0x5c, RZ ;  /* 0x0000005c13107810 */ /* 0x000fe20007ffe0ff */
[----:B--2---:R0:W-:Y:S01]  /*188c0*/  @P0 STG.E.U16 [R4.64], R27 ;  /* 0x0000001b04000986 */ /* 0x0041e2000c101504 */
[----:B------:R-:W-:-:S02]  /*188d0*/  ISETP.GE.AND P0, PT, R12, c[0x0][0x17c], PT ;  /* 0x00005f000c007a0c */ /* 0x000fc40003f06270 */
[----:B------:R-:W-:Y:S01]  /*188e0*/  IADD3 R12, R0, c[0x0][0x198], RZ ;  /* 0x00006600000c7a10 */ /* 0x000fe20007ffe0ff */
[----:B0-----:R-:W-:Y:S01]  /*188f0*/  IMAD.WIDE R4, R8, 0x2, R24 ;  /* 0x0000000208047825 */ /* 0x001fe200078e0218 */
[----:B------:R-:W-:-:S04]  /*18900*/  PRMT R8, R27, 0x7632, R8 ;  /* 0x000076321b087816 */ /* 0x000fc80000000008 */
[----:B------:R0:W-:Y:S01]  /*18910*/  @P1 STG.E.U16 [R4.64], R9 ;  /* 0x0000000904001986 */ /* 0x0001e2000c101504 */
[----:B------:R-:W-:Y:S01]  /*18920*/  ISETP.LT.AND P1, PT, R7, c[0x0][0x178], !P4 ;  /* 0x00005e0007007a0c */ /* 0x000fe20006721270 */
[----:B------:R-:W-:Y:S01]  /*18930*/  IMAD.WIDE R26, R0, 0x2, R2 ;  /* 0x00000002001a7825 */ /* 0x000fe200078e0202 */
[----:B------:R-:W-:-:S04]  /*18940*/  ISETP.LT.AND P4, PT, R23, c[0x0][0x178], !P4 ;  /* 0x00005e0017007a0c */ /* 0x000fc80006781270 */
[----:B------:R1:W-:Y:S01]  /*18950*/  @P5 STG.E.U16 [R26.64], R8 ;  /* 0x000000081a005986 */ /* 0x0003e2000c101504 */
[----:B0-----:R-:W-:-:S04]  /*18960*/  IMAD.WIDE R4, R0, 0x2, R24 ;  /* 0x0000000200047825 */ /* 0x001fc800078e0218 */
[C---:B-1----:R-:W-:Y:S01]  /*18970*/  IMAD.WIDE R8, R12.reuse, 0x2, R2 ;  /* 0x000000020c087825 */ /* 0x042fe200078e0202 */
[----:B------:R0:W-:Y:S04]  /*18980*/  @P2 STG.E.U16 [R4.64], R20 ;  /* 0x0000001404002986 */ /* 0x0001e8000c101504 */
[----:B------:R-:W-:Y:S01]  /*18990*/  @P1 STG.E.U16 [R8.64], R28 ;  /* 0x0000001c08001986 */ /* 0x000fe2000c101504 */
[----:B------:R-:W-:Y:S01]  /*189a0*/  ISETP.LT.AND P1, PT, R7, c[0x0][0x178], !P6 ;  /* 0x00005e0007007a0c */ /* 0x000fe20007721270 */
[----:B------:R-:W-:Y:S01]  /*189b0*/  IMAD.WIDE R26, R12, 0x2, R24 ;  /* 0x000000020c1a7825 */ /* 0x000fe200078e0218 */
[----:B------:R-:W-:Y:S02]  /*189c0*/  ISETP.GE.AND P5, PT, R16, c[0x0][0x17c], PT ;  /* 0x00005f0010007a0c */ /* 0x000fe40003fa6270 */
[----:B0-----:R-:W-:-:S02]  /*189d0*/  IADD3 R4, R12, c[0x0][0x198], RZ ;  /* 0x000066000c047a10 */ /* 0x001fc40007ffe0ff */
[----:B----4-:R0:W-:Y:S01]  /*189e0*/  @P4 STG.E.U16 [R26.64], R29 ;  /* 0x0000001d1a004986 */ /* 0x0101e2000c101504 */
[----:B------:R-:W-:Y:S02]  /*189f0*/  PRMT R20, R28, 0x7632, R20 ;  /* 0x000076321c147816 */ /* 0x000fe40000000014 */
[----:B------:R-:W-:Y:S02]  /*18a00*/  PRMT R16, R29, 0x7632, R16 ;  /* 0x000076321d107816 */ /* 0x000fe40000000010 */
[----:B------:R-:W-:Y:S02]  /*18a10*/  ISETP.LT.AND P4, PT, R7, c[0x0][0x178], !P3 ;  /* 0x00005e0007007a0c */ /* 0x000fe40005f81270 */
[----:B------:R-:W2:Y:S01]  /*18a20*/  LDL.LU R7, [R1+0x890] ;  /* 0x0008900001077983 */ /* 0x000ea20000300800 */
[----:B0-----:R-:W-:-:S05]  /*18a30*/  IMAD.WIDE R28, R4, 0x2, R2 ;  /* 0x00000002041c7825 */ /* 0x001fca00078e0202 */
[----:B------:R0:W-:Y:S04]  /*18a40*/  @P1 STG.E.U16 [R28.64], R20 ;  /* 0x000000141c001986 */ /* 0x0001e8000c101504 */
[----:B0-----:R-:W4:Y:S01]  /*18a50*/  LDL.LU R29, [R1+0xf4] ;  /* 0x0000f400011d7983 */ /* 0x001f220000300800 */
[----:B------:R-:W-:Y:S02]  /*18a60*/  IADD3 R0, R19, 0x5d, RZ ;  /* 0x0000005d13007810 */ /* 0x000fe40007ffe0ff */
[C---:B------:R-:W-:Y:S01]  /*18a70*/  ISETP.LT.AND P6, PT, R23.reuse, c[0x0][0x178], !P6 ;  /* 0x00005e0017007a0c */ /* 0x040fe200077c1270 */
[----:B------:R-:W2:Y:S01]  /*18a80*/  LDL.LU R28, [R1+0xe4] ;  /* 0x0000e400011c7983 */ /* 0x000ea20000300800 */
[----:B------:R-:W-:Y:S02]  /*18a90*/  ISETP.LT.AND P3, PT, R23, c[0x0][0x178], !P3 ;  /* 0x00005e0017007a0c */ /* 0x000fe40005f61270 */
[----:B------:R-:W-:-:S02]  /*18aa0*/  ISETP.GE.AND P2, PT, R0, c[0x0][0x17c], PT ;  /* 0x00005f0000007a0c */ /* 0x000fc40003f46270 */
[C---:B------:R-:W-:Y:S01]  /*18ab0*/  IADD3 R0, R4.reuse, c[0x0][0x198], RZ ;  /* 0x0000660004007a10 */ /* 0x040fe20007ffe0ff */
[----:B------:R-:W-:-:S04]  /*18ac0*/  IMAD.WIDE R4, R4, 0x2, R24 ;  /* 0x0000000204047825 */ /* 0x000fc800078e0218 */
[----:B------:R-:W-:-:S04]  /*18ad0*/  IMAD.WIDE R8, R0, 0x2, R2 ;  /* 0x0000000200087825 */ /* 0x000fc800078e0202 */
[----:B------:R-:W-:Y:S01]  /*18ae0*/  IMAD.WIDE R26, R0, 0x2, R24 ;  /* 0x00000002001a7825 */ /* 0x000fe200078e0218 */
[----:B------:R-:W-:Y:S04]  /*18af0*/  @P6 STG.E.U16 [R4.64], R16 ;  /* 0x0000001004006986 */ /* 0x000fe8000c101504 */
[----:B----4-:R-:W-:Y:S04]  /*18b00*/  @P4 STG.E.U16 [R8.64], R29 ;  /* 0x0000001d08004986 */ /* 0x010fe8000c101504 */
[----:B------:R0:W-:Y:S04]  /*18b10*/  @P3 STG.E.U16 [R26.64], R13 ;  /* 0x0000000d1a003986 */ /* 0x0001e8000c101504 */
[----:B0-----:R-:W4:Y:S01]  /*18b20*/  LDL.LU R27, [R1+0x47c] ;  /* 0x00047c00011b7983 */ /* 0x001f220000300800 */
[----:B------:R-:W-:-:S02]  /*18b30*/  IADD3 R12, R19, 0x5e, RZ ;  /* 0x0000005e130c7810 */ /* 0x000fc40007ffe0ff */
[----:B------:R-:W-:Y:S02]  /*18b40*/  PRMT R26, R29, 0x7632, R26 ;  /* 0x000076321d1a7816 */ /* 0x000fe4000000001a */
[----:B------:R-:W2:Y:S01]  /*18b50*/  LDL.LU R29, [R1+0x64] ;  /* 0x00006400011d7983 */ /* 0x000ea20000300800 */
[----:B------:R-:W-:Y:S02]  /*18b60*/  IADD3 R8, R0, c[0x0][0x198], RZ ;  /* 0x0000660000087a10 */ /* 0x000fe40007ffe0ff */
[----:B------:R-:W-:Y:S02]  /*18b70*/  ISETP.GE.AND P1, PT, R12, c[0x0][0x17c], PT ;  /* 0x00005f000c007a0c */ /* 0x000fe40003f26270 */
[----:B------:R-:W-:Y:S02]  /*18b80*/  IADD3 R12, R19, 0x5f, RZ ;  /* 0x0000005f130c7810 */ /* 0x000fe40007ffe0ff */
[C---:B------:R-:W-:Y:S01]  /*18b90*/  IADD3 R0, R8.reuse, c[0x0][0x198], RZ ;  /* 0x0000660008007a10 */ /* 0x040fe20007ffe0ff */
[----:B------:R-:W-:Y:S01]  /*18ba0*/  IMAD.WIDE R4, R8, 0x2, R2 ;  /* 0x0000000208047825 */ /* 0x000fe200078e0202 */
[----:B------:R-:W-:-:S02]  /*18bb0*/  PRMT R20, R13, 0x7632, R20 ;  /* 0x000076320d147816 */ /* 0x000fc40000000014 */
[----:B------:R-:W-:Y:S01]  /*18bc0*/  ISETP.GE.AND P3, PT, R12, c[0x0][0x17c], PT ;  /* 0x00005f000c007a0c */ /* 0x000fe20003f66270 */
[----:B------:R-:W-:-:S04]  /*18bd0*/  IMAD.WIDE R8, R8, 0x2, R24 ;  /* 0x0000000208087825 */ /* 0x000fc800078e0218 */
[----:B------:R-:W-:Y:S01]  /*18be0*/  IMAD.WIDE R12, R0, 0x2, R2 ;  /* 0x00000002000c7825 */ /* 0x000fe200078e0202 */
[----:B----4-:R-:W-:Y:S02]  /*18bf0*/  ISETP.LT.AND P4, PT, R27, c[0x0][0x178], !P0 ;  /* 0x00005e001b007a0c */ /* 0x010fe40004781270 */
[----:B------:R-:W-:Y:S02]  /*18c00*/  ISETP.LT.AND P0, PT, R23, c[0x0][0x178], !P0 ;  /* 0x00005e0017007a0c */ /* 0x000fe40004701270 */
[----:B------:R-:W-:-:S09]  /*18c10*/  ISETP.LT.AND P6, PT, R27, c[0x0][0x178], !P5 ;  /* 0x00005e001b007a0c */ /* 0x000fd20006fc1270 */
[----:B------:R-:W-:Y:S04]  /*18c20*/  @P4 STG.E.U16 [R4.64], R26 ;  /* 0x0000001a04004986 */ /* 0x000fe8000c101504 */
[----:B------:R-:W-:Y:S04]  /*18c30*/  @P0 STG.E.U16 [R8.64], R20 ;  /* 0x0000001408000986 */ /* 0x000fe8000c101504 */
[----:B--2---:R0:W-:Y:S02]  /*18c40*/  @P6 STG.E.U16 [R12.64], R28 ;  /* 0x0000001c0c006986 */ /* 0x0041e4000c101504 */
[----:B0-----:R-:W-:-:S02]  /*18c50*/  PRMT R12, R28, 0x7632, R12 ;  /* 0x000076321c0c7816 */ /* 0x001fc4000000000c */
[----:B------:R-:W2:Y:S04]  /*18c60*/  LDL.LU R28, [R1+0x58] ;  /* 0x00005800011c7983 */ /* 0x000ea80000300800 */
[----:B------:R-:W4:Y:S01]  /*18c70*/  LDL.LU R20, [R1+0x28] ;  /* 0x0000280001147983 */ /* 0x000f220000300800 */
[----:B------:R-:W-:Y:S02]  /*18c80*/  ISETP.LT.AND P5, PT, R23, c[0x0][0x178], !P5 ;  /* 0x00005e0017007a0c */ /* 0x000fe40006fa1270 */
[----:B------:R-:W-:Y:S01]  /*18c90*/  ISETP.LT.AND P6, PT, R27, c[0x0][0x178], !P2 ;  /* 0x00005e001b007a0c */ /* 0x000fe200057c1270 */
[----:B------:R-:W-:Y:S01]  /*18ca0*/  IMAD.WIDE R4, R0, 0x2, R24 ;  /* 0x0000000200047825 */ /* 0x000fe200078e0218 */
[----:B------:R-:W-:Y:S02]  /*18cb0*/  ISETP.LT.AND P2, PT, R23, c[0x0][0x178], !P2 ;  /* 0x00005e0017007a0c */ /* 0x000fe40005741270 */
[----:B------:R-:W-:-:S02]  /*18cc0*/  IADD3 R8, R19, 0x61, RZ ;  /* 0x0000006113087810 */ /* 0x000fc40007ffe0ff */
[----:B------:R-:W-:Y:S02]  /*18cd0*/  IADD3 R0, R0, c[0x0][0x198], RZ ;  /* 0x0000660000007a10 */ /* 0x000fe40007ffe0ff */
[----:B------:R-:W-:-:S03]  /*18ce0*/  ISETP.GE.AND P0, PT, R8, c[0x0][0x17c], PT ;  /* 0x00005f0008007a0c */ /* 0x000fc60003f06270 */
[----:B------:R0:W-:Y:S01]  /*18cf0*/  @P5 STG.E.U16 [R4.64], R17 ;  /* 0x0000001104005986 */ /* 0x0001e2000c101504 */
[C---:B------:R-:W-:Y:S01]  /*18d00*/  IMAD.WIDE R8, R0.reuse, 0x2, R2 ;  /* 0x0000000200087825 */ /* 0x040fe200078e0202 */
[----:B------:R-:W-:Y:S02]  /*18d10*/  ISETP.LT.AND P5, PT, R27, c[0x0][0x178], !P1 ;  /* 0x00005e001b007a0c */ /* 0x000fe40004fa1270 */
[----:B------:R-:W-:Y:S02]  /*18d20*/  ISETP.LT.AND P1, PT, R23, c[0x0][0x178], !P1 ;  /* 0x00005e0017007a0c */ /* 0x000fe40004f21270 */
[----:B------:R1:W-:Y:S01]  /*18d30*/  @P6 STG.E.U16 [R8.64], R12 ;  /* 0x0000000c08006986 */ /* 0x0003e2000c101504 */
[----:B0-----:R-:W-:Y:S01]  /*18d40*/  PRMT R17, R17, 0x7632, R17 ;  /* 0x0000763211117816 */ /* 0x001fe20000000011 */
[C---:B------:R-:W-:Y:S01]  /*18d50*/  IMAD.WIDE R4, R0.reuse, 0x2, R24 ;  /* 0x0000000200047825 */ /* 0x040fe200078e0218 */
[----:B------:R-:W-:Y:S02]  /*18d60*/  IADD3 R0, R0, c[0x0][0x198], RZ ;  /* 0x0000660000007a10 */ /* 0x000fe40007ffe0ff */
[----:B------:R-:W-:-:S02]  /*18d70*/  IADD3 R16, R19, 0x60, RZ ;  /* 0x0000006013107810 */ /* 0x000fc40007ffe0ff */
[----:B------:R0:W-:Y:S01]  /*18d80*/  @P2 STG.E.U16 [R4.64], R17 ;  /* 0x0000001104002986 */ /* 0x0001e2000c101504 */
[----:B------:R-:W-:Y:S01]  /*18d90*/  ISETP.LT.AND P2, PT, R27, c[0x0][0x178], !P3 ;  /* 0x00005e001b007a0c */ /* 0x000fe20005f41270 */
[----:B-1----:R-:W-:Y:S01]  /*18da0*/  IMAD.WIDE R8, R0, 0x2, R24 ;  /* 0x0000000200087825 */ /* 0x002fe200078e0218 */
[----:B------:R-:W-:Y:S02]  /*18db0*/  ISETP.LT.AND P3, PT, R23, c[0x0][0x178], !P3 ;  /* 0x00005e0017007a0c */ /* 0x000fe40005f61270 */
[----:B------:R-:W-:Y:S02]  /*18dc0*/  IADD3 R12, R19, 0x63, RZ ;  /* 0x00000063130c7810 */ /* 0x000fe40007ffe0ff */
[----:B------:R-:W-:Y:S01]  /*18dd0*/  ISETP.GE.AND P4, PT, R16, c[0x0][0x17c], PT ;  /* 0x00005f0010007a0c */ /* 0x000fe20003f86270 */
[C---:B0-----:R-:W-:Y:S01]  /*18de0*/  IMAD.WIDE R4, R0.reuse, 0x2, R2 ;  /* 0x0000000200047825 */ /* 0x041fe200078e0202 */
[----:B------:R-:W-:-:S04]  /*18df0*/  IADD3 R0, R0, c[0x0][0x198], RZ ;  /* 0x0000660000007a10 */ /* 0x000fc80007ffe0ff */
[----:B------:R0:W-:Y:S01]  /*18e00*/  @P5 STG.E.U16 [R4.64], R29 ;  /* 0x0000001d04005986 */ /* 0x0001e2000c101504 */
[----:B------:R-:W-:Y:S02]  /*18e10*/  ISETP.GE.AND P5, PT, R12, c[0x0][0x17c], PT ;  /* 0x00005f000c007a0c */ /* 0x000fe40003fa6270 */
[----:B------:R-:W-:Y:S01]  /*18e20*/  PRMT R12, R29, 0x7632, R12 ;  /* 0x000076321d0c7816 */ /* 0x000fe2000000000c */
[----:B------:R1:W-:Y:S01]  /*18e30*/  @P1 STG.E.U16 [R8.64], R21 ;  /* 0x0000001508001986 */ /* 0x0003e2000c101504 */
[----:B------:R-:W-:Y:S01]  /*18e40*/  ISETP.LT.AND P1, PT, R27, c[0x0][0x178], !P4 ;  /* 0x00005e001b007a0c */ /* 0x000fe20006721270 */
[C---:B0-----:R-:W-:Y:S01]  /*18e50*/  IMAD.WIDE R4, R0.reuse, 0x2, R2 ;  /* 0x0000000200047825 */ /* 0x041fe200078e0202 */
[----:B------:R-:W-:Y:S01]  /*18e60*/  IADD3 R17, R19, 0x66, RZ ;  /* 0x0000006613117810 */ /* 0x000fe20007ffe0ff */
[----:B------:R-:W3:Y:S01]  /*18e70*/  LDL.LU R29, [R1+0x38] ;  /* 0x00003800011d7983 */ /* 0x000ee20000300800 */
[----:B-1----:R-:W-:Y:S01]  /*18e80*/  PRMT R21, R21, 0x7632, R21 ;  /* 0x0000763215157816 */ /* 0x002fe20000000015 */
[C---:B------:R-:W-:Y:S01]  /*18e90*/  IMAD.WIDE R8, R0.reuse, 0x2, R24 ;  /* 0x0000000200087825 */ /* 0x040fe200078e0218 */
[----:B------:R-:W-:Y:S01]  /*18ea0*/  IADD3 R0, R0, c[0x0][0x198], RZ ;  /* 0x0000660000007a10 */ /* 0x000fe20007ffe0ff */
[----:B------:R0:W-:Y:S01]  /*18eb0*/  @P2 STG.E.U16 [R4.64], R12 ;  /* 0x0000000c04002986 */ /* 0x0001e2000c101504 */
[----:B------:R-:W-:-:S03]  /*18ec0*/  ISETP.LT.AND P4, PT, R23, c[0x0][0x178], !P4 ;  /* 0x00005e0017007a0c */ /* 0x000fc60006781270 */
[----:B------:R1:W-:Y:S01]  /*18ed0*/  @P3 STG.E.U16 [R8.64], R21 ;  /* 0x0000001508003986 */ /* 0x0003e2000c101504 */
[----:B------:R-:W-:Y:S02]  /*18ee0*/  ISETP.LT.AND P3, PT, R27, c[0x0][0x178], !P0 ;  /* 0x00005e001b007a0c */ /* 0x000fe40004761270 */
[----:B0-----:R-:W-:Y:S01]  /*18ef0*/  IADD3 R12, R19, 0x64, RZ ;  /* 0x00000064130c7810 */ /* 0x001fe20007ffe0ff */
[----:B------:R-:W-:-:S03]  /*18f00*/  IMAD.WIDE R4, R0, 0x2, R2 ;  /* 0x0000000200047825 */ /* 0x000fc600078e0202 */
[----:B------:R-:W-:Y:S02]  /*18f10*/  ISETP.GE.AND P2, PT, R12, c[0x0][0x17c], PT ;  /* 0x00005f000c007a0c */ /* 0x000fe40003f46270 */
[----:B-1----:R-:W-:Y:S02]  /*18f20*/  IADD3 R8, R19, 0x65, RZ ;  /* 0x0000006513087810 */ /* 0x002fe40007ffe0ff */
[----:B------:R-:W-:Y:S01]  /*18f30*/  IADD3 R12, R0, c[0x0][0x198], RZ ;  /* 0x00006600000c7a10 */ /* 0x000fe20007ffe0ff */
[----:B--2---:R0:W-:Y:S01]  /*18f40*/  @P1 STG.E.U16 [R4.64], R28 ;  /* 0x0000001c04001986 */ /* 0x0041e2000c101504 */
[----:B------:R-:W-:-:S03]  /*18f50*/  ISETP.GE.AND P1, PT, R8, c[0x0][0x17c], PT ;  /* 0x00005f0008007a0c */ /* 0x000fc60003f26270 */
[----:B------:R-:W-:-:S04]  /*18f60*/  IMAD.WIDE R8, R12, 0x2, R2 ;  /* 0x000000020c087825 */ /* 0x000fc800078e0202 */
[----:B0-----:R-:W-:Y:S01]  /*18f70*/  IMAD.WIDE R4, R0, 0x2, R24 ;  /* 0x0000000200047825 */ /* 0x001fe200078e0218 */
[----:B------:R-:W-:Y:S02]  /*18f80*/  PRMT R0, R28, 0x7632, R0 ;  /* 0x000076321c007816 */ /* 0x000fe40000000000 */
[----:B------:R-:W2:Y:S04]  /*18f90*/  LDL.LU R28, [R1+0x88] ;  /* 0x00008800011c7983 */ /* 0x000ea80000300800 */
[----:B----4-:R-:W-:Y:S04]  /*18fa0*/  @P4 STG.E.U16 [R4.64], R20 ;  /* 0x0000001404004986 */ /* 0x010fe8000c101504 */
[----:B------:R0:W-:Y:S01]  /*18fb0*/  @P3 STG.E.U16 [R8.64], R0 ;  /* 0x0000000008003986 */ /* 0x0001e2000c101504 */
[----:B------:R-:W-:-:S03]  /*18fc0*/  ISETP.GE.AND P3, PT, R17, c[0x0][0x17c], PT ;  /* 0x00005f0011007a0c */ /* 0x000fc60003f66270 */
[----:B------:R-:W4:Y:S01]  /*18fd0*/  LDL.LU R17, [R1+0x78] ;  /* 0x0000780001117983 */ /* 0x000f220000300800 */
[----:B------:R-:W-:-:S04]  /*18fe0*/  IADD3 R13, R19, 0x62, RZ ;  /* 0x00000062130d7810 */ /* 0x000fc80007ffe0ff */
[----:B------:R-:W-:Y:S02]  /*18ff0*/  ISETP.GE.AND P6, PT, R13, c[0x0][0x17c], PT ;  /* 0x00005f000d007a0c */ /* 0x000fe40003fc6270 */
[----:B------:R-:W-:Y:S02]  /*19000*/  ISETP.LT.AND P0, PT, R23, c[0x0][0x178], !P0 ;  /* 0x00005e0017007a0c */ /* 0x000fe40004701270 */
[----:B------:R-:W-:Y:S02]  /*19010*/  ISETP.LT.AND P4, PT, R27, c[0x0][0x178], !P6 ;  /* 0x00005e001b007a0c */ /* 0x000fe40007781270 */
[----:B------:R-:W-:Y:S02]  /*19020*/  ISETP.LT.AND P6, PT, R23, c[0x0][0x178], !P6 ;  /* 0x00005e0017007a0c */ /* 0x000fe400077c1270 */
[C---:B0-----:R-:W-:Y:S01]  /*19030*/  IADD3 R0, R12.reuse, c[0x0][0x198], RZ ;  /* 0x000066000c007a10 */ /* 0x041fe20007ffe0ff */
[----:B------:R-:W-:Y:S01]  /*19040*/  IMAD.WIDE R4, R12, 0x2, R24 ;  /* 0x000000020c047825 */ /* 0x000fe200078e0218 */
[----:B------:R-:W-:-:S03]  /*19050*/  PRMT R16, R20, 0x7632, R16 ;  /* 0x0000763214107816 */ /* 0x000fc60000000010 */
[----:B------:R-:W-:-:S04]  /*19060*/  IMAD.WIDE R8, R0, 0x2, R2 ;  /* 0x0000000200087825 */ /* 0x000fc800078e0202 */
[----:B------:R-:W-:Y:S01]  /*19070*/  IMAD.WIDE R12, R0, 0x2, R24 ;  /* 0x00000002000c7825 */ /* 0x000fe200078e0218 */
[----:B------:R-:W-:Y:S01]  /*19080*/  @P0 STG.E.U16 [R4.64], R16 ;  /* 0x0000001004000986 */ /* 0x000fe2000c101504 */
[----:B---3--:R-:W-:-:S03]  /*19090*/  PRMT R21, R29, 0x7632, R21 ;  /* 0x000076321d157816 */ /* 0x008fc60000000015 */
[----:B----4-:R-:W-:Y:S04]  /*190a0*/  @P4 STG.E.U16 [R8.64], R17 ;  /* 0x0000001108004986 */ /* 0x010fe8000c101504 */
[----:B------:R0:W-:Y:S01]  /*190b0*/  @P6 STG.E.U16 [R12.64], R29 ;  /* 0x0000001d0c006986 */ /* 0x0001e2000c101504 */
[----:B------:R-:W-:Y:S02]  /*190c0*/  ISETP.LT.AND P4, PT, R27, c[0x0][0x178], !P5 ;  /* 0x00005e001b007a0c */ /* 0x000fe40006f81270 */
[----:B------:R-:W-:Y:S01]  /*190d0*/  ISETP.LT.AND P5, PT, R23, c[0x0][0x178], !P5 ;  /* 0x00005e0017007a0c */ /* 0x000fe20006fa1270 */
[----:B0-----:R-:W3:Y:S01]  /*190e0*/  LDL.LU R29, [R1+0xb8] ;  /* 0x0000b800011d7983 */ /* 0x001ee20000300800 */
[----:B------:R-:W-:Y:S02]  /*190f0*/  IADD3 R8, R0, c[0x0][0x198], RZ ;  /* 0x0000660000087a10 */ /* 0x000fe40007ffe0ff */
[----:B------:R-:W-:-:S02]  /*19100*/  ISETP.LT.AND P6, PT, R27, c[0x0][0x178], !P2 ;  /* 0x00005e001b007a0c */ /* 0x000fc400057c1270 */
[----:B------:R-:W-:Y:S02]  /*19110*/  ISETP.LT.AND P2, PT, R23, c[0x0][0x178], !P2 ;  /* 0x00005e0017007a0c */ /* 0x000fe40005741270 */
[C---:B------:R-:W-:Y:S01]  /*19120*/  IADD3 R0, R8.reuse, c[0x0][0x198], RZ ;  /* 0x0000660008007a10 */ /* 0x040fe20007ffe0ff */
[----:B------:R-:W-:Y:S01]  /*19130*/  IMAD.WIDE R4, R8, 0x2, R2 ;  /* 0x0000000208047825 */ /* 0x000fe200078e0202 */
[----:B------:R-:W-:-:S03]  /*19140*/  PRMT R26, R17, 0x7632, R26 ;  /* 0x00007632111a7816 */ /* 0x000fc6000000001a */
[----:B------:R-:W-:-:S04]  /*19150*/  IMAD.WIDE R8, R8, 0x2, R24 ;  /* 0x0000000208087825 */ /* 0x000fc800078e0218 */
[C---:B------:R-:W-:Y:S01]  /*19160*/  IMAD.WIDE R12, R0.reuse, 0x2, R2 ;  /* 0x00000002000c7825 */ /* 0x040fe200078e0202 */
[----:B------:R0:W-:Y:S03]  /*19170*/  @P4 STG.E.U16 [R4.64], R26 ;  /* 0x0000001a04004986 */ /* 0x0001e6000c101504 */
[----:B------:R-:W-:Y:S01]  /*19180*/  IMAD.WIDE R16, R0, 0x2, R24 ;  /* 0x0000000200107825 */ /* 0x000fe200078e0218 */
[----:B------:R-:W-:Y:S04]  /*19190*/  @P5 STG.E.U16 [R8.64], R21 ;  /* 0x0000001508005986 */ /* 0x000fe8000c101504 */
[----:B--2---:R-:W-:Y:S04]  /*191a0*/  @P6 STG.E.U16 [R12.64], R28 ;  /* 0x0000001c0c006986 */ /* 0x004fe8000c101504 */
[----:B------:R1:W-:Y:S04]  /*191b0*/  @P2 STG.E.U16 [R16.64], R6 ;  /* 0x0000000610002986 */ /* 0x0003e8000c101504 */
[----:B0-----:R-:W2:Y:S01]  /*191c0*/  LDL.LU R26, [R1+0x148] ;  /* 0x00014800011a7983 */ /* 0x001ea20000300800 */
[----:B-1----:R-:W-:-:S03]  /*191d0*/  PRMT R6, R28, 0x7632, R6 ;  /* 0x000076321c067816 */ /* 0x002fc60000000006 */
[----:B------:R-:W4:Y:S01]  /*191e0*/  LDL.LU R28, [R1+0x18] ;  /* 0x00001800011c7983 */ /* 0x000f220000300800 */
[----:B------:R-:W-:Y:S02]  /*191f0*/  ISETP.LT.AND P5, PT, R27, c[0x0][0x178], !P1 ;  /* 0x00005e001b007a0c */ /* 0x000fe40004fa1270 */
[----:B------:R-:W-:Y:S02]  /*19200*/  IADD3 R8, R0, c[0x0][0x198], RZ ;  /* 0x0000660000087a10 */ /* 0x000fe40007ffe0ff */
[----:B------:R-:W-:Y:S02]  /*19210*/  ISETP.LT.AND P1, PT, R23, c[0x0][0x178], !P1 ;  /* 0x00005e0017007a0c */ /* 0x000fe40004f21270 */
[----:B------:R-:W-:Y:S01]  /*19220*/  ISETP.LT.AND P6, PT, R27, c[0x0][0x178], !P3 ;  /* 0x00005e001b007a0c */ /* 0x000fe20005fc1270 */
[C---:B------:R-:W-:Y:S01]  /*19230*/  IMAD.WIDE R4, R8.reuse, 0x2, R2 ;  /* 0x0000000208047825 */ /* 0x040fe200078e0202 */
[C---:B------:R-:W-:Y:S02]  /*19240*/  IADD3 R12, R19.reuse, 0x69, RZ ;  /* 0x00000069130c7810 */ /* 0x040fe40007ffe0ff */
[C---:B------:R-:W-:Y:S01]  /*19250*/  IADD3 R0, R8.reuse, c[0x0][0x198], RZ ;  /* 0x0000660008007a10 */ /* 0x040fe20007ffe0ff */
[----:B------:R-:W-:Y:S01]  /*19260*/  IMAD.WIDE R8, R8, 0x2, R24 ;  /* 0x0000000208087825 */ /* 0x000fe200078e0218 */
[----:B------:R-:W-:Y:S01]  /*19270*/  PRMT R16, R6, 0x7632, R16 ;  /* 0x0000763206107816 */ /* 0x000fe20000000010 */
[----:B------:R0:W-:Y:S01]  /*19280*/  @P5 STG.E.U16 [R4.64], R6 ;  /* 0x0000000604005986 */ /* 0x0001e2000c101504 */
[----:B------:R-:W-:Y:S01]  /*19290*/  ISETP.GE.AND P2, PT, R12, c[0x0][0x17c], PT ;  /* 0x00005f000c007a0c */ /* 0x000fe20003f46270 */
[----:B------:R-:W-:Y:S01]  /*192a0*/  IMAD.WIDE R12, R0, 0x2, R2 ;  /* 0x00000002000c7825 */ /* 0x000fe200078e0202 */
[----:B------:R-:W-:-:S02]  /*192b0*/  IADD3 R20, R19, 0x67, RZ ;  /* 0x0000006713147810 */ /* 0x000fc40007ffe0ff */
[----:B------:R-:W-:Y:S01]  /*192c0*/  ISETP.LT.AND P3, PT, R23, c[0x0][0x178], !P3 ;  /* 0x00005e0017007a0c */ /* 0x000fe20005f61270 */
[----:B------:R1:W-:Y:S01]  /*192d0*/  @P1 STG.E.U16 [R8.64], R16 ;  /* 0x0000001008001986 */ /* 0x0003e2000c101504 */
[----:B------:R-:W-:Y:S02]  /*192e0*/  ISETP.GE.AND P0, PT, R20, c[0x0][0x17c], PT ;  /* 0x00005f0014007a0c */ /* 0x000fe40003f06270 */
[----:B0-----:R-:W-:-:S04]  /*192f0*/  IADD3 R6, R19, 0x6b, RZ ;  /* 0x0000006b13067810 */ /* 0x001fc80007ffe0ff */
[----:B------:R-:W-:Y:S02]  /*19300*/  ISETP.GE.AND P1, PT, R6, c[0x0][0x17c], PT ;  /* 0x00005f0006007a0c */ /* 0x000fe40003f26270 */
[----:B------:R-:W-:Y:S01]  /*19310*/  IADD3 R20, R19, 0x68, RZ ;  /* 0x0000006813147810 */ /* 0x000fe20007ffe0ff */
[C---:B------:R-:W-:Y:S01]  /*19320*/  IMAD.WIDE R4, R0.reuse, 0x2, R24 ;  /* 0x0000000200047825 */ /* 0x040fe200078e0218 */
[----:B------:R-:W-:Y:S02]  /*19330*/  IADD3 R0, R0, c[0x0][0x198], RZ ;  /* 0x0000660000007a10 */ /* 0x000fe40007ffe0ff */
[----:B------:R-:W-:-:S03]  /*19340*/  ISETP.GE.AND P4, PT, R20, c[0x0][0x17c], PT ;  /* 0x00005f0014007a0c */ /* 0x000fc60003f86270 */
[----:B-1----:R-:W-:Y:S01]  /*19350*/  IMAD.WIDE R8, R0, 0x2, R24 ;  /* 0x0000000200087825 */ /* 0x002fe200078e0218 */
[----:B---3--:R0:W-:Y:S01]  /*19360*/  @P6 STG.E.U16 [R12.64], R29 ;  /* 0x0000001d0c006986 */ /* 0x0081e2000c101504 */
[----:B------:R-:W-:Y:S02]  /*19370*/  PRMT R6, R29, 0x7632, R6 ;  /* 0x000076321d067816 */ /* 0x000fe40000000006 */
[----:B------:R-:W-:Y:S02]  /*19380*/  ISETP.LT.AND P6, PT, R27, c[0x0][0x178], !P0 ;  /* 0x00005e001b007a0c */ /* 0x000fe400047c1270 */
[----:B------:R-:W-:Y:S01]  /*19390*/  ISETP.LT.AND P0, PT, R23, c[0x0][0x178], !P0 ;  /* 0x00005e0017007a0c */ /* 0x000fe20004701270 */
[----:B0-----:R-:W3:Y:S04]  /*193a0*/  LDL.LU R29, [R1+0xf8] ;  /* 0x0000f800011d7983 */ /* 0x001ee80000300800 */
[----:B------:R0:W-:Y:S01]  /*193b0*/  @P3 STG.E.U16 [R4.64], R10 ;  /* 0x0000000a04003986 */ /* 0x0001e2000c101504 */
[----:B------:R-:W-:-:S02]  /*193c0*/  ISETP.LT.AND P3, PT, R27, c[0x0][0x178], !P4 ;  /* 0x00005e001b007a0c */ /* 0x000fc40006761270 */
[----:B------:R-:W-:Y:S01]  /*193d0*/  ISETP.LT.AND P4, PT, R23, c[0x0][0x178], !P4 ;  /* 0x00005e0017007a0c */ /* 0x000fe20006781270 */
[----:B0-----:R-:W-:Y:S01]  /*193e0*/  IMAD.WIDE R4, R0, 0x2, R2 ;  /* 0x0000000200047825 */ /* 0x001fe200078e0202 */
[----:B------:R-:W-:Y:S02]  /*193f0*/  PRMT R10, R10, 0x7632, R10 ;  /* 0x000076320a0a7816 */ /* 0x000fe4000000000a */
[----:B------:R-:W-:Y:S02]  /*19400*/  IADD3 R0, R0, c[0x0][0x198], RZ ;  /* 0x0000660000007a10 */ /* 0x000fe40007ffe0ff */
[----:B------:R0:W-:Y:S04]  /*19410*/  @P6 STG.E.U16 [R4.64], R6 ;  /* 0x0000000604006986 */ /* 0x0001e8000c101504 */
[----:B------:R1:W-:Y:S01]  /*19420*/  @P0 STG.E.U16 [R8.64], R10 ;  /* 0x0000000a08000986 */ /* 0x0003e2000c101504 */
[----:B0-----:R-:W-:-:S04]  /*19430*/  IMAD.WIDE R4, R0, 0x2, R2 ;  /* 0x0000000200047825 */ /* 0x001fc800078e0202 */
[----:B-1----:R-:W-:Y:S01]  /*19440*/  IMAD.WIDE R8, R0, 0x2, R24 ;  /* 0x0000000200087825 */ /* 0x002fe200078e0218 */
[----:B--2---:R-:W-:Y:S01]  /*19450*/  @P3 STG.E.U16 [R4.64], R26 ;  /* 0x0000001a04003986 */ /* 0x004fe2000c101504 */
[----:B----4-:R-:W-:-:S03]  /*19460*/  PRMT R10, R28, 0x7632, R10 ;  /* 0x000076321c0a7816 */ /* 0x010fc6000000000a */
[----:B------:R0:W-:Y:S04]  /*19470*/  @P4 STG.E.U16 [R8.64], R28 ;  /* 0x0000001c08004986 */ /* 0x0001e8000c101504 */
[----:B0-----:R-:W2:Y:S01]  /*19480*/  LDL.LU R28, [R1+0xe8] ;  /* 0x0000e800011c7983 */ /* 0x001ea20000300800 */
[----:B------:R-:W-:Y:S02]  /*19490*/  IADD3 R17, R19, 0x6a, RZ ;  /* 0x0000006a13117810 */ /* 0x000fe40007ffe0ff */
[----:B------:R-:W-:Y:S02]  /*194a0*/  ISETP.LT.AND P0, PT, R27, c[0x0][0x178], !P2 ;  /* 0x00005e001b007a0c */ /* 0x000fe40005701270 */
[----:B------:R-:W-:Y:S02]  /*194b0*/  ISETP.GE.AND P5, PT, R17, c[0x0][0x17c], PT ;  /* 0x00005f0011007a0c */ /* 0x000fe40003fa6270 */
[----:B------:R-:W-:-:S02]  /*194c0*/  IADD3 R6, R19, 0x6d, RZ ;  /* 0x0000006d13067810 */ /* 0x000fc40007ffe0ff */
[----:B------:R-:W-:Y:S02]  /*194d0*/  IADD3 R0, R0, c[0x0][0x198], RZ ;  /* 0x0000660000007a10 */ /* 0x000fe40007ffe0ff */
[----:B------:R-:W-:Y:S02]  /*194e0*/  ISETP.LT.AND P2, PT, R23, c[0x0][0x178], !P2 ;  /* 0x00005e0017007a0c */ /* 0x000fe40005741270 */
[----:B------:R-:W-:Y:S01]  /*194f0*/  ISETP.LT.AND P4, PT, R27, c[0x0][0x178], !P5 ;  /* 0x00005e001b007a0c */ /* 0x000fe20006f81270 */
[----:B------:R-:W-:Y:S01]  /*19500*/  IMAD.WIDE R4, R0, 0x2, R2 ;  /* 0x0000000200047825 */ /* 0x000fe200078e0202 */
[----:B------:R-:W-:Y:S02]  /*19510*/  ISETP.GE.AND P3, PT, R6, c[0x0][0x17c], PT ;  /* 0x00005f0006007a0c */ /* 0x000fe40003f66270 */
[----:B------:R-:W-:Y:S01]  /*19520*/  PRMT R6, R26, 0x7632, R6 ;  /* 0x000076321a067816 */ /* 0x000fe20000000006 */
[C---:B------:R-:W-:Y:S01]  /*19530*/  IMAD.WIDE R8, R0.reuse, 0x2, R24 ;  /* 0x0000000200087825 */ /* 0x040fe200078e0218 */
[----:B------:R-:W-:-:S03]  /*19540*/  IADD3 R0, R0, c[0x0][0x198], RZ ;  /* 0x0000660000007a10 */ /* 0x000fc60007ffe0ff */
[----:B------:R0:W-:Y:S01]  /*19550*/  @P0 STG.E.U16 [R4.64], R6 ;  /* 0x0000000604000986 */ /* 0x0001e2000c101504 */
[----:B------:R-:W-:-:S03]  /*19560*/  ISETP.LT.AND P5, PT, R23, c[0x0][0x178], !P5 ;  /* 0x00005e0017007a0c */ /* 0x000fc60006fa1270 */
[----:B------:R1:W-:Y:S01]  /*19570*/  @P2 STG.E.U16 [R8.64], R10 ;  /* 0x0000000a08002986 */ /* 0x0003e2000c101504 */
[----:B------:R-:W-:Y:S01]  /*19580*/  ISETP.LT.AND P2, PT, R27, c[0x0][0x178], !P1 ;  /* 0x00005e001b007a0c */ /* 0x000fe20004f41270 */
[----:B0-----:R-:W-:Y:S01]  /*19590*/  IMAD.WIDE R4, R0, 0x2, R2 ;  /* 0x0000000200047825 */ /* 0x001fe200078e0202 */
[----:B------:R-:W-:-:S04]  /*195a0*/  IADD3 R6, R19, 0x6e, RZ ;  /* 0x0000006e13067810 */ /* 0x000fc80007ffe0ff */
[----:B------:R-:W-:Y:S02]  /*195b0*/  ISETP.GE.AND P0, PT, R6, c[0x0][0x17c], PT ;  /* 0x00005f0006007a0c */ /* 0x000fe40003f06270 */
[----:B------:R-:W-:Y:S02]  /*195c0*/  IADD3 R6, R0, c[0x0][0x198], RZ ;  /* 0x0000660000067a10 */ /* 0x000fe40007ffe0ff */
[C---:B------:R-:W-:Y:S02]  /*195d0*/  IADD3 R12, R19.reuse, 0x6c, RZ ;  /* 0x0000006c130c7810 */ /* 0x040fe40007ffe0ff */
[----:B-1----:R-:W-:Y:S02]  /*195e0*/  IADD3 R8, R19, 0x6f, RZ ;  /* 0x0000006f13087810 */ /* 0x002fe40007ffe0ff */
[----:B------:R-:W-:Y:S02]  /*195f0*/  ISETP.GE.AND P6, PT, R12, c[0x0][0x17c], PT ;  /* 0x00005f000c007a0c */ /* 0x000fe40003fc6270 */
[----:B------:R-:W-:Y:S01]  /*19600*/  ISETP.LT.AND P1, PT, R23, c[0x0][0x178], !P1 ;  /* 0x00005e0017007a0c */ /* 0x000fe20004f21270 */
[----:B---3--:R0:W-:Y:S01]  /*19610*/  @P4 STG.E.U16 [R4.64], R29 ;  /* 0x0000001d04004986 */ /* 0x0081e2000c101504 */
[----:B------:R-:W-:Y:S01]  /*19620*/  ISETP.GE.AND P4, PT, R8, c[0x0][0x17c], PT ;  /* 0x00005f0008007a0c */ /* 0x000fe20003f86270 */
[----:B------:R-:W-:-:S04]  /*19630*/  IMAD.WIDE R8, R6, 0x2, R2 ;  /* 0x0000000206087825 */ /* 0x000fc800078e0202 */
[----:B0-----:R-:W-:Y:S01]  /*19640*/  IMAD.WIDE R4, R0, 0x2, R24 ;  /* 0x0000000200047825 */ /* 0x001fe200078e0218 */
[----:B------:R-:W-:Y:S02]  /*19650*/  PRMT R0, R29, 0x7632, R0 ;  /* 0x000076321d007816 */ /* 0x000fe40000000000 */
[----:B------:R-:W3:Y:S04]  /*19660*/  LDL.LU R29, [R1+0x68] ;  /* 0x00006800011d7983 */ /* 0x000ee80000300800 */
[----:B------:R0:W-:Y:S01]  /*19670*/  @P5 STG.E.U16 [R4.64], R14 ;  /* 0x0000000e04005986 */ /* 0x0001e2000c101504 */
[----:B------:R-:W-:-:S03]  /*19680*/  ISETP.LT.AND P5, PT, R27, c[0x0][0x178], !P6 ;  /* 0x00005e001b007a0c */ /* 0x000fc600077a1270 */
[----:B------:R1:W-:Y:S04]  /*19690*/  @P2 STG.E.U16 [R8.64], R0 ;  /* 0x0000000008002986 */ /* 0x0003e8000c101504 */
[----:B------:R-:W4:Y:S01]  /*196a0*/  LDL.LU R20, [R1+0x5c] ;  /* 0x00005c0001147983 */ /* 0x000f220000300800 */
[----:B0-----:R-:W-:Y:S01]  /*196b0*/  PRMT R14, R14, 0x7632, R14 ;  /* 0x000076320e0e7816 */ /* 0x001fe2000000000e */
[C---:B------:R-:W-:Y:S01]  /*196c0*/  IMAD.WIDE R4, R6.reuse, 0x2, R24 ;  /* 0x0000000206047825 */ /* 0x040fe200078e0218 */
[----:B-1----:R-:W-:Y:S02]  /*196d0*/  IADD3 R0, R6, c[0x0][0x198], RZ ;  /* 0x0000660006007a10 */ /* 0x002fe40007ffe0ff */
[----:B------:R-:W-:-:S03]  /*196e0*/  IADD3 R6, R19, 0x71, RZ ;  /* 0x0000007113067810 */ /* 0x000fc60007ffe0ff */
[----:B------:R-:W-:Y:S01]  /*196f0*/  IMAD.WIDE R8, R0, 0x2, R2 ;  /* 0x0000000200087825 */ /* 0x000fe200078e0202 */
[----:B------:R-:W-:Y:S01]  /*19700*/  @P1 STG.E.U16 [R4.64], R14 ;  /* 0x0000000e04001986 */ /* 0x000fe2000c101504 */
[----:B------:R-:W-:-:S03]  /*19710*/  ISETP.GE.AND P1, PT, R6, c[0x0][0x17c], PT ;  /* 0x00005f0006007a0c */ /* 0x000fc60003f26270 */
[----:B--2---:R0:W-:Y:S01]  /*19720*/  @P5 STG.E.U16 [R8.64], R28 ;  /* 0x0000001c08005986 */ /* 0x0041e2000c101504 */
[----:B------:R-:W-:-:S03]  /*19730*/  PRMT R6, R28, 0x7632, R6 ;  /* 0x000076321c067816 */ /* 0x000fc60000000006 */
[----:B0-----:R-:W2:Y:S01]  /*19740*/  LDL.LU R28, [R1+0x2c] ;  /* 0x00002c00011c7983 */ /* 0x001ea20000300800 */
[----:B------:R-:W-:Y:S01]  /*19750*/  ISETP.LT.AND P6, PT, R23, c[0x0][0x178], !P6 ;  /* 0x00005e0017007a0c */ /* 0x000fe200077c1270 */
[C---:B------:R-:W-:Y:S01]  /*19760*/  IMAD.WIDE R12, R0.reuse, 0x2, R24 ;  /* 0x00000002000c7825 */ /* 0x040fe200078e0218 */
[----:B------:R-:W-:Y:S01]  /*19770*/  ISETP.LT.AND P5, PT, R27, c[0x0][0x178], !P3 ;  /* 0x00005e001b007a0c */ /* 0x000fe20005fa1270 */
[----:B------:R-:W2:Y:S01]  /*19780*/  LDL.LU R26, [R1+0x7c] ;  /* 0x00007c00011a7983 */ /* 0x000ea20000300800 */
[----:B------:R-:W-:Y:S02]  /*19790*/  ISETP.LT.AND P3, PT, R23, c[0x0][0x178], !P3 ;  /* 0x00005e0017007a0c */ /* 0x000fe40005f61270 */
[----:B------:R-:W-:-:S07]  /*197a0*/  IADD3 R8, R0, c[0x0][0x198], RZ ;  /* 0x0000660000087a10 */ /* 0x000fce0007ffe0ff */
[----:B------:R0:W-:Y:S01]  /*197b0*/  @P6 STG.E.U16 [R12.64], R18 ;  /* 0x000000120c006986 */ /* 0x0001e2000c101504 */
[----:B------:R-:W-:Y:S02]  /*197c0*/  ISETP.LT.AND P6, PT, R27, c[0x0][0x178], !P0 ;  /* 0x00005e001b007a0c */ /* 0x000fe400047c1270 */
[----:B------:R-:W-:Y:S02]  /*197d0*/  ISETP.LT.AND P0, PT, R23, c[0x0][0x178], !P0 ;  /* 0x00005e0017007a0c */ /* 0x000fe40004701270 */
[C---:B------:R-:W-:Y:S01]  /*197e0*/  IADD3 R0, R8.reuse, c[0x0][0x198], RZ ;  /* 0x0000660008007a10 */ /* 0x040fe20007ffe0ff */
[----:B------:R-:W-:Y:S01]  /*197f0*/  IMAD.WIDE R4, R8, 0x2, R2 ;  /* 0x0000000208047825 */ /* 0x000fe200078e0202 */
[----:B------:R-:W-:-:S03]  /*19800*/  IADD3 R10, R19, 0x70, RZ ;  /* 0x00000070130a7810 */ /* 0x000fc60007ffe0ff */
[----:B------:R-:W-:Y:S01]  /*19810*/  IMAD.WIDE R8, R8, 0x2, R24 ;  /* 0x0000000208087825 */ /* 0x000fe200078e0218 */
[----:B0-----:R-:W-:-:S03]  /*19820*/  PRMT R18, R18, 0x7632, R18 ;  /* 0x0000763212127816 */ /* 0x001fc60000000012 */
[C---:B------:R-:W-:Y:S01]  /*19830*/  IMAD.WIDE R12, R0.reuse, 0x2, R2 ;  /* 0x00000002000c7825 */ /* 0x040fe200078e0202 */
[----:B------:R0:W-:Y:S03]  /*19840*/  @P5 STG.E.U16 [R4.64], R6 ;  /* 0x0000000604005986 */ /* 0x0001e6000c101504 */
[----:B------:R-:W-:Y:S01]  /*19850*/  IMAD.WIDE R16, R0, 0x2, R24 ;  /* 0x0000000200107825 */ /* 0x000fe200078e0218 */
[----:B------:R1:W-:Y:S01]  /*19860*/  @P3 STG.E.U16 [R8.64], R18 ;  /* 0x0000001208003986 */ /* 0x0003e2000c101504 */
[----:B------:R-:W-:Y:S02]  /*19870*/  ISETP.GE.AND P2, PT, R10, c[0x0][0x17c], PT ;  /* 0x00005f000a007a0c */ /* 0x000fe40003f46270 */
[----:B------:R-:W-:Y:S02]  /*19880*/  IADD3 R10, R19, 0x72, RZ ;  /* 0x00000072130a7810 */ /* 0x000fe40007ffe0ff */
[----:B------:R-:W-:-:S02]  /*19890*/  ISETP.LT.AND P3, PT, R27, c[0x0][0x178], !P2 ;  /* 0x00005e001b007a0c */ /* 0x000fc40005761270 */
[----:B------:R-:W-:Y:S02]  /*198a0*/  ISETP.GE.AND P5, PT, R10, c[0x0][0x17c], PT ;  /* 0x00005f000a007a0c */ /* 0x000fe40003fa6270 */
[----:B0-----:R-:W-:Y:S02]  /*198b0*/  IADD3 R4, R0, c[0x0][0x198], RZ ;  /* 0x0000660000047a10 */ /* 0x001fe40007ffe0ff */
[----:B------:R-:W-:Y:S02]  /*198c0*/  ISETP.LT.AND P2, PT, R23, c[0x0][0x178], !P2 ;  /* 0x00005e0017007a0c */ /* 0x000fe40005741270 */
[C---:B------:R-:W-:Y:S01]  /*198d0*/  IADD3 R6, R4.reuse, c[0x0][0x198], RZ ;  /* 0x0000660004067a10 */ /* 0x040fe20007ffe0ff */
[----:B-1----:R-:W-:-:S04]  /*198e0*/  IMAD.WIDE R8, R4, 0x2, R2 ;  /* 0x0000000204087825 */ /* 0x002fc800078e0202 */
[----:B------:R-:W-:Y:S01]  /*198f0*/  IMAD.WIDE R4, R4, 0x2, R24 ;  /* 0x0000000204047825 */ /* 0x000fe200078e0218 */
[----:B---3--:R0:W-:Y:S04]  /*19900*/  @P6 STG.E.U16 [R12.64], R29 ;  /* 0x0000001d0c006986 */ /* 0x0081e8000c101504 */
[----:B------:R1:W-:Y:S01]  /*19910*/  @P0 STG.E.U16 [R16.64], R22 ;  /* 0x0000001610000986 */ /* 0x0003e2000c101504 */
[----:B------:R-:W-:Y:S02]  /*19920*/  ISETP.LT.AND P0, PT, R27, c[0x0][0x178], !P4 ;  /* 0x00005e001b007a0c */ /* 0x000fe40006701270 */
[----:B------:R-:W-:Y:S02]  /*19930*/  ISETP.LT.AND P4, PT, R23, c[0x0][0x178], !P4 ;  /* 0x00005e0017007a0c */ /* 0x000fe40006781270 */
[----:B------:R-:W-:-:S02]  /*19940*/  PRMT R10, R29, 0x7632, R10 ;  /* 0x000076321d0a7816 */ /* 0x000fc4000000000a */
[----:B0-----:R-:W3:Y:S01]  /*19950*/  LDL.LU R29, [R1+0x3c] ;  /* 0x00003c00011d7983 */ /* 0x001ee20000300800 */
[----:B-1----:R-:W-:-:S06]  /*19960*/  PRMT R22, R22, 0x7632, R22 ;  /* 0x0000763216167816 */ /* 0x002fcc0000000016 */
[----:B------:R0:W-:Y:S04]  /*19970*/  @P0 STG.E.U16 [R8.64], R10 ;  /* 0x0000000a08000986 */ /* 0x0001e8000c101504 */
[----:B------:R1:W-:Y:S01]  /*19980*/  @P4 STG.E.U16 [R4.64], R22 ;  /* 0x0000001604004986 */ /* 0x0003e2000c101504 */
[----:B0-----:R-:W-:-:S04]  /*19990*/  IMAD.WIDE R8, R6, 0x2, R2 ;  /* 0x0000000206087825 */ /* 0x001fc800078e0202 */
[----:B-1----:R-:W-:Y:S01]  /*199a0*/  IMAD.WIDE R4, R6, 0x2, R24 ;  /* 0x0000000206047825 */ /* 0x002fe200078e0218 */
[----:B----4-:R-:W-:Y:S01]  /*199b0*/  @P3 STG.E.U16 [R8.64], R20 ;  /* 0x0000001408003986 */ /* 0x010fe2000c101504 */
[----:B--2---:R-:W-:-:S03]  /*199c0*/  PRMT R10, R28, 0x7632, R10 ;  /* 0x000076321c0a7816 */ /* 0x004fc6000000000a */
[----:B------:R0:W-:Y:S04]  /*199d0*/  @P2 STG.E.U16 [R4.64], R28 ;  /* 0x0000001c04002986 */ /* 0x0001e8000c101504 */
[----:B0-----:R-:W2:Y:S01]  /*199e0*/  LDL.LU R28, [R1+0x8c] ;  /* 0x00008c00011c7983 */ /* 0x001ea20000300800 */
[----:B------:R-:W-:Y:S02]  /*199f0*/  ISETP.LT.AND P3, PT, R27, c[0x0][0x178], !P1 ;  /* 0x00005e001b007a0c */ /* 0x000fe40004f61270 */
[----:B------:R-:W-:Y:S02]  /*19a00*/  ISETP.LT.AND P1, PT, R23, c[0x0][0x178], !P1 ;  /* 0x00005e0017007a0c */ /* 0x000fe40004f21270 */
[C---:B------:R-:W-:Y:S02]  /*19a10*/  IADD3 R12, R19.reuse, 0x73, RZ ;  /* 0x00000073130c7810 */ /* 0x040fe40007ffe0ff */
[----:B------:R-:W-:-:S02]  /*19a20*/  IADD3 R0, R19, 0x74, RZ ;  /* 0x0000007413007810 */ /* 0x000fc40007ffe0ff */
[----:B------:R-:W-:Y:S02]  /*19a30*/  IADD3 R13, R6, c[0x0][0x198], RZ ;  /* 0x00006600060d7a10 */ /* 0x000fe40007ffe0ff */
[----:B------:R-:W-:Y:S02]  /*19a40*/  ISETP.LT.AND P4, PT, R27, c[0x0][0x178], !P5 ;  /* 0x00005e001b007a0c */ /* 0x000fe40006f81270 */
[----:B------:R-:W-:Y:S01]  /*19a50*/  ISETP.LT.AND P5, PT, R23, c[0x0][0x178], !P5 ;  /* 0x00005e0017007a0c */ /* 0x000fe20006fa1270 */
[C---:B------:R-:W-:Y:S01]  /*19a60*/  IMAD.WIDE R4, R13.reuse, 0x2, R2 ;  /* 0x000000020d047825 */ /* 0x040fe200078e0202 */
[----:B------:R-:W-:Y:S02]  /*19a70*/  ISETP.GE.AND P6, PT, R12, c[0x0][0x17c], PT ;  /* 0x00005f000c007a0c */ /* 0x000fe40003fc6270 */
[----:B------:R-:W-:Y:S01]  /*19a80*/  ISETP.GE.AND P0, PT, R0, c[0x0][0x17c], PT ;  /* 0x00005f0000007a0c */ /* 0x000fe20003f06270 */
[----:B------:R-:W-:Y:S01]  /*19a90*/  IMAD.WIDE R8, R13, 0x2, R24 ;  /* 0x000000020d087825 */ /* 0x000fe200078e0218 */
[----:B------:R-:W-:-:S02]  /*19aa0*/  PRMT R0, R20, 0x7632, R0 ;  /* 0x0000763214007816 */ /* 0x000fc40000000000 */
[----:B------:R-:W-:Y:S02]  /*19ab0*/  IADD3 R12, R19, 0x75, RZ ;  /* 0x00000075130c7810 */ /* 0x000fe40007ffe0ff */
[----:B------:R-:W-:Y:S01]  /*19ac0*/  IADD3 R6, R13, c[0x0][0x198], RZ ;  /* 0x000066000d067a10 */ /* 0x000fe20007ffe0ff */
[----:B------:R0:W-:Y:S01]  /*19ad0*/  @P3 STG.E.U16 [R4.64], R0 ;  /* 0x0000000004003986 */ /* 0x0001e2000c101504 */
[----:B------:R-:W-:-:S03]  /*19ae0*/  ISETP.GE.AND P2, PT, R12, c[0x0][0x17c], PT ;  /* 0x00005f000c007a0c */ /* 0x000fc60003f46270 */
[C---:B------:R-:W-:Y:S01]  /*19af0*/  IMAD.WIDE R12, R6.reuse, 0x2, R2 ;  /* 0x00000002060c7825 */ /* 0x040fe200078e0202 */
[----:B------:R1:W-:Y:S01]  /*19b00*/  @P1 STG.E.U16 [R8.64], R10 ;  /* 0x0000000a08001986 */ /* 0x0003e2000c101504 */
[----:B------:R-:W-:Y:S02]  /*19b10*/  ISETP.LT.AND P1, PT, R27, c[0x0][0x178], !P6 ;  /* 0x00005e001b007a0c */ /* 0x000fe40007721270 */
[C---:B------:R-:W-:Y:S01]  /*19b20*/  IADD3 R17, R6.reuse, c[0x0][0x198], RZ ;  /* 0x0000660006117a10 */ /* 0x040fe20007ffe0ff */
[----:B0-----:R-:W-:Y:S01]  /*19b30*/  IMAD.WIDE R4, R6, 0x2, R24 ;  /* 0x0000000206047825 */ /* 0x001fe200078e0218 */
[----:B------:R-:W-:Y:S01]  /*19b40*/  @P4 STG.E.U16 [R12.64], R26 ;  /* 0x0000001a0c004986 */ /* 0x000fe2000c101504 */
[----:B------:R-:W-:Y:S02]  /*19b50*/  ISETP.LT.AND P6, PT, R23, c[0x0][0x178], !P6 ;  /* 0x00005e0017007a0c */ /* 0x000fe400077c1270 */
[----:B------:R-:W-:Y:S01]  /*19b60*/  ISETP.LT.AND P4, PT, R27, c[0x0][0x178], !P0 ;  /* 0x00005e001b007a0c */ /* 0x000fe20004781270 */
[----:B-1----:R-:W-:Y:S01]  /*19b70*/  IMAD.WIDE R8, R17, 0x2, R2 ;  /* 0x0000000211087825 */ /* 0x002fe200078e0202 */
[----:B------:R-:W-:-:S02]  /*19b80*/  PRMT R0, R26, 0x7632, R0 ;  /* 0x000076321a007816 */ /* 0x000fc40000000000 */
[----:B------:R-:W-:Y:S02]  /*19b90*/  IADD3 R6, R17, c[0x0][0x198], RZ ;  /* 0x0000660011067a10 */ /* 0x000fe40007ffe0ff */
[----:B---3--:R-:W-:Y:S01]  /*19ba0*/  PRMT R10, R29, 0x7632, R10 ;  /* 0x000076321d0a7816 */ /* 0x008fe2000000000a */
[----:B------:R0:W-:Y:S04]  /*19bb0*/  @P5 STG.E.U16 [R4.64], R29 ;  /* 0x0000001d04005986 */ /* 0x0001e8000c101504 */
[----:B------:R1:W-:Y:S04]  /*19bc0*/  @P1 STG.E.U16 [R8.64], R0 ;  /* 0x0000000008001986 */ /* 0x0003e8000c101504 */
[----:B0-----:R-:W3:Y:S01]  /*19bd0*/  LDL.LU R29, [R1+0xbc] ;  /* 0x0000bc00011d7983 */ /* 0x001ee20000300800 */
[----:B------:R-:W-:-:S04]  /*19be0*/  IMAD.WIDE R4, R17, 0x2, R24 ;  /* 0x0000000211047825 */ /* 0x000fc800078e0218 */
[----:B-1----:R-:W-:Y:S01]  /*19bf0*/  IMAD.WIDE R8, R6, 0x2, R2 ;  /* 0x0000000206087825 */ /* 0x002fe200078e0202 */
[----:B------:R-:W-:Y:S04]  /*19c00*/  @P6 STG.E.U16 [R4.64], R10 ;  /* 0x0000000a04006986 */ /* 0x000fe8000c101504 */
[----:B--2---:R0:W-:Y:S02]  /*19c10*/  @P4 STG.E.U16 [R8.64], R28 ;  /* 0x0000001c08004986 */ /* 0x0041e4000c101504 */
[----:B0-----:R-:W-:Y:S02]  /*19c20*/  PRMT R9, R28, 0x7632, R9 ;  /* 0x000076321c097816 */ /* 0x001fe40000000009 */
[----:B------:R-:W2:Y:S01]  /*19c30*/  LDL.LU R28, [R1+0x14c] ;  /* 0x00014c00011c7983 */ /* 0x000ea20000300800 */
[----:B------:R-:W-:-:S02]  /*19c40*/  ISETP.LT.AND P0, PT, R23, c[0x0][0x178], !P0 ;  /* 0x00005e0017007a0c */ /* 0x000fc40004701270 */
[----:B------:R-:W-:Y:S01]  /*19c50*/  IADD3 R14, R19, 0x76, RZ ;  /* 0x00000076130e7810 */ /* 0x000fe20007ffe0ff */
[----:B------:R-:W-:Y:S01]  /*19c60*/  IMAD.WIDE R4, R6, 0x2, R24 ;  /* 0x0000000206047825 */ /* 0x000fe200078e0218 */
[----:B------:R-:W-:Y:S01]  /*19c70*/  ISETP.LT.AND P6, PT, R27, c[0x0][0x178], !P2 ;  /* 0x00005e001b007a0c */ /* 0x000fe200057c1270 */
[----:B------:R-:W4:Y:S01]  /*19c80*/  LDL.LU R26, [R1+0x1c] ;  /* 0x00001c00011a7983 */ /* 0x000f220000300800 */
[----:B------:R-:W-:Y:S02]  /*19c90*/  ISETP.GE.AND P3, PT, R14, c[0x0][0x17c], PT ;  /* 0x00005f000e007a0c */ /* 0x000fe40003f66270 */
[----:B------:R-:W-:Y:S02]  /*19ca0*/  IADD3 R17, R6, c[0x0][0x198], RZ ;  /* 0x0000660006117a10 */ /* 0x000fe40007ffe0ff */
[----:B------:R-:W-:-:S03]  /*19cb0*/  ISETP.LT.AND P2, PT, R23, c[0x0][0x178], !P2 ;  /* 0x00005e0017007a0c */ /* 0x000fc60005741270 */
[----:B------:R0:W-:Y:S01]  /*19cc0*/  @P0 STG.E.U16 [R4.64], R7 ;  /* 0x0000000704000986 */ /* 0x0001e2000c101504 */
[----:B------:R-:W-:Y:S02]  /*19cd0*/  ISETP.LT.AND P0, PT, R27, c[0x0][0x178], !P3 ;  /* 0x00005e001b007a0c */ /* 0x000fe40005f01270 */
[----:B------:R-:W-:Y:S02]  /*19ce0*/  ISETP.LT.AND P3, PT, R23, c[0x0][0x178], !P3 ;  /* 0x00005e0017007a0c */ /* 0x000fe40005f61270 */
[----:B------:R-:W-:Y:S02]  /*19cf0*/  IADD3 R13, R17, c[0x0][0x198], RZ ;  /* 0x00006600110d7a10 */ /* 0x000fe40007ffe0ff */
[----:B------:R-:W-:Y:S01]  /*19d00*/  IADD3 R8, R19, 0x7a, RZ ;  /* 0x0000007a13087810 */ /* 0x000fe20007ffe0ff */
[----:B0-----:R-:W-:Y:S01]  /*19d10*/  IMAD.WIDE R4, R17, 0x2, R2 ;  /* 0x0000000211047825 */ /* 0x001fe200078e0202 */
[----:B------:R-:W-:Y:S02]  /*19d20*/  IADD3 R16, R19, 0x77, RZ ;  /* 0x0000007713107810 */ /* 0x000fe40007ffe0ff */
[----:B------:R-:W-:-:S02]  /*19d30*/  PRMT R0, R7, 0x7632, R0 ;  /* 0x0000763207007816 */ /* 0x000fc40000000000 */
[----:B------:R0:W-:Y:S01]  /*19d40*/  @P6 STG.E.U16 [R4.64], R9 ;  /* 0x0000000904006986 */ /* 0x0001e2000c101504 */
[----:B------:R-:W-:Y:S01]  /*19d50*/  IADD3 R14, R19, 0x78, RZ ;  /* 0x00000078130e7810 */ /* 0x000fe20007ffe0ff */
[----:B------:R-:W-:Y:S01]  /*19d60*/  IMAD.WIDE R6, R13, 0x2, R2 ;  /* 0x000000020d067825 */ /* 0x000fe200078e0202 */
[----:B------:R-:W-:Y:S02]  /*19d70*/  ISETP.GE.AND P6, PT, R8, c[0x0][0x17c], PT ;  /* 0x00005f0008007a0c */ /* 0x000fe40003fc6270 */
[----:B------:R-:W-:Y:S02]  /*19d80*/  ISETP.GE.AND P5, PT, R16, c[0x0][0x17c], PT ;  /* 0x00005f0010007a0c */ /* 0x000fe40003fa6270 */
[----:B------:R-:W-:Y:S01]  /*19d90*/  IADD3 R12, R19, 0x79, RZ ;  /* 0x00000079130c7810 */ /* 0x000fe20007ffe0ff */
[----:B0-----:R-:W-:Y:S01]  /*19da0*/  IMAD.WIDE R4, R17, 0x2, R24 ;  /* 0x0000000211047825 */ /* 0x001fe200078e0218 */
[----:B------:R-:W-:-:S03]  /*19db0*/  ISETP.GE.AND P1, PT, R14, c[0x0][0x17c], PT ;  /* 0x00005f000e007a0c */ /* 0x000fc60003f26270 */
[C---:B------:R-:W-:Y:S01]  /*19dc0*/  IMAD.WIDE R8, R13.reuse, 0x2, R24 ;  /* 0x000000020d087825 */ /* 0x040fe200078e0218 */
[----:B------:R0:W-:Y:S01]  /*19dd0*/  @P2 STG.E.U16 [R4.64], R0 ;  /* 0x0000000004002986 */ /* 0x0001e2000c101504 */
[----:B------:R-:W-:Y:S02]  /*19de0*/  ISETP.GE.AND P4, PT, R12, c[0x0][0x17c], PT ;  /* 0x00005f000c007a0c */ /* 0x000fe40003f86270 */
[----:B------:R-:W-:-:S04]  /*19df0*/  IADD3 R13, R13, c[0x0][0x198], RZ ;  /* 0x000066000d0d7a10 */ /* 0x000fc80007ffe0ff */
[----:B------:R-:W-:Y:S02]  /*19e00*/  IADD3 R17, R13, c[0x0][0x198], RZ ;  /* 0x000066000d117a10 */ /* 0x000fe40007ffe0ff */
[----:B------:R-:W-:Y:S01]  /*19e10*/  PRMT R14, R11, 0x7632, R14 ;  /* 0x000076320b0e7816 */ /* 0x000fe2000000000e */
[----:B0-----:R-:W-:Y:S01]  /*19e20*/  IMAD.WIDE R4, R13, 0x2, R2 ;  /* 0x000000020d047825 */ /* 0x001fe200078e0202 */
[----:B------:R-:W-:Y:S01]  /*19e30*/  IADD3 R0, R19, 0x7c, RZ ;  /* 0x0000007c13007810 */ /* 0x000fe20007ffe0ff */
[----:B---3--:R0:W-:Y:S01]  /*19e40*/  @P0 STG.E.U16 [R6.64], R29 ;  /* 0x0000001d06000986 */ /* 0x0081e2000c101504 */
[----:B------:R-:W-:Y:S02]  /*19e50*/  ISETP.LT.AND P0, PT, R27, c[0x0][0x178], !P5 ;  /* 0x00005e001b007a0c */ /* 0x000fe40006f01270 */
[----:B------:R-:W-:Y:S01]  /*19e60*/  ISETP.LT.AND P5, PT, R23, c[0x0][0x178], !P5 ;  /* 0x00005e0017007a0c */ /* 0x000fe20006fa1270 */
[----:B------:R1:W-:Y:S01]  /*19e70*/  @P3 STG.E.U16 [R8.64], R11 ;  /* 0x0000000b08003986 */ /* 0x0003e2000c101504 */
[----:B------:R-:W-:-:S02]  /*19e80*/  PRMT R12, R29, 0x7632, R12 ;  /* 0x000076321d0c7816 */ /* 0x000fc4000000000c */
[----:B------:R-:W-:Y:S01]  /*19e90*/  ISETP.LT.AND P3, PT, R27, c[0x0][0x178], !P1 ;  /* 0x00005e001b007a0c */ /* 0x000fe20004f61270 */
[----:B0-----:R-:W3:Y:S01]  /*19ea0*/  LDL.LU R29, [R1+0xfc] ;  /* 0x0000fc00011d7983 */ /* 0x001ee20000300800 */
[----:B------:R-:W-:-:S04]  /*19eb0*/  IMAD.WIDE R6, R13, 0x2, R24 ;  /* 0x000000020d067825 */ /* 0x000fc800078e0218 */
[----:B-1----:R-:W-:Y:S01]  /*19ec0*/  IMAD.WIDE R8, R17, 0x2, R2 ;  /* 0x0000000211087825 */ /* 0x002fe200078e0202 */
[----:B------:R-:W-:Y:S01]  /*19ed0*/  @P0 STG.E.U16 [R4.64], R12 ;  /* 0x0000000c04000986 */ /* 0x000fe2000c101504 */
[----:B------:R-:W-:-:S03]  /*19ee0*/  ISETP.GE.AND P0, PT, R0, c[0x0][0x17c], PT ;  /* 0x00005f0000007a0c */ /* 0x000fc60003f06270 */
[----:B------:R-:W-:Y:S01]  /*19ef0*/  @P5 STG.E.U16 [R6.64], R14 ;  /* 0x0000000e06005986 */ /* 0x000fe2000c101504 */
[----:B--2---:R-:W-:-:S03]  /*19f00*/  PRMT R0, R28, 0x7632, R0 ;  /* 0x000076321c007816 */ /* 0x004fc60000000000 */
[----:B------:R0:W-:Y:S04]  /*19f10*/  @P3 STG.E.U16 [R8.64], R28 ;  /* 0x0000001c08003986 */ /* 0x0001e8000c101504 */
[----:B0-----:R-:W2:Y:S01]  /*19f20*/  LDL.LU R28, [R1+0xec] ;  /* 0x0000ec00011c7983 */ /* 0x001ea20000300800 */
[----:B------:R-:W-:Y:S02]  /*19f30*/  IADD3 R10, R19, 0x7b, RZ ;  /* 0x0000007b130a7810 */ /* 0x000fe40007ffe0ff */
[----:B------:R-:W-:Y:S02]  /*19f40*/  ISETP.LT.AND P1, PT, R23, c[0x0][0x178], !P1 ;  /* 0x00005e0017007a0c */ /* 0x000fe40004f21270 */
[----:B------:R-:W-:Y:S01]  /*19f50*/  ISETP.GE.AND P2, PT, R10, c[0x0][0x17c], PT ;  /* 0x00005f000a007a0c */ /* 0x000fe20003f46270 */
[----:B------:R-:W-:Y:S01]  /*19f60*/  IMAD.WIDE R10, R17, 0x2, R24 ;  /* 0x00000002110a7825 */ /* 0x000fe200078e0218 */
[----:B------:R-:W-:-:S02]  /*19f70*/  ISETP.LT.AND P3, PT, R27, c[0x0][0x178], !P4 ;  /* 0x00005e001b007a0c */ /* 0x000fc40006761270 */
[----:B------:R-:W-:Y:S02]  /*19f80*/  ISETP.LT.AND P4, PT, R23, c[0x0][0x178], !P4 ;  /* 0x00005e0017007a0c */ /* 0x000fe40006781270 */
[----:B------:R-:W-:Y:S02]  /*19f90*/  IADD3 R17, R17, c[0x0][0x198], RZ ;  /* 0x0000660011117a10 */ /* 0x000fe40007ffe0ff */
[----:B------:R-:W-:Y:S02]  /*19fa0*/  ISETP.LT.AND P5, PT, R27, c[0x0][0x178], !P6 ;  /* 0x00005e001b007a0c */ /* 0x000fe400077a1270 */
[C---:B------:R-:W-:Y:S01]  /*19fb0*/  IADD3 R21, R17.reuse, c[0x0][0x198], RZ ;  /* 0x0000660011157a10 */ /* 0x040fe20007ffe0ff */
[----:B------:R-:W-:Y:S01]  /*19fc0*/  IMAD.WIDE R4, R17, 0x2, R2 ;  /* 0x0000000211047825 */ /* 0x000fe200078e0202 */
[----:B----4-:R-:W-:-:S03]  /*19fd0*/  PRMT R16, R26, 0x7632, R16 ;  /* 0x000076321a107816 */ /* 0x010fc60000000010 */
[----:B------:R-:W-:Y:S01]  /*19fe0*/  IMAD.WIDE R6, R17, 0x2, R24 ;  /* 0x0000000211067825 */ /* 0x000fe200078e0218 */
[----:B------:R0:W-:Y:S01]  /*19ff0*/  @P1 STG.E.U16 [R10.64], R26 ;  /* 0x0000001a0a001986 */ /* 0x0001e2000c101504 */
[----:B------:R-:W-:Y:S02]  /*1a000*/  ISETP.LT.AND P6, PT, R23, c[0x0][0x178], !P6 ;  /* 0x00005e0017007a0c */ /* 0x000fe400077c1270 */
[----:B------:R-:W-:Y:S01]  /*1a010*/  IMAD.WIDE R8, R21, 0x2, R2 ;  /* 0x0000000215087825 */ /* 0x000fe200078e0202 */
[----:B------:R1:W-:Y:S01]  /*1a020*/  @P3 STG.E.U16 [R4.64], R0 ;  /* 0x0000000004003986 */ /* 0x0003e2000c101504 */
[----:B------:R-:W-:-:S03]  /*1a030*/  IADD3 R13, R19, 0x7d, RZ ;  /* 0x0000007d130d7810 */ /* 0x000fc60007ffe0ff */
[----:B------:R4:W-:Y:S01]  /*1a040*/  @P4 STG.E.U16 [R6.64], R16 ;  /* 0x0000001006004986 */ /* 0x0009e2000c101504 */
[----:B------:R-:W-:Y:S02]  /*1a050*/  ISETP.LT.AND P4, PT, R27, c[0x0][0x178], !P2 ;  /* 0x00005e001b007a0c */ /* 0x000fe40005781270 */
[----:B------:R-:W-:Y:S02]  /*1a060*/  ISETP.LT.AND P2, PT, R23, c[0x0][0x178], !P2 ;  /* 0x00005e0017007a0c */ /* 0x000fe40005741270 */
[----:B0-----:R-:W-:Y:S02]  /*1a070*/  IADD3 R11, R21, c[0x0][0x198], RZ ;  /* 0x00006600150b7a10 */ /* 0x001fe40007ffe0ff */
[----:B------:R-:W-:Y:S02]  /*1a080*/  IADD3 R12, R19, 0x7e, RZ ;  /* 0x0000007e130c7810 */ /* 0x000fe40007ffe0ff */
[----:B------:R-:W-:Y:S01]  /*1a090*/  ISETP.GE.AND P1, PT, R13, c[0x0][0x17c], PT ;  /* 0x00005f000d007a0c */ /* 0x000fe20003f26270 */
[----:B-1----:R-:W-:Y:S01]  /*1a0a0*/  IMAD.WIDE R4, R21, 0x2, R24 ;  /* 0x0000000215047825 */ /* 0x002fe200078e0218 */
[----:B------:R-:W-:-:S02]  /*1a0b0*/  IADD3 R13, R11, c[0x0][0x198], RZ ;  /* 0x000066000b0d7a10 */ /* 0x000fc40007ffe0ff */
[----:B------:R-:W-:Y:S01]  /*1a0c0*/  ISETP.GE.AND P3, PT, R12, c[0x0][0x17c], PT ;  /* 0x00005f000c007a0c */ /* 0x000fe20003f66270 */
[----:B----4-:R-:W-:Y:S01]  /*1a0d0*/  IMAD.WIDE R6, R11, 0x2, R2 ;  /* 0x000000020b067825 */ /* 0x010fe200078e0202 */
[----:B------:R-:W-:Y:S02]  /*1a0e0*/  IADD3 R12, R19, 0x7f, RZ ;  /* 0x0000007f130c7810 */ /* 0x000fe40007ffe0ff */
[----:B------:R-:W-:Y:S01]  /*1a0f0*/  PRMT R0, R15, 0x7632, R0 ;  /* 0x000076320f007816 */ /* 0x000fe20000000000 */
[----:B------:R-:W3:Y:S04]  /*1a100*/  LDL.LU R19, [R1+0x88c] ;  /* 0x00088c0001137983 */ /* 0x000ee80000300800 */
[----:B---3--:R0:W-:Y:S01]  /*1a110*/  @P5 STG.E.U16 [R8.64], R29 ;  /* 0x0000001d08005986 */ /* 0x0081e2000c101504 */
[----:B------:R-:W-:-:S02]  /*1a120*/  ISETP.LT.AND P5, PT, R27, c[0x0][0x178], !P0 ;  /* 0x00005e001b007a0c */ /* 0x000fc400047a1270 */
[----:B------:R-:W-:Y:S01]  /*1a130*/  PRMT R14, R29, 0x7632, R14 ;  /* 0x000076321d0e7816 */ /* 0x000fe2000000000e */
[----:B------:R1:W-:Y:S01]  /*1a140*/  @P6 STG.E.U16 [R4.64], R15 ;  /* 0x0000000f04006986 */ /* 0x0003e2000c101504 */
[----:B------:R-:W-:-:S03]  /*1a150*/  ISETP.GE.AND P6, PT, R12, c[0x0][0x17c], PT ;  /* 0x00005f000c007a0c */ /* 0x000fc60003fc6270 */
[----:B------:R3:W-:Y:S01]  /*1a160*/  @P4 STG.E.U16 [R6.64], R14 ;  /* 0x0000000e06004986 */ /* 0x0007e2000c101504 */
[----:B0-----:R-:W-:-:S03]  /*1a170*/  IMAD.WIDE R8, R11, 0x2, R24 ;  /* 0x000000020b087825 */ /* 0x001fc600078e0218 */
[----:B------:R-:W4:Y:S01]  /*1a180*/  LDL.LU R29, [R1+0x6c] ;  /* 0x00006c00011d7983 */ /* 0x000f220000300800 */
[----:B------:R-:W-:-:S03]  /*1a190*/  IMAD.WIDE R10, R13, 0x2, R2 ;  /* 0x000000020d0a7825 */ /* 0x000fc600078e0202 */
[----:B------:R0:W-:Y:S01]  /*1a1a0*/  @P2 STG.E.U16 [R8.64], R0 ;  /* 0x0000000008002986 */ /* 0x0001e2000c101504 */
[C---:B------:R-:W-:Y:S02]  /*1a1b0*/  ISETP.LT.AND P4, PT, R27.reuse, c[0x0][0x178], !P3 ;  /* 0x00005e001b007a0c */ /* 0x040fe40005f81270 */
[----:B------:R-:W-:Y:S02]  /*1a1c0*/  ISETP.LT.AND P2, PT, R27, c[0x0][0x178], !P6 ;  /* 0x00005e001b007a0c */ /* 0x000fe40007741270 */
[C---:B------:R-:W-:Y:S02]  /*1a1d0*/  ISETP.LT.AND P0, PT, R23.reuse, c[0x0][0x178], !P0 ;  /* 0x00005e0017007a0c */ /* 0x040fe40004701270 */
[C---:B------:R-:W-:Y:S02]  /*1a1e0*/  ISETP.LT.AND P3, PT, R23.reuse, c[0x0][0x178], !P3 ;  /* 0x00005e0017007a0c */ /* 0x040fe40005f61270 */
[----:B------:R-:W-:Y:S01]  /*1a1f0*/  ISETP.LT.AND P6, PT, R23, c[0x0][0x178], !P6 ;  /* 0x00005e0017007a0c */ /* 0x000fe200077c1270 */
[----:B--2---:R2:W-:Y:S01]  /*1a200*/  @P5 STG.E.U16 [R10.64], R28 ;  /* 0x0000001c0a005986 */ /* 0x0045e2000c101504 */
[----:B------:R-:W-:-:S02]  /*1a210*/  ISETP.LT.AND P5, PT, R27, c[0x0][0x178], !P1 ;  /* 0x00005e001b007a0c */ /* 0x000fc40004fa1270 */
[----:B------:R-:W-:Y:S02]  /*1a220*/  ISETP.LT.AND P1, PT, R23, c[0x0][0x178], !P1 ;  /* 0x00005e0017007a0c */ /* 0x000fe40004f21270 */
[----:B------:R-:W4:Y:S01]  /*1a230*/  LDL.LU R23, [R1+0x888] ;  /* 0x0008880001177983 */ /* 0x000f220000300800 */
[C---:B------:R-:W-:Y:S01]  /*1a240*/  IADD3 R17, R13.reuse, c[0x0][0x198], RZ ;  /* 0x000066000d117a10 */ /* 0x040fe20007ffe0ff */
[----:B-1----:R-:W-:-:S03]  /*1a250*/  IMAD.WIDE R4, R13, 0x2, R24 ;  /* 0x000000020d047825 */ /* 0x002fc600078e0218 */
[C---:B------:R-:W-:Y:S01]  /*1a260*/  IADD3 R15, R17.reuse, c[0x0][0x198], RZ ;  /* 0x00006600110f7a10 */ /* 0x040fe20007ffe0ff */
[----:B---3--:R-:W-:Y:S01]  /*1a270*/  IMAD.WIDE R6, R17, 0x2, R2 ;  /* 0x0000000211067825 */ /* 0x008fe200078e0202 */
[----:B0-----:R-:W-:Y:S02]  /*1a280*/  PRMT R0, R28, 0x7632, R0 ;  /* 0x000076321c007816 */ /* 0x001fe40000000000 */
[----:B------:R-:W-:Y:S01]  /*1a290*/  IADD3 R21, R15, c[0x0][0x198], RZ ;  /* 0x000066000f157a10 */ /* 0x000fe20007ffe0ff */
[----:B------:R-:W-:-:S04]  /*1a2a0*/  IMAD.WIDE R8, R17, 0x2, R24 ;  /* 0x0000000211087825 */ /* 0x000fc800078e0218 */
[----:B--2---:R-:W-:-:S04]  /*1a2b0*/  IMAD.WIDE R10, R15, 0x2, R2 ;  /* 0x000000020f0a7825 */ /* 0x004fc800078e0202 */
[----:B------:R-:W-:-:S04]  /*1a2c0*/  IMAD.WIDE R12, R15, 0x2, R24 ;  /* 0x000000020f0c7825 */ /* 0x000fc800078e0218 */
[----:B------:R-:W-:-:S04]  /*1a2d0*/  IMAD.WIDE R2, R21, 0x2, R2 ;  /* 0x0000000215027825 */ /* 0x000fc800078e0202 */
[----:B------:R-:W-:Y:S01]  /*1a2e0*/  IMAD.WIDE R24, R21, 0x2, R24 ;  /* 0x0000000215187825 */ /* 0x000fe200078e0218 */
[----:B------:R-:W-:Y:S01]  /*1a2f0*/  PRMT R14, R19, 0x7632, R14 ;  /* 0x00007632130e7816 */ /* 0x000fe2000000000e */
[----:B------:R4:W-:Y:S04]  /*1a300*/  @P0 STG.E.U16 [R4.64], R19 ;  /* 0x0000001304000986 */ /* 0x0009e8000c101504 */
[----:B------:R0:W-:Y:S04]  /*1a310*/  @P5 STG.E.U16 [R6.64], R0 ;  /* 0x0000000006005986 */ /* 0x0001e8000c101504 */
[----:B------:R0:W-:Y:S01]  /*1a320*/  @P1 STG.E.U16 [R8.64], R14 ;  /* 0x0000000e08001986 */ /* 0x0001e2000c101504 */
[----:B----4-:R-:W-:-:S03]  /*1a330*/  PRMT R5, R29, 0x7632, R5 ;  /* 0x000076321d057816 */ /* 0x010fc60000000005 */
[----:B------:R0:W-:Y:S04]  /*1a340*/  @P4 STG.E.U16 [R10.64], R29 ;  /* 0x0000001d0a004986 */ /* 0x0001e8000c101504 */
[----:B------:R0:W-:Y:S04]  /*1a350*/  @P3 STG.E.U16 [R12.64], R23 ;  /* 0x000000170c003986 */ /* 0x0001e8000c101504 */
[----:B------:R0:W-:Y:S01]  /*1a360*/  @P2 STG.E.U16 [R2.64], R5 ;  /* 0x0000000502002986 */ /* 0x0001e2000c101504 */
[----:B------:R-:W-:Y:S05]  /*1a370*/  @!P6 EXIT ;  /* 0x000000000000e94d */ /* 0x000fea0003800000 */
[----:B0-----:R-:W-:-:S05]  /*1a380*/  PRMT R12, R23, 0x7632, R12 ;  /* 0x00007632170c7816 */ /* 0x001fca000000000c */
[----:B------:R-:W-:Y:S01]  /*1a390*/  STG.E.U16 [R24.64], R12 ;  /* 0x0000000c18007986 */ /* 0x000fe2000c101504 */
[----:B------:R-:W-:Y:S05]  /*1a3a0*/  EXIT ;  /* 0x000000000000794d */ /* 0x000fea0003800000 */
.L_x_3:
[----:B------:R-:W-:-:S00]  /*1a3b0*/  BRA `(.L_x_3) ;  /* 0xfffffff000007947 */ /* 0x000fc0000383ffff */
[----:B------:R-:W-:-:S00]  /*1a3c0*/  NOP ;  /* 0x0000000000007918 */ /* 0x000fc00000000000 */
        /* <DEDUP_REMOVED lines=11> */
.L_x_4:


//--------------------- .nv.shared.matmul_kernel  --------------------------
	.section	.nv.shared.matmul_kernel,"aw",@nobits
	.sectionflags	@""
	.align	16
